def matmul_kernel(
    a_ptr,
    b_ptr,
    c_ptr,
    M,
    N,
    K,
    stride_am,
    stride_ak,
    stride_bk,
    stride_bn,
    stride_cm,
    stride_cn,
    BLOCK_M: tl.constexpr,
    BLOCK_N: tl.constexpr,
    BLOCK_K: tl.constexpr,
    GROUP_M: tl.constexpr,
):
    pid = tl.program_id(axis=0)
    num_pid_m = tl.cdiv(M, BLOCK_M)
    num_pid_n = tl.cdiv(N, BLOCK_N)
    num_pid_in_group = GROUP_M * num_pid_n
    group_id = pid // num_pid_in_group
    first_pid_m = group_id * GROUP_M
    group_size_m = min(num_pid_m - first_pid_m, GROUP_M)
    pid_m = first_pid_m + ((pid % num_pid_in_group) % group_size_m)
    pid_n = (pid % num_pid_in_group) // group_size_m

    offs_am = (pid_m * BLOCK_M + tl.arange(0, BLOCK_M)) % M
    offs_bn = (pid_n * BLOCK_N + tl.arange(0, BLOCK_N)) % N
    offs_k = tl.arange(0, BLOCK_K)
    a_ptrs = a_ptr + offs_am[:, None] * stride_am + offs_k[None, :] * stride_ak
    b_ptrs = b_ptr + offs_k[:, None] * stride_bk + offs_bn[None, :] * stride_bn

    acc = tl.zeros((BLOCK_M, BLOCK_N), dtype=tl.float32)
    for kk in range(0, tl.cdiv(K, BLOCK_K)):
        a = tl.load(a_ptrs, mask=offs_k[None, :] < K - kk * BLOCK_K, other=0.0)
        b = tl.load(b_ptrs, mask=offs_k[:, None] < K - kk * BLOCK_K, other=0.0)
        acc = tl.dot(a, b, acc)
        a_ptrs += BLOCK_K * stride_ak
        b_ptrs += BLOCK_K * stride_bk

    c = acc.to(c_ptr.dtype.element_ty)
    offs_cm = pid_m * BLOCK_M + tl.arange(0, BLOCK_M)
    offs_cn = pid_n * BLOCK_N + tl.arange(0, BLOCK_N)
    c_ptrs = c_ptr + offs_cm[:, None] * stride_cm + offs_cn[None, :] * stride_cn
    mask = (offs_cm[:, None] < M) & (offs_cn[None, :] < N)
    tl.store(c_ptrs, c, mask=mask)

# config = {"BLOCK_K": 64, "BLOCK_M": 128, "BLOCK_N": 256, "GROUP_M": 1, "arch": "sm_100", "dtype": "fp8e4m3", "num_ctas": 1, "num_stages": 3, "num_warps": 4}
# arch = sm_100


// ===== COMPILED SASS (sm_100a) =====

	.target	sm_100a

	.elftype	@"ET_EXEC"


//--------------------- .note.nv.tkinfo           --------------------------
	.section	.note.nv.tkinfo,"",@"SHT_NOTE"
	.sectionflags	@"SHF_NOTE_NV_TKINFO"
	.tkinfo
        /*0018*/ 	.word	0x00000081
        /*0030*/ 	.string	""
        /*0030*/ 	.string	"ptxas-blackwell"
        /*0030*/ 	.string	"Cuda compilation tools, release 12.9, V12.9.86"
        /*0030*/ 	.string	"Build cuda_12.9.r12.9/compiler.36037853_0"
        /*0030*/ 	.string	"-v  -suppress-debug-info  -lineinfo  -arch sm_100a "



//--------------------- .note.nv.cuver            --------------------------
	.section	.note.nv.cuver,"",@"SHT_NOTE"
	.sectionflags	@"SHF_NOTE_NV_CUVER"
        /*0018*/ 	.short	0x0001
        /*001a*/ 	.short	0x0064
        /*001c*/ 	.short	0x0001
        /*001e*/ 	.short	0x0000
        /*0020*/ 	.short	0x0001
        /*0022*/ 	.short	0x0000


//--------------------- .nv.info                  --------------------------
	.section	.nv.info,"",@"SHT_CUDA_INFO"
	.align	4


	//----- nvinfo : EIATTR_REGCOUNT
	.align		4
        /*0000*/ 	.byte	0x04, 0x2f
        /*0002*/ 	.short	(.L_4 - .L_3)
	.align		4
.L_3:
        /*0004*/ 	.word	index@(matmul_kernel)
        /*0008*/ 	.word	0x000000ff


	//----- nvinfo : EIATTR_FRAME_SIZE
	.align		4
.L_4:
        /*000c*/ 	.byte	0x04, 0x11
        /*000e*/ 	.short	(.L_6 - .L_5)
	.align		4
.L_5:
        /*0010*/ 	.word	index@($__internal_2_$__cuda_sm10x_tcgen05_guardrail_trap_unallocated_columns_being_dealloced)
        /*0014*/ 	.word	0x00000490


	//----- nvinfo : EIATTR_FRAME_SIZE
	.align		4
.L_6:
        /*0018*/ 	.byte	0x04, 0x11
        /*001a*/ 	.short	(.L_8 - .L_7)
	.align		4
.L_7:
        /*001c*/ 	.word	index@($__internal_1_$__cuda_sm10x_tcgen05_guardrail_trap_phase_invalid_during_alloc)
        /*0020*/ 	.word	0x00000490


	//----- nvinfo : EIATTR_FRAME_SIZE
	.align		4
.L_8:
        /*0024*/ 	.byte	0x04, 0x11
        /*0026*/ 	.short	(.L_10 - .L_9)
	.align		4
.L_9:
        /*0028*/ 	.word	index@($__internal_0_$__cuda_sm10x_tcgen05_guardrail_trap_col_being_dealloced_not_returned_by_alloc)
        /*002c*/ 	.word	0x00000490


	//----- nvinfo : EIATTR_FRAME_SIZE
	.align		4
.L_10:
        /*0030*/ 	.byte	0x04, 0x11
        /*0032*/ 	.short	(.L_12 - .L_11)
	.align		4
.L_11:
        /*0034*/ 	.word	index@(matmul_kernel)
        /*0038*/ 	.word	0x00000490


	//----- nvinfo : EIATTR_MIN_STACK_SIZE
	.align		4
.L_12:
        /*003c*/ 	.byte	0x04, 0x12
        /*003e*/ 	.short	(.L_14 - .L_13)
	.align		4
.L_13:
        /*0040*/ 	.word	index@(matmul_kernel)
        /*0044*/ 	.word	0x00000490
.L_14:


//--------------------- .nv.info.matmul_kernel    --------------------------
	.section	.nv.info.matmul_kernel,"",@"SHT_CUDA_INFO"
	.sectionflags	@""
	.align	4


	//----- nvinfo : EIATTR_CUDA_API_VERSION
	.align		4
        /*0000*/ 	.byte	0x04, 0x37
        /*0002*/ 	.short	(.L_16 - .L_15)
.L_15:
        /*0004*/ 	.word	0x00000081


	//----- nvinfo : EIATTR_KPARAM_INFO
	.align		4
.L_16:
        /*0008*/ 	.byte	0x04, 0x17
        /*000a*/ 	.short	(.L_18 - .L_17)
.L_17:
        /*000c*/ 	.word	0x00000000
        /*0010*/ 	.short	0x000d
        /*0012*/ 	.short	0x0048
        /*0014*/ 	.byte	0x00, 0xf4, 0x21, 0x00


	//----- nvinfo : EIATTR_KPARAM_INFO
	.align		4
.L_18:
        /*0018*/ 	.byte	0x04, 0x17
        /*001a*/ 	.short	(.L_20 - .L_19)
.L_19:
        /*001c*/ 	.word	0x00000000
        /*0020*/ 	.short	0x000c
        /*0022*/ 	.short	0x0040
        /*0024*/ 	.byte	0x00, 0xf4, 0x21, 0x00


	//----- nvinfo : EIATTR_KPARAM_INFO
	.align		4
.L_20:
        /*0028*/ 	.byte	0x04, 0x17
        /*002a*/ 	.short	(.L_22 - .L_21)
.L_21:
        /*002c*/ 	.word	0x00000000
        /*0030*/ 	.short	0x000b
        /*0032*/ 	.short	0x0038
        /*0034*/ 	.byte	0x00, 0xf0, 0x11, 0x00


	//----- nvinfo : EIATTR_KPARAM_INFO
	.align		4
.L_22:
        /*0038*/ 	.byte	0x04, 0x17
        /*003a*/ 	.short	(.L_24 - .L_23)
.L_23:
        /*003c*/ 	.word	0x00000000
        /*0040*/ 	.short	0x000a
        /*0042*/ 	.short	0x0034
        /*0044*/ 	.byte	0x00, 0xf0, 0x11, 0x00


	//----- nvinfo : EIATTR_KPARAM_INFO
	.align		4
.L_24:
        /*0048*/ 	.byte	0x04, 0x17
        /*004a*/ 	.short	(.L_26 - .L_25)
.L_25:
        /*004c*/ 	.word	0x00000000
        /*0050*/ 	.short	0x0009
        /*0052*/ 	.short	0x0030
        /*0054*/ 	.byte	0x00, 0xf0, 0x11, 0x00


	//----- nvinfo : EIATTR_KPARAM_INFO
	.align		4
.L_26:
        /*0058*/ 	.byte	0x04, 0x17
        /*005a*/ 	.short	(.L_28 - .L_27)
.L_27:
        /*005c*/ 	.word	0x00000000
        /*0060*/ 	.short	0x0008
        /*0062*/ 	.short	0x002c
        /*0064*/ 	.byte	0x00, 0xf0, 0x11, 0x00


	//----- nvinfo : EIATTR_KPARAM_INFO
	.align		4
.L_28:
        /*0068*/ 	.byte	0x04, 0x17
        /*006a*/ 	.short	(.L_30 - .L_29)
.L_29:
        /*006c*/ 	.word	0x00000000
        /*0070*/ 	.short	0x0007
        /*0072*/ 	.short	0x0028
        /*0074*/ 	.byte	0x00, 0xf0, 0x11, 0x00


	//----- nvinfo : EIATTR_KPARAM_INFO
	.align		4
.L_30:
        /*0078*/ 	.byte	0x04, 0x17
        /*007a*/ 	.short	(.L_32 - .L_31)
.L_31:
        /*007c*/ 	.word	0x00000000
        /*0080*/ 	.short	0x0006
        /*0082*/ 	.short	0x0024
        /*0084*/ 	.byte	0x00, 0xf0, 0x11, 0x00


	//----- nvinfo : EIATTR_KPARAM_INFO
	.align		4
.L_32:
        /*0088*/ 	.byte	0x04, 0x17
        /*008a*/ 	.short	(.L_34 - .L_33)
.L_33:
        /*008c*/ 	.word	0x00000000
        /*0090*/ 	.short	0x0005
        /*0092*/ 	.short	0x0020
        /*0094*/ 	.byte	0x00, 0xf0, 0x11, 0x00


	//----- nvinfo : EIATTR_KPARAM_INFO
	.align		4
.L_34:
        /*0098*/ 	.byte	0x04, 0x17
        /*009a*/ 	.short	(.L_36 - .L_35)
.L_35:
        /*009c*/ 	.word	0x00000000
        /*00a0*/ 	.short	0x0004
        /*00a2*/ 	.short	0x001c
        /*00a4*/ 	.byte	0x00, 0xf0, 0x11, 0x00


	//----- nvinfo : EIATTR_KPARAM_INFO
	.align		4
.L_36:
        /*00a8*/ 	.byte	0x04, 0x17
        /*00aa*/ 	.short	(.L_38 - .L_37)
.L_37:
        /*00ac*/ 	.word	0x00000000
        /*00b0*/ 	.short	0x0003
        /*00b2*/ 	.short	0x0018
        /*00b4*/ 	.byte	0x00, 0xf0, 0x11, 0x00


	//----- nvinfo : EIATTR_KPARAM_INFO
	.align		4
.L_38:
        /*00b8*/ 	.byte	0x04, 0x17
        /*00ba*/ 	.short	(.L_40 - .L_39)
.L_39:
        /*00bc*/ 	.word	0x00000000
        /*00c0*/ 	.short	0x0002
        /*00c2*/ 	.short	0x0010
        /*00c4*/ 	.byte	0x00, 0xf4, 0x21, 0x00


	//----- nvinfo : EIATTR_KPARAM_INFO
	.align		4
.L_40:
        /*00c8*/ 	.byte	0x04, 0x17
        /*00ca*/ 	.short	(.L_42 - .L_41)
.L_41:
        /*00cc*/ 	.word	0x00000000
        /*00d0*/ 	.short	0x0001
        /*00d2*/ 	.short	0x0008
        /*00d4*/ 	.byte	0x00, 0xf4, 0x21, 0x00


	//----- nvinfo : EIATTR_KPARAM_INFO
	.align		4
.L_42:
        /*00d8*/ 	.byte	0x04, 0x17
        /*00da*/ 	.short	(.L_44 - .L_43)
.L_43:
        /*00dc*/ 	.word	0x00000000
        /*00e0*/ 	.short	0x0000
        /*00e2*/ 	.short	0x0000
        /*00e4*/ 	.byte	0x00, 0xf4, 0x21, 0x00


	//----- nvinfo : EIATTR_AT_ENTRY_FRAGMENTS
	.align		4
.L_44:
        /*00e8*/ 	.byte	0x04, 0x4f
        /*00ea*/ 	.short	(.L_46 - .L_45)


	//   ....[0]....
.L_45:
        /*00ec*/ 	.word	0x00000004


	//----- nvinfo : EIATTR_RESERVED_SMEM_USED
	.align		4
.L_46:
        /*00f0*/ 	.byte	0x01, 0x41
	.zero		2


	//----- nvinfo : EIATTR_SPARSE_MMA_MASK
	.align		4
        /*00f4*/ 	.byte	0x03, 0x50
        /*00f6*/ 	.short	0x0000


	//----- nvinfo : EIATTR_TCGEN05_1CTA_USED
	.align		4
        /*00f8*/ 	.byte	0x01, 0x51
	.zero		2


	//----- nvinfo : EIATTR_MAXREG_COUNT
	.align		4
        /*00fc*/ 	.byte	0x03, 0x1b
        /*00fe*/ 	.short	0x00ff


	//----- nvinfo : EIATTR_NUM_BARRIERS
	.align		4
        /*0100*/ 	.byte	0x02, 0x4c
        /*0102*/ 	.byte	0x01
	.zero		1


	//----- nvinfo : EIATTR_ANNOTATIONS
	.align		4
        /*0104*/ 	.byte	0x04, 0x55
        /*0106*/ 	.short	(.L_48 - .L_47)


	//   ....[0]....
.L_47:
        /*0108*/ 	.word	0x00000001
        /*010c*/ 	.byte	0x00, 0x0a, 0x00, 0x00, 0x01, 0x00, 0x00, 0x00, 0x60, 0x1e, 0x00, 0x00, 0x01, 0x00, 0x00, 0x00
        /* <DEDUP_REMOVED lines=462> */
        /*1dfc*/ 	.byte	0x00, 0xa1, 0x01, 0x00, 0x01, 0x00, 0x00, 0x00, 0xf0, 0xa1, 0x01, 0x00


	//----- nvinfo : EIATTR_INT_WARP_WIDE_INSTR_OFFSETS
	.align		4
.L_48:
        /*1e08*/ 	.byte	0x04, 0x31
        /*1e0a*/ 	.short	(.L_50 - .L_49)


	//   ....[0]....
.L_49:
        /*1e0c*/ 	.word	0x000018f0


	//   ....[1]....
        /*1e10*/ 	.word	0x00001900


	//   ....[2]....
        /*1e14*/ 	.word	0x00009b00


	//   ....[3]....
        /*1e18*/ 	.word	0x00020d40


	//   ....[4]....
        /*1e1c*/ 	.word	0x00020d90


	//----- nvinfo : EIATTR_COOP_GROUP_MASK_REGIDS
	.align		4
.L_50:
        /*1e20*/ 	.byte	0x04, 0x29
        /*1e22*/ 	.short	(.L_52 - .L_51)


	//   ....[0]....
.L_51:
        /*1e24*/ 	.word	0xffffffff


	//   ....[1]....
        /*1e28*/ 	.word	0xffffffff


	//   ....[2]....
        /*1e2c*/ 	.word	0xffffffff


	//   ....[3]....
        /*1e30*/ 	.word	0xffffffff


	//----- nvinfo : EIATTR_COOP_GROUP_INSTR_OFFSETS
	.align		4
.L_52:
        /*1e34*/ 	.byte	0x04, 0x28
        /*1e36*/ 	.short	(.L_54 - .L_53)


	//   ....[0]....
.L_53:
        /*1e38*/ 	.word	0x00000070


	//   ....[1]....
        /*1e3c*/ 	.word	0x00000330


	//   ....[2]....
        /*1e40*/ 	.word	0x00020bd0


	//   ....[3]....
        /*1e44*/ 	.word	0x00020e40


	//----- nvinfo : EIATTR_VRC_CTA_INIT_COUNT
	.align		4
.L_54:
        /*1e48*/ 	.byte	0x02, 0x4a
        /*1e4a*/ 	.byte	0x80
	.zero		1


	//----- nvinfo : EIATTR_MBARRIER_INSTR_OFFSETS
	.align		4
        /*1e4c*/ 	.byte	0x04, 0x39
        /*1e4e*/ 	.short	(.L_56 - .L_55)


	//   ....[0]....
.L_55:
        /*1e50*/ 	.word	0x00001ac0
        /*1e54*/ 	.word	0x000000ff
        /*1e58*/ 	.word	0x00000000
        /*1e5c*/ 	.short	0x0100
        /*1e5e*/ 	.byte	0x0a
	.zero		1


	//   ....[1]....
        /*1e60*/ 	.word	0x00009b10
        /*1e64*/ 	.word	0x000000ff
        /*1e68*/ 	.word	0x0000c008
        /*1e6c*/ 	.short	0x0100
        /*1e6e*/ 	.byte	0x0d
	.zero		1


	//   ....[2]....
        /*1e70*/ 	.word	0x0000fcf0
        /*1e74*/ 	.word	0x000000ff
        /*1e78*/ 	.word	0x00000000
        /*1e7c*/ 	.short	0x010a
        /*1e7e*/ 	.byte	0x0a
	.zero		1


	//   ....[3]....
        /*1e80*/ 	.word	0x000179a0
        /*1e84*/ 	.word	0x000000ff
        /*1e88*/ 	.word	0x00000000
        /*1e8c*/ 	.short	0x010a
        /*1e8e*/ 	.byte	0x0a
	.zero		1


	//   ....[4]....
        /*1e90*/ 	.word	0x00017b30
        /*1e94*/ 	.word	0x000000ff
        /*1e98*/ 	.word	0x0000c000
        /*1e9c*/ 	.short	0x0108
        /*1e9e*/ 	.byte	0x0d
	.zero		1


	//   ....[5]....
        /*1ea0*/ 	.word	0x00017b80
        /*1ea4*/ 	.word	0x000000ff
        /*1ea8*/ 	.word	0x0000c008
        /*1eac*/ 	.short	0x0108
        /*1eae*/ 	.byte	0x0d
	.zero		1


	//   ....[6]....
        /*1eb0*/ 	.word	0x00020e60
        /*1eb4*/ 	.word	0x000000ff
        /*1eb8*/ 	.word	0x00000000
        /*1ebc*/ 	.short	0x010a
        /*1ebe*/ 	.byte	0x0a
	.zero		1


	//   ....[7]....
        /*1ec0*/ 	.word	0x00020e90
        /*1ec4*/ 	.word	0x000000ff
        /*1ec8*/ 	.word	0x00000000
        /*1ecc*/ 	.short	0x010a
        /*1ece*/ 	.byte	0x0a
	.zero		1


	//----- nvinfo : EIATTR_NUM_MBARRIERS
	.align		4
.L_56:
        /*1ed0*/ 	.byte	0x03, 0x38
        /*1ed2*/ 	.short	0x0002


	//----- nvinfo : EIATTR_EXIT_INSTR_OFFSETS
	.align		4
        /*1ed4*/ 	.byte	0x04, 0x1c
        /*1ed6*/ 	.short	(.L_58 - .L_57)


	//   ....[0]....
.L_57:
        /*1ed8*/ 	.word	0x00020e50


	//----- nvinfo : EIATTR_REQNTID
	.align		4
.L_58:
        /*1edc*/ 	.byte	0x04, 0x10
        /*1ede*/ 	.short	(.L_60 - .L_59)
.L_59:
        /*1ee0*/ 	.word	0x00000080
        /*1ee4*/ 	.word	0x00000001
        /*1ee8*/ 	.word	0x00000001


	//----- nvinfo : EIATTR_CRS_STACK_SIZE
	.align		4
.L_60:
        /*1eec*/ 	.byte	0x04, 0x1e
        /*1eee*/ 	.short	(.L_62 - .L_61)
.L_61:
        /*1ef0*/ 	.word	0x00000000


	//----- nvinfo : EIATTR_CBANK_PARAM_SIZE
	.align		4
.L_62:
        /*1ef4*/ 	.byte	0x03, 0x19
        /*1ef6*/ 	.short	0x0050


	//----- nvinfo : EIATTR_PARAM_CBANK
	.align		4
        /*1ef8*/ 	.byte	0x04, 0x0a
        /*1efa*/ 	.short	(.L_64 - .L_63)
	.align		4
.L_63:
        /*1efc*/ 	.word	index@(.nv.constant0.matmul_kernel)
        /*1f00*/ 	.short	0x0380
        /*1f02*/ 	.short	0x0050


	//----- nvinfo : EIATTR_SW_WAR
	.align		4
.L_64:
        /*1f04*/ 	.byte	0x04, 0x36
        /*1f06*/ 	.short	(.L_66 - .L_65)
.L_65:
        /*1f08*/ 	.word	0x00000008
.L_66:


//--------------------- .nv.compat                --------------------------
	.section	.nv.compat,"",@"SHT_CUDA_COMPAT_INFO"
	.align	4
        /*0000*/ 	.byte	0x02, 0x02, 0x02, 0x00, 0x02, 0x05, 0x05, 0x00, 0x02, 0x03, 0x00, 0x00, 0x02, 0x06, 0x01, 0x00


//--------------------- .nv.callgraph             --------------------------
	.section	.nv.callgraph,"",@"SHT_CUDA_CALLGRAPH"
	.align	4
	.sectionentsize	8
	.align		4
        /*0000*/ 	.word	0x00000000
	.align		4
        /*0004*/ 	.word	0xffffffff
	.align		4
        /*0008*/ 	.word	0x00000000
	.align		4
        /*000c*/ 	.word	0xfffffffe
	.align		4
        /*0010*/ 	.word	0x00000000
	.align		4
        /*0014*/ 	.word	0xfffffffd
	.align		4
        /*0018*/ 	.word	0x00000000
	.align		4
        /*001c*/ 	.word	0xfffffffc


//--------------------- .text.matmul_kernel       --------------------------
	.section	.text.matmul_kernel,"ax",@progbits
	.align	128
        .global         matmul_kernel
        .type           matmul_kernel,@function
        .size           matmul_kernel,(.L_x_20 - matmul_kernel)
        .other          matmul_kernel,@"STO_CUDA_ENTRY STV_DEFAULT"
matmul_kernel:
.text.matmul_kernel:
[----:B------:R-:W0:Y:S01]  /*0000*/  LDC R1, c[0x0][0x37c] ;  /* 0x0000df00ff017b82 */ /* 0x000e220000000800 */
[----:B------:R-:W1:Y:S01]  /*0010*/  S2R R234, SR_TID.X ;  /* 0x0000000000ea7919 */ /* 0x000e620000002100 */
[----:B0-----:R-:W-:Y:S01]  /*0020*/  VIADD R1, R1, 0xfffffb70 ;  /* 0xfffffb7001017836 */ /* 0x001fe20000000000 */
[----:B-1----:R-:W-:-:S13]  /*0030*/  ISETP.GE.U32.AND P0, PT, R234, 0x20, PT ;  /* 0x00000020ea00780c */ /* 0x002fda0003f06070 */
[----:B------:R-:W-:Y:S02]  /*0040*/  VOTEU.ANY UP0, P0 ;  /* 0x0000000000ff7886 */ /* 0x000fe40000000100 */
[----:B------:R-:W-:Y:S05]  /*0050*/  BRA.U UP0, `(.L_x_0) ;  /* 0x0000000100b87547 */ /* 0x000fea000b800000 */
[----:B------:R-:W0:Y:S01]  /*0060*/  S2UR UR6, SR_CgaCtaId ;  /* 0x00000000000679c3 */ /* 0x000e220000008800 */
[----:B------:R-:W-:Y:S01]  /*0070*/  NOP ;  /* 0x0000000000007918 */ /* 0x000fe20000000000 */
[----:B------:R-:W-:Y:S02]  /*0080*/  UMOV UR4, 0x40 ;  /* 0x0000004000047882 */ /* 0x000fe40000000000 */
[----:B0-----:R-:W-:-:S09]  /*0090*/  ULEA UR4, UR6, UR4, 0x18 ;  /* 0x0000000406047291 */ /* 0x001fd2000f8ec0ff */
[----:B------:R-:W0:Y:S01]  /*00a0*/  LDS.U8 R0, [UR4] ;  /* 0x00000004ff007984 */ /* 0x000e220008000000 */
[----:B------:R-:W-:Y:S02]  /*00b0*/  UMOV UR4, 0x400 ;  /* 0x0000040000047882 */ /* 0x000fe40000000000 */
[----:B------:R-:W-:Y:S01]  /*00c0*/  ULEA UR4, UR6, UR4, 0x18 ;  /* 0x0000000406047291 */ /* 0x000fe2000f8ec0ff */
[----:B0-----:R-:W-:-:S13]  /*00d0*/  ISETP.NE.AND P0, PT, R0, RZ, PT ;  /* 0x000000ff0000720c */ /* 0x001fda0003f05270 */
[----:B------:R-:W-:Y:S05]  /*00e0*/  @P0 BRA `(.L_x_1) ;  /* 0x00000000007c0947 */ /* 0x000fea0003800000 */
[----:B------:R-:W-:-:S13]  /*00f0*/  ELECT P0, URZ, PT ;  /* 0x0000000000ff782f */ /* 0x000fda0003800000 */
[----:B------:R-:W-:Y:S05]  /*0100*/  @!P0 BRA `(.L_x_2) ;  /* 0x0000000000848947 */ /* 0x000fea0003800000 */
[----:B------:R-:W-:Y:S01]  /*0110*/  UMOV UR5, 0x8 ;  /* 0x0000000800057882 */ /* 0x000fe20000000000 */
[----:B------:R-:W-:Y:S02]  /*0120*/  IMAD.MOV.U32 R4, RZ, RZ, 0x1 ;  /* 0x00000001ff047424 */ /* 0x000fe400078e00ff */
[----:B------:R-:W-:Y:S02]  /*0130*/  IMAD.MOV.U32 R5, RZ, RZ, 0xff ;  /* 0x000000ffff057424 */ /* 0x000fe400078e00ff */
[----:B------:R-:W-:Y:S04]  /*0140*/  DEPBAR.LE SB0, 0x36 ;  /* 0x00008d800000791a */ /* 0x000fe80000000000 */
[----:B------:R-:W0:Y:S02]  /*0150*/  UTCATOMSWS.FIND_AND_SET.ALIGN UP1, UR5, UR5 ;  /* 0x00000005000575e3 */ /* 0x000e240008020800 */
[----:B0-----:R-:W-:-:S04]  /*0160*/  PLOP3.LUT P0, PT, PT, PT, UP1, 0x80, 0x8 ;  /* 0x000000000008781c */ /* 0x001fc80003f0f018 */
[----:B------:R-:W-:-:S04]  /*0170*/  SEL R0, RZ, 0xffffffff, !P0 ;  /* 0xffffffffff007807 */ /* 0x000fc80004000000 */
[----:B------:R-:W-:Y:S01]  /*0180*/  ISETP.NE.AND P0, PT, R0, RZ, PT ;  /* 0x000000ff0000720c */ /* 0x000fe20003f05270 */
[----:B------:R-:W-:-:S12]  /*0190*/  IMAD.U32 R0, RZ, RZ, UR5 ;  /* 0x00000005ff007e24 */ /* 0x000fd8000f8e00ff */
[----:B------:R-:W-:Y:S05]  /*01a0*/  @P0 BRA `(.L_x_3) ;  /* 0x0000000000240947 */ /* 0x000fea0003800000 */
.L_x_4:
[----:B------:R-:W-:Y:S05]  /*01b0*/  NANOSLEEP 0x64 ;  /* 0x000000640000795d */ /* 0x000fea0003800000 */
[----:B------:R-:W-:-:S05]  /*01c0*/  UMOV UR5, 0x8 ;  /* 0x0000000800057882 */ /* 0x000fca0000000000 */
[----:B------:R-:W-:Y:S04]  /*01d0*/  DEPBAR.LE SB0, 0x36 ;  /* 0x00008d800000791a */ /* 0x000fe80000000000 */
[----:B------:R-:W0:Y:S02]  /*01e0*/  UTCATOMSWS.FIND_AND_SET.ALIGN UP1, UR5, UR5 ;  /* 0x00000005000575e3 */ /* 0x000e240008020800 */
[----:B0-----:R-:W-:-:S04]  /*01f0*/  PLOP3.LUT P0, PT, PT, PT, UP1, 0x80, 0x8 ;  /* 0x000000000008781c */ /* 0x001fc80003f0f018 */
[----:B------:R-:W-:-:S04]  /*0200*/  SEL R0, RZ, 0xffffffff, !P0 ;  /* 0xffffffffff007807 */ /* 0x000fc80004000000 */
[----:B------:R-:W-:Y:S01]  /*0210*/  ISETP.NE.AND P0, PT, R0, RZ, PT ;  /* 0x000000ff0000720c */ /* 0x000fe20003f05270 */
[----:B------:R-:W-:-:S12]  /*0220*/  IMAD.U32 R0, RZ, RZ, UR5 ;  /* 0x00000005ff007e24 */ /* 0x000fd8000f8e00ff */
[----:B------:R-:W-:Y:S05]  /*0230*/  @!P0 BRA `(.L_x_4) ;  /* 0xfffffffc00dc8947 */ /* 0x000fea000383ffff */
.L_x_3:
[C---:B------:R-:W-:Y:S01]  /*0240*/  VIADD R3, R0.reuse, 0x10 ;  /* 0x0000001000037836 */ /* 0x040fe20000000000 */
[----:B------:R-:W-:Y:S01]  /*0250*/  UMOV UR5, 0x50 ;  /* 0x0000005000057882 */ /* 0x000fe20000000000 */
[----:B------:R-:W-:Y:S01]  /*0260*/  SHF.L.U32 R2, R5, R0, RZ ;  /* 0x0000000005027219 */ /* 0x000fe200000006ff */
[----:B------:R-:W-:Y:S01]  /*0270*/  ULEA UR5, UR6, UR5, 0x18 ;  /* 0x0000000506057291 */ /* 0x000fe2000f8ec0ff */
[----:B------:R-:W-:Y:S01]  /*0280*/  IMAD.SHL.U32 R0, R0, 0x20, RZ ;  /* 0x0000002000007824 */ /* 0x000fe200078e00ff */
[----:B------:R-:W-:-:S04]  /*0290*/  SHF.L.U32 R3, R4, R3, RZ ;  /* 0x0000000304037219 */ /* 0x000fc800000006ff */
[----:B------:R-:W-:-:S05]  /*02a0*/  LOP3.LUT R2, R3, R2, RZ, 0xfc, !PT ;  /* 0x0000000203027212 */ /* 0x000fca00078efcff */
[----:B------:R0:W-:Y:S04]  /*02b0*/  ATOMS.OR RZ, [UR5], R2 ;  /* 0x00000002ffff798c */ /* 0x0001e8000b000005 */
[----:B------:R0:W-:Y:S01]  /*02c0*/  STS [UR4], R0 ;  /* 0x00000000ff007988 */ /* 0x0001e20008000804 */
[----:B------:R-:W-:Y:S05]  /*02d0*/  BRA `(.L_x_2) ;  /* 0x0000000000107947 */ /* 0x000fea0003800000 */
.L_x_1:
[----:B------:R-:W-:Y:S01]  /*02e0*/  IMAD.MOV.U32 R0, RZ, RZ, -0x1 ;  /* 0xffffffffff007424 */ /* 0x000fe200078e00ff */
[----:B------:R-:W-:-:S04]  /*02f0*/  MOV R2, 0x320 ;  /* 0x0000032000027802 */ /* 0x000fc80000000f00 */
[----:B------:R0:W-:Y:S03]  /*0300*/  STS [UR4], R0 ;  /* 0x00000000ff007988 */ /* 0x0001e60008000804 */
[----:B0-----:R-:W-:Y:S05]  /*0310*/  CALL.REL.NOINC `($__internal_1_$__cuda_sm10x_tcgen05_guardrail_trap_phase_invalid_during_alloc) ;  /* 0x0000020800f47944 */ /* 0x001fea0003c00000 */
.L_x_2:
[----:B------:R-:W-:Y:S05]  /*0320*/  WARPSYNC.ALL ;  /* 0x0000000000007948 */ /* 0x000fea0003800000 */
[----:B------:R-:W-:Y:S01]  /*0330*/  NOP ;  /* 0x0000000000007918 */ /* 0x000fe20000000000 */
.L_x_0:
[----:B------:R-:W1:Y:S01]  /*0340*/  LDC.64 R84, c[0x0][0x398] ;  /* 0x0000e600ff547b82 */ /* 0x000e620000000a00 */
[----:B------:R-:W2:Y:S01]  /*0350*/  S2R R5, SR_CTAID.X ;  /* 0x0000000000057919 */ /* 0x000ea20000002500 */
[----:B------:R-:W-:Y:S01]  /*0360*/  LOP3.LUT R46, R234, 0x7f, RZ, 0xc0, !PT ;  /* 0x0000007fea2e7812 */ /* 0x000fe200078ec0ff */
[----:B------:R-:W-:Y:S01]  /*0370*/  UMOV UR13, 0x400 ;  /* 0x00000400000d7882 */ /* 0x000fe20000000000 */
[----:B------:R-:W-:Y:S01]  /*0380*/  SHF.R.U32.HI R87, RZ, 0x6, R234 ;  /* 0x00000006ff577819 */ /* 0x000fe200000116ea */
[----:B------:R-:W3:Y:S03]  /*0390*/  LDCU UR8, c[0x0][0x3a4] ;  /* 0x00007480ff0877ac */ /* 0x000ee60008000800 */
[----:B------:R-:W4:Y:S01]  /*03a0*/  LDC R94, c[0x0][0x3a0] ;  /* 0x0000e800ff5e7b82 */ /* 0x000f220000000800 */
[----:B------:R-:W-:Y:S01]  /*03b0*/  SGXT.U32 R87, R87, 0x1 ;  /* 0x000000015757781a */ /* 0x000fe20000000000 */
[----:B------:R-:W0:Y:S01]  /*03c0*/  LDCU.128 UR16, c[0x0][0x380] ;  /* 0x00007000ff1077ac */ /* 0x000e220008000c00 */
[----:B------:R-:W-:-:S05]  /*03d0*/  UMOV UR6, 0x1 ;  /* 0x0000000100067882 */ /* 0x000fca0000000000 */
[----:B------:R-:W5:Y:S01]  /*03e0*/  S2UR UR5, SR_CgaCtaId ;  /* 0x00000000000579c3 */ /* 0x000f620000008800 */
[----:B01----:R-:W-:Y:S01]  /*03f0*/  VIADD R0, R85, 0xff ;  /* 0x000000ff55007836 */ /* 0x003fe20000000000 */
[----:B------:R-:W-:-:S06]  /*0400*/  IABS R88, R85 ;  /* 0x0000005500587213 */ /* 0x000fcc0000000000 */
[----:B------:R-:W0:Y:S01]  /*0410*/  LDC.64 R112, c[0x0][0x3a8] ;  /* 0x0000ea00ff707b82 */ /* 0x000e220000000a00 */
[----:B------:R-:W-:Y:S01]  /*0420*/  SHF.R.S32.HI R3, RZ, 0x1f, R0 ;  /* 0x0000001fff037819 */ /* 0x000fe20000011400 */
[----:B----4-:R-:W-:-:S03]  /*0430*/  VIADD R15, R94, 0xffffffdc ;  /* 0xffffffdc5e0f7836 */ /* 0x010fc60000000000 */
[----:B------:R-:W-:Y:S01]  /*0440*/  LEA.HI R3, R3, R0, RZ, 0x8 ;  /* 0x0000000003037211 */ /* 0x000fe200078f40ff */
[C---:B------:R-:W-:Y:S01]  /*0450*/  VIADD R14, R94.reuse, 0xffffffdd ;  /* 0xffffffdd5e0e7836 */ /* 0x040fe20000000000 */
[----:B--2---:R-:W-:Y:S01]  /*0460*/  IABS R8, R5 ;  /* 0x0000000500087213 */ /* 0x004fe20000000000 */
[C---:B------:R-:W-:Y:S01]  /*0470*/  VIADD R18, R94.reuse, 0xffffffdf ;  /* 0xffffffdf5e127836 */ /* 0x040fe20000000000 */
[----:B------:R-:W-:Y:S01]  /*0480*/  SHF.R.S32.HI R4, RZ, 0x8, R3 ;  /* 0x00000008ff047819 */ /* 0x000fe20000011403 */
[C---:B------:R-:W-:Y:S01]  /*0490*/  VIADD R19, R94.reuse, 0xffffffd8 ;  /* 0xffffffd85e137836 */ /* 0x040fe20000000000 */
[----:B-----5:R-:W-:Y:S02]  /*04a0*/  ULEA UR13, UR5, UR13, 0x18 ;  /* 0x0000000d050d7291 */ /* 0x020fe4000f8ec0ff */
[-C--:B------:R-:W-:Y:S01]  /*04b0*/  IABS R7, R4.reuse ;  /* 0x0000000400077213 */ /* 0x080fe20000000000 */
[C---:B------:R-:W-:Y:S01]  /*04c0*/  VIADD R22, R94.reuse, 0xffffffdb ;  /* 0xffffffdb5e167836 */ /* 0x040fe20000000000 */
[----:B------:R-:W-:Y:S01]  /*04d0*/  IABS R10, R4 ;  /* 0x00000004000a7213 */ /* 0x000fe20000000000 */
[C---:B------:R-:W-:Y:S01]  /*04e0*/  VIADD R23, R94.reuse, 0xffffffd4 ;  /* 0xffffffd45e177836 */ /* 0x040fe20000000000 */
[----:B------:R-:W1:Y:S01]  /*04f0*/  I2F.RP R0, R7 ;  /* 0x0000000700007306 */ /* 0x000e620000209400 */
[C---:B------:R-:W-:Y:S01]  /*0500*/  VIADD R26, R94.reuse, 0xffffffd7 ;  /* 0xffffffd75e1a7836 */ /* 0x040fe20000000000 */
[----:B------:R-:W-:Y:S01]  /*0510*/  UIADD3 UR10, UPT, UPT, UR13, 0xc000, URZ ;  /* 0x0000c0000d0a7890 */ /* 0x000fe2000fffe0ff */
[----:B------:R-:W-:-:S02]  /*0520*/  VIADD R27, R94, 0xffffffd0 ;  /* 0xffffffd05e1b7836 */ /* 0x000fc40000000000 */
[C---:B------:R-:W-:Y:S02]  /*0530*/  VIADD R28, R94.reuse, 0xffffffd1 ;  /* 0xffffffd15e1c7836 */ /* 0x040fe40000000000 */
[C---:B------:R-:W-:Y:S02]  /*0540*/  VIADD R29, R94.reuse, 0xffffffd2 ;  /* 0xffffffd25e1d7836 */ /* 0x040fe40000000000 */
[----:B------:R-:W-:Y:S01]  /*0550*/  VIADD R42, R94, 0xffffffd3 ;  /* 0xffffffd35e2a7836 */ /* 0x000fe20000000000 */
[----:B-1----:R-:W1:Y:S02]  /*0560*/  MUFU.RCP R0, R0 ;  /* 0x0000000000007308 */ /* 0x002e640000001000 */
[----:B-1----:R-:W-:Y:S02]  /*0570*/  VIADD R2, R0, 0xffffffe ;  /* 0x0ffffffe00027836 */ /* 0x002fe40000000000 */
[----:B------:R-:W-:-:S04]  /*0580*/  IMAD.MOV R0, RZ, RZ, -R10 ;  /* 0x000000ffff007224 */ /* 0x000fc800078e0a0a */
[----:B------:R1:W2:Y:S02]  /*0590*/  F2I.FTZ.U32.TRUNC.NTZ R3, R2 ;  /* 0x0000000200037305 */ /* 0x0002a4000021f000 */
[----:B-1----:R-:W-:Y:S02]  /*05a0*/  IMAD.MOV.U32 R2, RZ, RZ, RZ ;  /* 0x000000ffff027224 */ /* 0x002fe400078e00ff */
[----:B--2---:R-:W-:-:S04]  /*05b0*/  IMAD.MOV R6, RZ, RZ, -R3 ;  /* 0x000000ffff067224 */ /* 0x004fc800078e0a03 */
[----:B------:R-:W-:Y:S02]  /*05c0*/  IMAD R9, R6, R7, RZ ;  /* 0x0000000706097224 */ /* 0x000fe400078e02ff */
[----:B------:R-:W-:Y:S02]  /*05d0*/  IMAD.MOV.U32 R6, RZ, RZ, R8 ;  /* 0x000000ffff067224 */ /* 0x000fe400078e0008 */
[----:B------:R-:W-:-:S06]  /*05e0*/  IMAD.HI.U32 R3, R3, R9, R2 ;  /* 0x0000000903037227 */ /* 0x000fcc00078e0002 */
[----:B------:R-:W-:-:S04]  /*05f0*/  IMAD.HI.U32 R3, R3, R6, RZ ;  /* 0x0000000603037227 */ /* 0x000fc800078e00ff */
[----:B------:R-:W-:Y:S01]  /*0600*/  IMAD R0, R3, R0, R6 ;  /* 0x0000000003007224 */ /* 0x000fe200078e0206 */
[----:B------:R-:W-:Y:S04]  /*0610*/  BAR.SYNC.DEFER_BLOCKING 0x0 ;  /* 0x0000000000007b1d */ /* 0x000fe80000010000 */
[----:B------:R-:W-:-:S13]  /*0620*/  ISETP.GT.U32.AND P1, PT, R7, R0, PT ;  /* 0x000000000700720c */ /* 0x000fda0003f24070 */
[----:B------:R-:W-:Y:S02]  /*0630*/  @!P1 IMAD.IADD R0, R0, 0x1, -R7 ;  /* 0x0000000100009824 */ /* 0x000fe400078e0a07 */
[----:B------:R-:W-:Y:S01]  /*0640*/  @!P1 VIADD R3, R3, 0x1 ;  /* 0x0000000103039836 */ /* 0x000fe20000000000 */
[----:B------:R-:W-:Y:S02]  /*0650*/  ISETP.NE.AND P1, PT, R4, RZ, PT ;  /* 0x000000ff0400720c */ /* 0x000fe40003f25270 */
[----:B------:R-:W-:Y:S02]  /*0660*/  ISETP.GE.U32.AND P0, PT, R0, R7, PT ;  /* 0x000000070000720c */ /* 0x000fe40003f06070 */
[----:B------:R-:W-:-:S04]  /*0670*/  LOP3.LUT R0, R5, R4, RZ, 0x3c, !PT ;  /* 0x0000000405007212 */ /* 0x000fc800078e3cff */
[----:B------:R-:W-:Y:S01]  /*0680*/  ISETP.GE.AND P2, PT, R0, RZ, PT ;  /* 0x000000ff0000720c */ /* 0x000fe20003f46270 */
[----:B------:R-:W-:-:S06]  /*0690*/  VIADD R0, R84, 0x7f ;  /* 0x0000007f54007836 */ /* 0x000fcc0000000000 */
[----:B------:R-:W-:-:S04]  /*06a0*/  @P0 VIADD R3, R3, 0x1 ;  /* 0x0000000103030836 */ /* 0x000fc80000000000 */
[----:B------:R-:W-:Y:S01]  /*06b0*/  IMAD.MOV.U32 R8, RZ, RZ, R3 ;  /* 0x000000ffff087224 */ /* 0x000fe200078e0003 */
[----:B------:R-:W-:-:S03]  /*06c0*/  SHF.R.S32.HI R3, RZ, 0x1f, R0 ;  /* 0x0000001fff037819 */ /* 0x000fc60000011400 */
[----:B------:R-:W-:Y:S01]  /*06d0*/  @!P2 IMAD.MOV R8, RZ, RZ, -R8 ;  /* 0x000000ffff08a224 */ /* 0x000fe200078e0a08 */
[----:B------:R-:W-:Y:S02]  /*06e0*/  LEA.HI R3, R3, R0, RZ, 0x7 ;  /* 0x0000000003037211 */ /* 0x000fe400078f38ff */
[----:B------:R-:W-:-:S04]  /*06f0*/  @!P1 LOP3.LUT R8, RZ, R4, RZ, 0x33, !PT ;  /* 0x00000004ff089212 */ /* 0x000fc800078e33ff */
[----:B------:R-:W-:Y:S01]  /*0700*/  LEA.HI.SX32 R3, R3, -R8, 0x19 ;  /* 0x8000000803037211 */ /* 0x000fe200078fcaff */
[----:B------:R-:W-:-:S03]  /*0710*/  IMAD.MOV R6, RZ, RZ, -R8 ;  /* 0x000000ffff067224 */ /* 0x000fc600078e0a08 */
[----:B------:R-:W-:Y:S01]  /*0720*/  VIMNMX R9, PT, PT, R3, 0x1, PT ;  /* 0x0000000103097848 */ /* 0x000fe20003fe0100 */
[----:B------:R-:W-:-:S03]  /*0730*/  IMAD R6, R4, R6, R5 ;  /* 0x0000000604067224 */ /* 0x000fc600078e0205 */
[-C--:B------:R-:W-:Y:S02]  /*0740*/  IABS R7, R9.reuse ;  /* 0x0000000900077213 */ /* 0x080fe40000000000 */
[----:B------:R-:W-:Y:S02]  /*0750*/  IABS R11, R9 ;  /* 0x00000009000b7213 */ /* 0x000fe40000000000 */
[----:B------:R-:W1:Y:S08]  /*0760*/  I2F.RP R0, R7 ;  /* 0x0000000700007306 */ /* 0x000e700000209400 */
[----:B-1----:R-:W1:Y:S02]  /*0770*/  MUFU.RCP R0, R0 ;  /* 0x0000000000007308 */ /* 0x002e640000001000 */
[----:B-1----:R-:W-:-:S02]  /*0780*/  VIADD R2, R0, 0xffffffe ;  /* 0x0ffffffe00027836 */ /* 0x002fc40000000000 */
[----:B------:R-:W-:-:S04]  /*0790*/  IMAD.MOV R0, RZ, RZ, -R11 ;  /* 0x000000ffff007224 */ /* 0x000fc800078e0a0b */
[----:B------:R1:W2:Y:S01]  /*07a0*/  F2I.FTZ.U32.TRUNC.NTZ R3, R2 ;  /* 0x0000000200037305 */ /* 0x0002a2000021f000 */
[----:B------:R-:W-:Y:S02]  /*07b0*/  VIADD R11, R94, 0xffffffc0 ;  /* 0xffffffc05e0b7836 */ /* 0x000fe40000000000 */
[----:B-1----:R-:W-:Y:S02]  /*07c0*/  IMAD.MOV.U32 R2, RZ, RZ, RZ ;  /* 0x000000ffff027224 */ /* 0x002fe400078e00ff */
[----:B--2---:R-:W-:-:S04]  /*07d0*/  IMAD.MOV R10, RZ, RZ, -R3 ;  /* 0x000000ffff0a7224 */ /* 0x004fc800078e0a03 */
[----:B------:R-:W-:Y:S01]  /*07e0*/  IMAD.MOV.U32 R4, RZ, RZ, R10 ;  /* 0x000000ffff047224 */ /* 0x000fe200078e000a */
[----:B------:R-:W-:-:S03]  /*07f0*/  IABS R10, R6 ;  /* 0x00000006000a7213 */ /* 0x000fc60000000000 */
[----:B------:R-:W-:Y:S02]  /*0800*/  IMAD R5, R4, R7, RZ ;  /* 0x0000000704057224 */ /* 0x000fe400078e02ff */
[----:B------:R-:W-:Y:S02]  /*0810*/  IMAD.MOV.U32 R4, RZ, RZ, R10 ;  /* 0x000000ffff047224 */ /* 0x000fe400078e000a */
[----:B------:R-:W-:Y:S01]  /*0820*/  IMAD.HI.U32 R3, R3, R5, R2 ;  /* 0x0000000503037227 */ /* 0x000fe200078e0002 */
[----:B------:R-:W-:-:S05]  /*0830*/  IABS R5, R84 ;  /* 0x0000005400057213 */ /* 0x000fca0000000000 */
[----:B------:R-:W-:-:S04]  /*0840*/  IMAD.HI.U32 R3, R3, R4, RZ ;  /* 0x0000000403037227 */ /* 0x000fc800078e00ff */
[----:B------:R-:W-:Y:S02]  /*0850*/  IMAD R0, R3, R0, R4 ;  /* 0x0000000003007224 */ /* 0x000fe400078e0204 */
[----:B------:R-:W1:Y:S03]  /*0860*/  I2F.RP R4, R5 ;  /* 0x0000000500047306 */ /* 0x000e660000209400 */
[----:B------:R-:W-:-:S05]  /*0870*/  ISETP.GT.U32.AND P1, PT, R7, R0, PT ;  /* 0x000000000700720c */ /* 0x000fca0003f24070 */
[----:B-1----:R-:W1:Y:S08]  /*0880*/  MUFU.RCP R4, R4 ;  /* 0x0000000400047308 */ /* 0x002e700000001000 */
[----:B------:R-:W-:Y:S02]  /*0890*/  @!P1 IMAD.IADD R0, R0, 0x1, -R7 ;  /* 0x0000000100009824 */ /* 0x000fe400078e0a07 */
[----:B------:R-:W-:Y:S01]  /*08a0*/  @!P1 VIADD R3, R3, 0x1 ;  /* 0x0000000103039836 */ /* 0x000fe20000000000 */
[----:B------:R-:W-:-:S02]  /*08b0*/  ISETP.NE.AND P1, PT, R9, RZ, PT ;  /* 0x000000ff0900720c */ /* 0x000fc40003f25270 */
[----:B------:R-:W-:Y:S02]  /*08c0*/  ISETP.GE.U32.AND P0, PT, R0, R7, PT ;  /* 0x000000070000720c */ /* 0x000fe40003f06070 */
[----:B------:R-:W-:-:S04]  /*08d0*/  LOP3.LUT R0, R6, R9, RZ, 0x3c, !PT ;  /* 0x0000000906007212 */ /* 0x000fc800078e3cff */
[----:B------:R-:W-:Y:S01]  /*08e0*/  ISETP.GE.AND P2, PT, R0, RZ, PT ;  /* 0x000000ff0000720c */ /* 0x000fe20003f46270 */
[----:B-1----:R-:W-:-:S06]  /*08f0*/  VIADD R2, R4, 0xffffffe ;  /* 0x0ffffffe04027836 */ /* 0x002fcc0000000000 */
[----:B------:R-:W-:Y:S01]  /*0900*/  @P0 VIADD R3, R3, 0x1 ;  /* 0x0000000103030836 */ /* 0x000fe20000000000 */
[----:B------:R-:W1:Y:S03]  /*0910*/  I2F.RP R4, R88 ;  /* 0x0000005800047306 */ /* 0x000e660000209400 */
[----:B------:R-:W-:-:S04]  /*0920*/  IMAD.MOV.U32 R10, RZ, RZ, R3 ;  /* 0x000000ffff0a7224 */ /* 0x000fc800078e0003 */
[----:B------:R-:W-:Y:S01]  /*0930*/  @!P2 IMAD.MOV R10, RZ, RZ, -R10 ;  /* 0x000000ffff0aa224 */ /* 0x000fe200078e0a0a */
[----:B------:R-:W2:Y:S01]  /*0940*/  F2I.FTZ.U32.TRUNC.NTZ R3, R2 ;  /* 0x0000000200037305 */ /* 0x000ea2000021f000 */
[----:B------:R-:W-:-:S05]  /*0950*/  @!P1 LOP3.LUT R10, RZ, R9, RZ, 0x33, !PT ;  /* 0x00000009ff0a9212 */ /* 0x000fca00078e33ff */
[----:B------:R-:W-:Y:S02]  /*0960*/  IMAD.MOV R0, RZ, RZ, -R10 ;  /* 0x000000ffff007224 */ /* 0x000fe400078e0a0a */
[----:B-1----:R-:W1:Y:S02]  /*0970*/  MUFU.RCP R4, R4 ;  /* 0x0000000400047308 */ /* 0x002e640000001000 */
[----:B------:R-:W-:Y:S02]  /*0980*/  IMAD R0, R9, R0, R6 ;  /* 0x0000000009007224 */ /* 0x000fe400078e0206 */
[----:B------:R-:W4:Y:S02]  /*0990*/  LDS R6, [UR13] ;  /* 0x0000000dff067984 */ /* 0x000f240008000800 */
[----:B------:R-:W-:Y:S02]  /*09a0*/  IMAD.IADD R0, R8, 0x1, R0 ;  /* 0x0000000108007824 */ /* 0x000fe400078e0200 */
[----:B--2---:R-:W-:-:S02]  /*09b0*/  IMAD.MOV R2, RZ, RZ, -R3 ;  /* 0x000000ffff027224 */ /* 0x004fc400078e0a03 */
[----:B------:R-:W-:Y:S02]  /*09c0*/  IMAD R12, R0, 0x80, R46 ;  /* 0x00000080000c7824 */ /* 0x000fe400078e022e */
[----:B------:R-:W-:Y:S02]  /*09d0*/  IMAD R7, R2, R5, RZ ;  /* 0x0000000502077224 */ /* 0x000fe400078e02ff */
[----:B------:R-:W-:Y:S01]  /*09e0*/  IMAD.MOV.U32 R2, RZ, RZ, RZ ;  /* 0x000000ffff027224 */ /* 0x000fe200078e00ff */
[----:B------:R-:W-:Y:S01]  /*09f0*/  IABS R0, R12 ;  /* 0x0000000c00007213 */ /* 0x000fe20000000000 */
[----:B------:R2:W-:Y:S01]  /*0a00*/  STL [R1+0x364], R12 ;  /* 0x0003640c01007387 */ /* 0x0005e20000100800 */
[----:B------:R-:W-:Y:S01]  /*0a10*/  BAR.SYNC.DEFER_BLOCKING 0x0 ;  /* 0x0000000000007b1d */ /* 0x000fe20000010000 */
[----:B------:R-:W-:Y:S01]  /*0a20*/  IMAD.HI.U32 R2, R3, R7, R2 ;  /* 0x0000000703027227 */ /* 0x000fe200078e0002 */
[----:B------:R-:W-:-:S03]  /*0a30*/  ISETP.GE.AND P2, PT, R12, RZ, PT ;  /* 0x000000ff0c00720c */ /* 0x000fc60003f46270 */
[----:B-1----:R-:W-:Y:S02]  /*0a40*/  VIADD R3, R4, 0xffffffe ;  /* 0x0ffffffe04037836 */ /* 0x002fe40000000000 */
[----:B------:R-:W-:-:S04]  /*0a50*/  IMAD.HI.U32 R2, R2, R0, RZ ;  /* 0x0000000002027227 */ /* 0x000fc800078e00ff */
[----:B------:R-:W-:Y:S01]  /*0a60*/  IMAD.MOV R2, RZ, RZ, -R2 ;  /* 0x000000ffff027224 */ /* 0x000fe200078e0a02 */
[----:B------:R-:W1:Y:S03]  /*0a70*/  F2I.FTZ.U32.TRUNC.NTZ R3, R3 ;  /* 0x0000000300037305 */ /* 0x000e66000021f000 */
[C---:B------:R-:W-:Y:S02]  /*0a80*/  IMAD R4, R5.reuse, R2, R0 ;  /* 0x0000000205047224 */ /* 0x040fe400078e0200 */
[----:B------:R-:W-:Y:S02]  /*0a90*/  IMAD.SHL.U32 R0, R10, 0x100, RZ ;  /* 0x000001000a007824 */ /* 0x000fe400078e00ff */
[----:B------:R-:W-:Y:S01]  /*0aa0*/  IMAD.MOV.U32 R2, RZ, RZ, RZ ;  /* 0x000000ffff027224 */ /* 0x000fe200078e00ff */
[----:B------:R-:W-:Y:S01]  /*0ab0*/  ISETP.GT.U32.AND P0, PT, R5, R4, PT ;  /* 0x000000040500720c */ /* 0x000fe20003f04070 */
[----:B------:R-:W-:Y:S01]  /*0ac0*/  VIADD R10, R94, 0xffffffc6 ;  /* 0xffffffc65e0a7836 */ /* 0x000fe20000000000 */
[----:B------:R-:W-:-:S02]  /*0ad0*/  LOP3.LUT R87, R0, R87, RZ, 0xfc, !PT ;  /* 0x0000005700577212 */ /* 0x000fc400078efcff */
[----:B----4-:R-:W-:Y:S01]  /*0ae0*/  R2UR UR12, R6 ;  /* 0x00000000060c72ca */ /* 0x010fe200000e0000 */
[----:B------:R-:W-:Y:S01]  /*0af0*/  VIADD R6, R94, 0xffffffca ;  /* 0xffffffca5e067836 */ /* 0x000fe20000000000 */
[----:B------:R-:W-:Y:S01]  /*0b00*/  IABS R89, R87 ;  /* 0x0000005700597213 */ /* 0x000fe20000000000 */
[----:B-1----:R-:W-:-:S04]  /*0b10*/  IMAD.MOV R7, RZ, RZ, -R3 ;  /* 0x000000ffff077224 */ /* 0x002fc800078e0a03 */
[----:B------:R-:W-:Y:S02]  /*0b20*/  IMAD R7, R7, R88, RZ ;  /* 0x0000005807077224 */ /* 0x000fe400078e02ff */
[----:B------:R-:W-:Y:S01]  /*0b30*/  @!P0 IMAD.IADD R4, R4, 0x1, -R5 ;  /* 0x0000000104048824 */ /* 0x000fe200078e0a05 */
[----:B------:R-:W-:Y:S01]  /*0b40*/  ISETP.NE.AND P0, PT, R84, RZ, PT ;  /* 0x000000ff5400720c */ /* 0x000fe20003f05270 */
[----:B------:R-:W-:Y:S01]  /*0b50*/  IMAD.HI.U32 R86, R3, R7, R2 ;  /* 0x0000000703567227 */ /* 0x000fe200078e0002 */
[----:B------:R-:W-:Y:S02]  /*0b60*/  SHF.R.U32.HI R3, RZ, 0x5, R234 ;  /* 0x00000005ff037819 */ /* 0x000fe400000116ea */
[----:B------:R-:W-:Y:S01]  /*0b70*/  ISETP.GT.U32.AND P1, PT, R5, R4, PT ;  /* 0x000000040500720c */ /* 0x000fe20003f24070 */
[----:B------:R-:W-:Y:S01]  /*0b80*/  VIADD R7, R94, 0xffffffc4 ;  /* 0xffffffc45e077836 */ /* 0x000fe20000000000 */
[----:B------:R-:W-:Y:S01]  /*0b90*/  R2UR UR7, R3 ;  /* 0x00000000030772ca */ /* 0x000fe200000e0000 */
[----:B------:R-:W-:-:S04]  /*0ba0*/  IMAD.HI.U32 R2, R86, R89, RZ ;  /* 0x0000005956027227 */ /* 0x000fc800078e00ff */
[----:B------:R-:W-:Y:S02]  /*0bb0*/  IMAD.MOV R2, RZ, RZ, -R2 ;  /* 0x000000ffff027224 */ /* 0x000fe400078e0a02 */
[----:B------:R-:W-:Y:S02]  /*0bc0*/  VIADD R3, R94, 0xffffffed ;  /* 0xffffffed5e037836 */ /* 0x000fe40000000000 */
[----:B------:R-:W-:Y:S02]  /*0bd0*/  IMAD R89, R88, R2, R89 ;  /* 0x0000000258597224 */ /* 0x000fe400078e0259 */
[----:B------:R-:W-:Y:S02]  /*0be0*/  VIADD R2, R94, 0xffffffff ;  /* 0xffffffff5e027836 */ /* 0x000fe40000000000 */
[----:B------:R-:W-:Y:S01]  /*0bf0*/  @!P1 IMAD.IADD R4, R4, 0x1, -R5 ;  /* 0x0000000104049824 */ /* 0x000fe200078e0a05 */
[----:B------:R-:W-:Y:S01]  /*0c00*/  ISETP.GE.U32.AND P1, PT, R3, 0x7fffffae, PT ;  /* 0x7fffffae0300780c */ /* 0x000fe20003f26070 */
[----:B------:R-:W-:Y:S01]  /*0c10*/  VIADD R3, R94, 0xffffffe8 ;  /* 0xffffffe85e037836 */ /* 0x000fe20000000000 */
[----:B------:R-:W-:Y:S01]  /*0c20*/  ISETP.GE.U32.AND P3, PT, R2, 0x7fffffc0, PT ;  /* 0x7fffffc00200780c */ /* 0x000fe20003f66070 */
[----:B------:R-:W-:Y:S01]  /*0c30*/  IMAD.MOV.U32 R44, RZ, RZ, R4 ;  /* 0x000000ffff2c7224 */ /* 0x000fe200078e0004 */
[----:B------:R-:W-:Y:S01]  /*0c40*/  SEL R33, RZ, 0x1fffe, P1 ;  /* 0x0001fffeff217807 */ /* 0x000fe20000800000 */
[C---:B------:R-:W-:Y:S01]  /*0c50*/  VIADD R2, R94.reuse, 0xffffffee ;  /* 0xffffffee5e027836 */ /* 0x040fe20000000000 */
[----:B------:R-:W-:Y:S01]  /*0c60*/  ISETP.GE.U32.AND P4, PT, R3, 0x7fffffa9, PT ;  /* 0x7fffffa90300780c */ /* 0x000fe20003f86070 */
[----:B------:R-:W-:Y:S01]  /*0c70*/  VIADD R4, R94, 0xffffffec ;  /* 0xffffffec5e047836 */ /* 0x000fe20000000000 */
[----:B------:R-:W-:Y:S01]  /*0c80*/  USHF.L.U32 UR4, UR7, 0x15, URZ ;  /* 0x0000001507047899 */ /* 0x000fe200080006ff */
[----:B------:R-:W-:Y:S01]  /*0c90*/  @!P2 IMAD.MOV R44, RZ, RZ, -R44 ;  /* 0x000000ffff2ca224 */ /* 0x000fe200078e0a2c */
[----:B------:R-:W-:Y:S01]  /*0ca0*/  ISETP.GE.U32.AND P2, PT, R2, 0x7fffffaf, PT ;  /* 0x7fffffaf0200780c */ /* 0x000fe20003f46070 */
[----:B------:R-:W-:Y:S01]  /*0cb0*/  VIADD R2, R94, 0xffffffe9 ;  /* 0xffffffe95e027836 */ /* 0x000fe20000000000 */
[----:B------:R-:W-:Y:S01]  /*0cc0*/  ISETP.GE.U32.AND P6, PT, R4, 0x7fffffad, PT ;  /* 0x7fffffad0400780c */ /* 0x000fe20003fc6070 */
[C---:B------:R-:W-:Y:S01]  /*0cd0*/  VIADD R3, R94.reuse, 0xffffffea ;  /* 0xffffffea5e037836 */ /* 0x040fe20000000000 */
[----:B------:R-:W-:Y:S01]  /*0ce0*/  @!P0 LOP3.LUT R44, RZ, R84, RZ, 0x33, !PT ;  /* 0x00000054ff2c8212 */ /* 0x000fe200078e33ff */
[----:B------:R-:W-:Y:S01]  /*0cf0*/  VIADD R4, R94, 0xffffffef ;  /* 0xffffffef5e047836 */ /* 0x000fe20000000000 */
[----:B------:R-:W-:Y:S01]  /*0d00*/  ISETP.GE.U32.AND P5, PT, R2, 0x7fffffaa, PT ;  /* 0x7fffffaa0200780c */ /* 0x000fe20003fa6070 */
[C---:B------:R-:W-:Y:S01]  /*0d10*/  VIADD R2, R94.reuse, 0xffffffeb ;  /* 0xffffffeb5e027836 */ /* 0x040fe20000000000 */
[----:B------:R-:W-:Y:S01]  /*0d20*/  SEL R16, RZ, 0x1, P6 ;  /* 0x00000001ff107807 */ /* 0x000fe20003000000 */
[----:B------:R-:W-:Y:S01]  /*0d30*/  ULOP3.LUT UR4, UR4, 0x600000, URZ, 0xc0, !UPT ;  /* 0x0060000004047892 */ /* 0x000fe2000f8ec0ff */
[----:B------:R-:W-:Y:S01]  /*0d40*/  ISETP.GE.U32.AND P6, PT, R3, 0x7fffffab, PT ;  /* 0x7fffffab0300780c */ /* 0x000fe20003fc6070 */
[----:B------:R-:W-:Y:S01]  /*0d50*/  VIADD R3, R94, 0xffffffe4 ;  /* 0xffffffe45e037836 */ /* 0x000fe20000000000 */
[----:B------:R-:W-:Y:S01]  /*0d60*/  ISETP.GE.U32.AND P1, PT, R2, 0x7fffffac, PT ;  /* 0x7fffffac0200780c */ /* 0x000fe20003f26070 */
[----:B------:R-:W-:Y:S01]  /*0d70*/  VIADD R2, R94, 0xffffffe5 ;  /* 0xffffffe55e027836 */ /* 0x000fe20000000000 */
[----:B------:R-:W-:Y:S01]  /*0d80*/  ISETP.GE.U32.AND P0, PT, R4, 0x7fffffb0, PT ;  /* 0x7fffffb00400780c */ /* 0x000fe20003f06070 */
[----:B------:R-:W-:Y:S01]  /*0d90*/  VIADD R4, R94, 0xffffffe6 ;  /* 0xffffffe65e047836 */ /* 0x000fe20000000000 */
[----:B------:R-:W-:Y:S01]  /*0da0*/  SEL R30, RZ, 0x4, P2 ;  /* 0x00000004ff1e7807 */ /* 0x000fe20001000000 */
[----:B------:R-:W-:Y:S01]  /*0db0*/  IMAD.IADD R33, R16, 0x1, R33 ;  /* 0x0000000110217824 */ /* 0x000fe200078e0221 */
[----:B------:R-:W-:Y:S01]  /*0dc0*/  ISETP.GE.U32.AND P2, PT, R3, 0x7fffffa5, PT ;  /* 0x7fffffa50300780c */ /* 0x000fe20003f46070 */
[----:B------:R-:W-:Y:S01]  /*0dd0*/  VIADD R3, R94, 0xffffffe7 ;  /* 0xffffffe75e037836 */ /* 0x000fe20000000000 */
[----:B------:R-:W-:Y:S01]  /*0de0*/  SEL R31, RZ, 0x7fff8, P0 ;  /* 0x0007fff8ff1f7807 */ /* 0x000fe20000000000 */
[----:B------:R-:W-:Y:S01]  /*0df0*/  UIADD3 UR14, UPT, UPT, UR12, UR4, URZ ;  /* 0x000000040c0e7290 */ /* 0x000fe2000fffe0ff */
[----:B------:R-:W-:Y:S01]  /*0e00*/  ISETP.GE.U32.AND P0, PT, R2, 0x7fffffa6, PT ;  /* 0x7fffffa60200780c */ /* 0x000fe20003f06070 */
[----:B------:R-:W-:Y:S01]  /*0e10*/  VIADD R2, R94, 0xffffffe1 ;  /* 0xffffffe15e027836 */ /* 0x000fe20000000000 */
[----:B------:R-:W-:-:S02]  /*0e20*/  SEL R37, RZ, 0x1fffe, P5 ;  /* 0x0001fffeff257807 */ /* 0x000fc40002800000 */
[----:B------:R-:W-:Y:S01]  /*0e30*/  ISETP.GE.U32.AND P5, PT, R3, 0x7fffffa8, PT ;  /* 0x7fffffa80300780c */ /* 0x000fe20003fa6070 */
[----:B------:R-:W-:Y:S01]  /*0e40*/  VIADD R3, R94, 0xffffffe0 ;  /* 0xffffffe05e037836 */ /* 0x000fe20000000000 */
[----:B------:R-:W-:Y:S02]  /*0e50*/  SEL R32, RZ, 0x4, P6 ;  /* 0x00000004ff207807 */ /* 0x000fe40003000000 */
[----:B------:R-:W-:Y:S01]  /*0e60*/  ISETP.GE.U32.AND P6, PT, R2, 0x7fffffa2, PT ;  /* 0x7fffffa20200780c */ /* 0x000fe20003fc6070 */
[C---:B------:R-:W-:Y:S01]  /*0e70*/  VIADD R2, R94.reuse, 0xffffffe3 ;  /* 0xffffffe35e027836 */ /* 0x040fe20000000000 */
[----:B------:R-:W-:Y:S02]  /*0e80*/  SEL R35, RZ, 0x7fff8, P1 ;  /* 0x0007fff8ff237807 */ /* 0x000fe40000800000 */
[----:B------:R-:W-:Y:S02]  /*0e90*/  SEL R34, RZ, 0x1, P4 ;  /* 0x00000001ff227807 */ /* 0x000fe40002000000 */
        /* <DEDUP_REMOVED lines=8> */
[----:B------:R-:W-:-:S02]  /*0f20*/  SEL R36, RZ, 0x4, P4 ;  /* 0x00000004ff247807 */ /* 0x000fc40002000000 */
[----:B------:R-:W-:Y:S01]  /*0f30*/  ISETP.GE.U32.AND P4, PT, R3, 0x7fffff8d, PT ;  /* 0x7fffff8d0300780c */ /* 0x000fe20003f86070 */
[----:B------:R-:W-:Y:S01]  /*0f40*/  VIADD R3, R94, 0xffffffce ;  /* 0xffffffce5e037836 */ /* 0x000fe20000000000 */
[----:B------:R-:W-:Y:S02]  /*0f50*/  SEL R39, RZ, 0x7fff8, P5 ;  /* 0x0007fff8ff277807 */ /* 0x000fe40002800000 */
[----:B------:R-:W-:Y:S02]  /*0f60*/  SEL R38, RZ, 0x1, P2 ;  /* 0x00000001ff267807 */ /* 0x000fe40001000000 */
[----:B------:R-:W-:Y:S01]  /*0f70*/  ISETP.GE.U32.AND P5, PT, R2, 0x7fffff8e, PT ;  /* 0x7fffff8e0200780c */ /* 0x000fe20003fa6070 */
[----:B------:R-:W-:Y:S01]  /*0f80*/  VIADD R2, R94, 0xffffffcf ;  /* 0xffffffcf5e027836 */ /* 0x000fe20000000000 */
[----:B------:R-:W-:Y:S01]  /*0f90*/  ISETP.GE.U32.AND P2, PT, R4, 0x7fffffa3, PT ;  /* 0x7fffffa30400780c */ /* 0x000fe20003f46070 */
[----:B------:R-:W-:Y:S01]  /*0fa0*/  IMAD.IADD R38, R38, 0x1, R41 ;  /* 0x0000000126267824 */ /* 0x000fe200078e0229 */
[----:B------:R-:W-:-:S02]  /*0fb0*/  SEL R45, RZ, 0x1fffe, P6 ;  /* 0x0001fffeff2d7807 */ /* 0x000fc40003000000 */
[----:B------:R-:W-:Y:S01]  /*0fc0*/  ISETP.GE.U32.AND P6, PT, R3, 0x7fffff8f, PT ;  /* 0x7fffff8f0300780c */ /* 0x000fe20003fc6070 */
[----:B------:R-:W-:Y:S01]  /*0fd0*/  VIADD R3, R94, 0xffffffc8 ;  /* 0xffffffc85e037836 */ /* 0x000fe20000000000 */
[----:B------:R-:W-:Y:S02]  /*0fe0*/  SEL R40, RZ, 0x4, P2 ;  /* 0x00000004ff287807 */ /* 0x000fe40001000000 */
[----:B------:R-:W-:Y:S01]  /*0ff0*/  ISETP.GE.U32.AND P2, PT, R2, 0x7fffff90, PT ;  /* 0x7fffff900200780c */ /* 0x000fe20003f46070 */
[C---:B------:R-:W-:Y:S01]  /*1000*/  VIADD R2, R94.reuse, 0xffffffc9 ;  /* 0xffffffc95e027836 */ /* 0x040fe20000000000 */
[----:B------:R-:W-:Y:S02]  /*1010*/  SEL R43, RZ, 0x7fff8, P0 ;  /* 0x0007fff8ff2b7807 */ /* 0x000fe40000000000 */
[----:B------:R-:W-:Y:S01]  /*1020*/  ISETP.GE.U32.AND P0, PT, R3, 0x7fffff89, PT ;  /* 0x7fffff890300780c */ /* 0x000fe20003f06070 */
[----:B------:R-:W-:Y:S01]  /*1030*/  VIADD R3, R94, 0xffffffcb ;  /* 0xffffffcb5e037836 */ /* 0x000fe20000000000 */
[----:B------:R-:W-:-:S02]  /*1040*/  SEL R4, RZ, 0x1, P4 ;  /* 0x00000001ff047807 */ /* 0x000fc40002000000 */
[----:B------:R-:W-:Y:S02]  /*1050*/  ISETP.GE.U32.AND P4, PT, R2, 0x7fffff8a, PT ;  /* 0x7fffff8a0200780c */ /* 0x000fe40003f86070 */
        /* <DEDUP_REMOVED lines=11> */
[----:B------:R-:W-:Y:S01]  /*1110*/  VIADD R10, R94, 0xffffffc1 ;  /* 0xffffffc15e0a7836 */ /* 0x000fe20000000000 */
[----:B------:R-:W-:Y:S02]  /*1120*/  SEL R8, RZ, 0x1, P0 ;  /* 0x00000001ff087807 */ /* 0x000fe40000000000 */
[----:B------:R-:W-:Y:S02]  /*1130*/  ISETP.GE.U32.AND P0, PT, R6, 0x7fffff86, PT ;  /* 0x7fffff860600780c */ /* 0x000fe40003f06070 */
[----:B------:R-:W-:Y:S01]  /*1140*/  SEL R6, RZ, 0x4, P5 ;  /* 0x00000004ff067807 */ /* 0x000fe20002800000 */
[----:B------:R-:W-:Y:S01]  /*1150*/  IMAD.IADD R8, R8, 0x1, R9 ;  /* 0x0000000108087824 */ /* 0x000fe200078e0209 */
[----:B------:R-:W-:-:S02]  /*1160*/  ISETP.GE.U32.AND P5, PT, R7, 0x7fffff88, PT ;  /* 0x7fffff880700780c */ /* 0x000fc40003fa6070 */
[----:B------:R-:W-:Y:S02]  /*1170*/  SEL R7, RZ, 0x7fff8, P6 ;  /* 0x0007fff8ff077807 */ /* 0x000fe40003000000 */
[----:B------:R-:W-:Y:S01]  /*1180*/  ISETP.GE.U32.AND P6, PT, R10, 0x7fffff82, PT ;  /* 0x7fffff820a00780c */ /* 0x000fe20003fc6070 */
[C---:B------:R-:W-:Y:S01]  /*1190*/  VIADD R10, R94.reuse, 0xffffffc2 ;  /* 0xffffffc25e0a7836 */ /* 0x040fe20000000000 */
[----:B--2---:R-:W-:Y:S02]  /*11a0*/  SEL R12, RZ, 0x1, P2 ;  /* 0x00000001ff0c7807 */ /* 0x004fe40001000000 */
[----:B------:R-:W-:Y:S01]  /*11b0*/  ISETP.GE.U32.AND P2, PT, R11, 0x7fffff81, PT ;  /* 0x7fffff810b00780c */ /* 0x000fe20003f46070 */
[----:B------:R-:W-:Y:S01]  /*11c0*/  VIADD R11, R94, 0xffffffc3 ;  /* 0xffffffc35e0b7836 */ /* 0x000fe20000000000 */
[----:B------:R-:W-:Y:S02]  /*11d0*/  SEL R13, RZ, 0x1fffe, P0 ;  /* 0x0001fffeff0d7807 */ /* 0x000fe40000000000 */
[----:B------:R-:W-:-:S02]  /*11e0*/  ISETP.GE.U32.AND P0, PT, R10, 0x7fffff83, PT ;  /* 0x7fffff830a00780c */ /* 0x000fc40003f06070 */
[----:B------:R-:W-:Y:S01]  /*11f0*/  SEL R10, RZ, 0x4, P4 ;  /* 0x00000004ff0a7807 */ /* 0x000fe20002000000 */
[----:B------:R-:W-:Y:S01]  /*1200*/  IMAD.IADD R12, R12, 0x1, R13 ;  /* 0x000000010c0c7824 */ /* 0x000fe200078e020d */
[----:B------:R-:W-:Y:S02]  /*1210*/  ISETP.GE.U32.AND P4, PT, R11, 0x7fffff84, PT ;  /* 0x7fffff840b00780c */ /* 0x000fe40003f86070 */
[----:B------:R-:W-:Y:S02]  /*1220*/  SEL R11, RZ, 0x7fff8, P5 ;  /* 0x0007fff8ff0b7807 */ /* 0x000fe40002800000 */
[----:B------:R-:W-:Y:S01]  /*1230*/  ISETP.GE.U32.AND P5, PT, R15, 0x7fffff9d, PT ;  /* 0x7fffff9d0f00780c */ /* 0x000fe20003fa6070 */
[----:B------:R-:W-:Y:S01]  /*1240*/  VIADD R15, R94, 0xffffffde ;  /* 0xffffffde5e0f7836 */ /* 0x000fe20000000000 */
[----:B------:R-:W-:Y:S02]  /*1250*/  SEL R17, RZ, 0x1fffe, P6 ;  /* 0x0001fffeff117807 */ /* 0x000fe40003000000 */
[----:B------:R-:W-:-:S02]  /*1260*/  ISETP.GE.U32.AND P6, PT, R14, 0x7fffff9e, PT ;  /* 0x7fffff9e0e00780c */ /* 0x000fc40003fc6070 */
[----:B------:R-:W-:Y:S02]  /*1270*/  SEL R14, RZ, 0x4, P0 ;  /* 0x00000004ff0e7807 */ /* 0x000fe40000000000 */
[----:B------:R-:W-:Y:S02]  /*1280*/  ISETP.GE.U32.AND P0, PT, R15, 0x7fffff9f, PT ;  /* 0x7fffff9f0f00780c */ /* 0x000fe40003f06070 */
        /* <DEDUP_REMOVED lines=8> */
[----:B------:R-:W-:Y:S01]  /*1310*/  SEL R18, RZ, 0x4, P0 ;  /* 0x00000004ff127807 */ /* 0x000fe20000000000 */
[----:B------:R-:W-:Y:S01]  /*1320*/  IMAD.IADD R20, R20, 0x1, R21 ;  /* 0x0000000114147824 */ /* 0x000fe200078e0215 */
[----:B------:R-:W-:Y:S02]  /*1330*/  ISETP.GE.U32.AND P0, PT, R19, 0x7fffff9b, PT ;  /* 0x7fffff9b1300780c */ /* 0x000fe40003f06070 */
[----:B------:R-:W-:Y:S02]  /*1340*/  SEL R19, RZ, 0x7fff8, P4 ;  /* 0x0007fff8ff137807 */ /* 0x000fe40002000000 */
[----:B------:R-:W-:Y:S01]  /*1350*/  ISETP.GE.U32.AND P4, PT, R22, 0x7fffff9c, PT ;  /* 0x7fffff9c1600780c */ /* 0x000fe20003f86070 */
[----:B------:R-:W-:Y:S01]  /*1360*/  VIADD R22, R94, 0xffffffd5 ;  /* 0xffffffd55e167836 */ /* 0x000fe20000000000 */
[----:B------:R-:W-:-:S02]  /*1370*/  SEL R24, RZ, 0x1, P5 ;  /* 0x00000001ff187807 */ /* 0x000fc40002800000 */
[----:B------:R-:W-:Y:S01]  /*1380*/  ISETP.GE.U32.AND P5, PT, R23, 0x7fffff95, PT ;  /* 0x7fffff951700780c */ /* 0x000fe20003fa6070 */
[----:B------:R-:W-:Y:S01]  /*1390*/  VIADD R23, R94, 0xffffffd6 ;  /* 0xffffffd65e177836 */ /* 0x000fe20000000000 */
[----:B------:R-:W-:Y:S02]  /*13a0*/  SEL R25, RZ, 0x1fffe, P6 ;  /* 0x0001fffeff197807 */ /* 0x000fe40003000000 */
[----:B------:R-:W-:Y:S02]  /*13b0*/  ISETP.GE.U32.AND P6, PT, R22, 0x7fffff96, PT ;  /* 0x7fffff961600780c */ /* 0x000fe40003fc6070 */
[----:B------:R-:W-:Y:S01]  /*13c0*/  SEL R22, RZ, 0x4, P0 ;  /* 0x00000004ff167807 */ /* 0x000fe20000000000 */
[----:B------:R-:W-:Y:S01]  /*13d0*/  IMAD.IADD R24, R24, 0x1, R25 ;  /* 0x0000000118187824 */ /* 0x000fe200078e0219 */
[----:B------:R-:W-:Y:S02]  /*13e0*/  ISETP.GE.U32.AND P0, PT, R23, 0x7fffff97, PT ;  /* 0x7fffff971700780c */ /* 0x000fe40003f06070 */
[----:B------:R-:W-:-:S02]  /*13f0*/  SEL R23, RZ, 0x7fff8, P4 ;  /* 0x0007fff8ff177807 */ /* 0x000fc40002000000 */
[----:B------:R-:W-:Y:S02]  /*1400*/  ISETP.GE.U32.AND P4, PT, R26, 0x7fffff98, PT ;  /* 0x7fffff981a00780c */ /* 0x000fe40003f86070 */
[----:B------:R-:W-:Y:S02]  /*1410*/  SEL R26, RZ, 0x1, P5 ;  /* 0x00000001ff1a7807 */ /* 0x000fe40002800000 */
[----:B------:R-:W-:Y:S02]  /*1420*/  ISETP.GE.U32.AND P5, PT, R27, 0x7fffff91, PT ;  /* 0x7fffff911b00780c */ /* 0x000fe40003fa6070 */
[----:B------:R-:W-:Y:S02]  /*1430*/  SEL R27, RZ, 0x1fffe, P6 ;  /* 0x0001fffeff1b7807 */ /* 0x000fe40003000000 */
[----:B------:R-:W-:Y:S02]  /*1440*/  ISETP.GE.U32.AND P6, PT, R28, 0x7fffff92, PT ;  /* 0x7fffff921c00780c */ /* 0x000fe40003fc6070 */
[----:B------:R-:W-:Y:S01]  /*1450*/  SEL R28, RZ, 0x1, P5 ;  /* 0x00000001ff1c7807 */ /* 0x000fe20002800000 */
[----:B------:R-:W-:Y:S01]  /*1460*/  IMAD.IADD R26, R26, 0x1, R27 ;  /* 0x000000011a1a7824 */ /* 0x000fe200078e021b */
[----:B------:R-:W-:-:S02]  /*1470*/  ISETP.GE.U32.AND P5, PT, R29, 0x7fffff93, PT ;  /* 0x7fffff931d00780c */ /* 0x000fc40003fa6070 */
[----:B------:R-:W-:Y:S02]  /*1480*/  SEL R29, RZ, 0x1fffe, P6 ;  /* 0x0001fffeff1d7807 */ /* 0x000fe40003000000 */
[----:B------:R-:W-:Y:S02]  /*1490*/  ISETP.GE.U32.AND P6, PT, R42, 0x7fffff94, PT ;  /* 0x7fffff942a00780c */ /* 0x000fe40003fc6070 */
[----:B------:R-:W-:Y:S01]  /*14a0*/  SEL R42, RZ, 0x1, P1 ;  /* 0x00000001ff2a7807 */ /* 0x000fe20000800000 */
[----:B------:R-:W-:Y:S01]  /*14b0*/  IMAD.IADD R28, R28, 0x1, R29 ;  /* 0x000000011c1c7824 */ /* 0x000fe200078e021d */
[----:B------:R-:W-:Y:S02]  /*14c0*/  SEL R16, RZ, 0x1, P2 ;  /* 0x00000001ff107807 */ /* 0x000fe40001000000 */
[----:B------:R-:W-:Y:S01]  /*14d0*/  LOP3.LUT R4, R4, 0x3, RZ, 0xc0, !PT ;  /* 0x0000000304047812 */ /* 0x000fe200078ec0ff */
[----:B------:R-:W-:Y:S01]  /*14e0*/  IMAD.IADD R42, R42, 0x1, R45 ;  /* 0x000000012a2a7824 */ /* 0x000fe200078e022d */
[----:B------:R-:W-:Y:S01]  /*14f0*/  LOP3.LUT R8, R8, 0x3, RZ, 0xc0, !PT ;  /* 0x0000000308087812 */ /* 0x000fe200078ec0ff */
[----:B------:R-:W-:Y:S01]  /*1500*/  IMAD.IADD R16, R16, 0x1, R17 ;  /* 0x0000000110107824 */ /* 0x000fe200078e0211 */
[----:B------:R-:W-:-:S02]  /*1510*/  LOP3.LUT R38, R38, 0x3, RZ, 0xc0, !PT ;  /* 0x0000000326267812 */ /* 0x000fc400078ec0ff */
[----:B------:R-:W-:Y:S02]  /*1520*/  LOP3.LUT R42, R42, 0x3, RZ, 0xc0, !PT ;  /* 0x000000032a2a7812 */ /* 0x000fe400078ec0ff */
[----:B------:R-:W-:Y:S02]  /*1530*/  LOP3.LUT R16, R16, 0x3, RZ, 0xc0, !PT ;  /* 0x0000000310107812 */ /* 0x000fe400078ec0ff */
[----:B------:R-:W-:Y:S02]  /*1540*/  IADD3 R40, PT, PT, R42, R43, R40 ;  /* 0x0000002b2a287210 */ /* 0x000fe40007ffe028 */
[----:B------:R-:W-:Y:S02]  /*1550*/  IADD3 R2, PT, PT, R4, R3, R2 ;  /* 0x0000000304027210 */ /* 0x000fe40007ffe002 */
[----:B------:R-:W-:Y:S02]  /*1560*/  LOP3.LUT R34, R34, 0x3, RZ, 0xc0, !PT ;  /* 0x0000000322227812 */ /* 0x000fe400078ec0ff */
[----:B------:R-:W-:-:S02]  /*1570*/  SEL R3, RZ, 0x4, P0 ;  /* 0x00000004ff037807 */ /* 0x000fc40000000000 */
[----:B------:R-:W-:Y:S02]  /*1580*/  SEL R4, RZ, 0x7fff8, P4 ;  /* 0x0007fff8ff047807 */ /* 0x000fe40002000000 */
[----:B------:R-:W-:Y:S02]  /*1590*/  LOP3.LUT R26, R26, 0x3, RZ, 0xc0, !PT ;  /* 0x000000031a1a7812 */ /* 0x000fe400078ec0ff */
[----:B------:R-:W-:Y:S02]  /*15a0*/  LOP3.LUT R12, R12, 0x3, RZ, 0xc0, !PT ;  /* 0x000000030c0c7812 */ /* 0x000fe400078ec0ff */
[----:B------:R-:W-:Y:S02]  /*15b0*/  IADD3 R6, PT, PT, R8, R7, R6 ;  /* 0x0000000708067210 */ /* 0x000fe40007ffe006 */
[----:B------:R-:W-:Y:S02]  /*15c0*/  IADD3 R14, PT, PT, R16, R15, R14 ;  /* 0x0000000f100e7210 */ /* 0x000fe40007ffe00e */
[----:B------:R-:W-:Y:S01]  /*15d0*/  IADD3 R36, PT, PT, R38, R39, R36 ;  /* 0x0000002726247210 */ /* 0x000fe20007ffe024 */
[----:B------:R-:W-:Y:S01]  /*15e0*/  IMAD.SHL.U32 R6, R6, 0x100, RZ ;  /* 0x0000010006067824 */ /* 0x000fe200078e00ff */
[----:B------:R-:W-:-:S02]  /*15f0*/  LOP3.LUT R24, R24, 0x3, RZ, 0xc0, !PT ;  /* 0x0000000318187812 */ /* 0x000fc400078ec0ff */
[----:B------:R-:W-:Y:S02]  /*1600*/  LOP3.LUT R7, R40, 0xf, RZ, 0xc0, !PT ;  /* 0x0000000f28077812 */ /* 0x000fe400078ec0ff */
[----:B------:R-:W-:Y:S02]  /*1610*/  IADD3 R32, PT, PT, R34, R35, R32 ;  /* 0x0000002322207210 */ /* 0x000fe40007ffe020 */
[----:B------:R-:W-:Y:S01]  /*1620*/  IADD3 R4, PT, PT, R26, R4, R3 ;  /* 0x000000041a047210 */ /* 0x000fe20007ffe003 */
[----:B------:R-:W-:Y:S01]  /*1630*/  IMAD R36, R36, 0x10, R7 ;  /* 0x0000001024247824 */ /* 0x000fe200078e0207 */
[----:B------:R-:W-:Y:S01]  /*1640*/  IADD3 R10, PT, PT, R12, R11, R10 ;  /* 0x0000000b0c0a7210 */ /* 0x000fe20007ffe00a */
[----:B------:R-:W-:Y:S01]  /*1650*/  IMAD.SHL.U32 R7, R32, 0x100, RZ ;  /* 0x0000010020077824 */ /* 0x000fe200078e00ff */
[----:B------:R-:W-:Y:S02]  /*1660*/  SEL R5, RZ, 0x4, P5 ;  /* 0x00000004ff057807 */ /* 0x000fe40002800000 */
[----:B------:R-:W-:-:S02]  /*1670*/  SEL R8, RZ, 0x7fff8, P6 ;  /* 0x0007fff8ff087807 */ /* 0x000fc40003000000 */
[----:B------:R-:W-:Y:S02]  /*1680*/  LOP3.LUT R28, R28, 0x3, RZ, 0xc0, !PT ;  /* 0x000000031c1c7812 */ /* 0x000fe400078ec0ff */
[----:B------:R-:W-:Y:S02]  /*1690*/  LOP3.LUT R3, R14, 0xf, RZ, 0xc0, !PT ;  /* 0x0000000f0e037812 */ /* 0x000fe400078ec0ff */
[----:B------:R-:W-:Y:S02]  /*16a0*/  IADD3 R22, PT, PT, R24, R23, R22 ;  /* 0x0000001718167210 */ /* 0x000fe40007ffe016 */
[----:B------:R-:W-:Y:S01]  /*16b0*/  IADD3 R5, PT, PT, R28, R8, R5 ;  /* 0x000000081c057210 */ /* 0x000fe20007ffe005 */
[----:B------:R-:W-:Y:S01]  /*16c0*/  IMAD R10, R10, 0x10, R3 ;  /* 0x000000100a0a7824 */ /* 0x000fe200078e0203 */
[----:B------:R-:W-:Y:S01]  /*16d0*/  LOP3.LUT R33, R33, 0x3, RZ, 0xc0, !PT ;  /* 0x0000000321217812 */ /* 0x000fe200078ec0ff */
[----:B------:R-:W-:Y:S01]  /*16e0*/  IMAD.SHL.U32 R22, R22, 0x100, RZ ;  /* 0x0000010016167824 */ /* 0x000fe200078e00ff */
[----:B------:R-:W-:-:S02]  /*16f0*/  LOP3.LUT R3, R6, 0xf00, RZ, 0xe2, !PT ;  /* 0x00000f0006037812 */ /* 0x000fc400078ee2ff */
[----:B------:R-:W-:Y:S02]  /*1700*/  LOP3.LUT R20, R20, 0x3, RZ, 0xc0, !PT ;  /* 0x0000000314147812 */ /* 0x000fe400078ec0ff */
[----:B------:R-:W-:Y:S01]  /*1710*/  LOP3.LUT R5, R5, 0xf, RZ, 0xc0, !PT ;  /* 0x0000000f05057812 */ /* 0x000fe200078ec0ff */
[----:B------:R-:W-:Y:S01]  /*1720*/  IMAD R2, R2, 0x1000, R3 ;  /* 0x0000100002027824 */ /* 0x000fe200078e0203 */
[----:B------:R-:W-:Y:S02]  /*1730*/  IADD3 R30, PT, PT, R33, R31, R30 ;  /* 0x0000001f211e7210 */ /* 0x000fe40007ffe01e */
[----:B------:R-:W-:Y:S01]  /*1740*/  LOP3.LUT R7, R7, 0xf00, RZ, 0xe2, !PT ;  /* 0x00000f0007077812 */ /* 0x000fe200078ee2ff */
[----:B------:R-:W-:Y:S01]  /*1750*/  IMAD R4, R4, 0x10, R5 ;  /* 0x0000001004047824 */ /* 0x000fe200078e0205 */
[----:B------:R-:W-:Y:S02]  /*1760*/  IADD3 R18, PT, PT, R20, R19, R18 ;  /* 0x0000001314127210 */ /* 0x000fe40007ffe012 */
[----:B------:R-:W-:Y:S01]  /*1770*/  LOP3.LUT R3, R22, 0xf00, RZ, 0xe2, !PT ;  /* 0x00000f0016037812 */ /* 0x000fe200078ee2ff */
[----:B------:R-:W-:Y:S01]  /*1780*/  IMAD R7, R30, 0x1000, R7 ;  /* 0x000010001e077824 */ /* 0x000fe200078e0207 */
[----:B------:R-:W-:-:S02]  /*1790*/  LOP3.LUT R36, R36, 0xff, RZ, 0xc0, !PT ;  /* 0x000000ff24247812 */ /* 0x000fc400078ec0ff */
[----:B------:R-:W-:Y:S01]  /*17a0*/  LOP3.LUT R5, R4, 0xff, RZ, 0xc0, !PT ;  /* 0x000000ff04057812 */ /* 0x000fe200078ec0ff */
[----:B------:R-:W-:Y:S01]  /*17b0*/  IMAD R18, R18, 0x1000, R3 ;  /* 0x0000100012127824 */ /* 0x000fe200078e0203 */
[----:B------:R-:W-:Y:S01]  /*17c0*/  LOP3.LUT R3, R10, 0xff, RZ, 0xc0, !PT ;  /* 0x000000ff0a037812 */ /* 0x000fe200078ec0ff */
[----:B------:R-:W-:Y:S01]  /*17d0*/  IMAD.IADD R7, R7, 0x1, R36 ;  /* 0x0000000107077824 */ /* 0x000fe200078e0224 */
[----:B------:R-:W-:Y:S01]  /*17e0*/  ISETP.NE.U32.AND P0, PT, R46, RZ, PT ;  /* 0x000000ff2e00720c */ /* 0x000fe20003f05070 */
[----:B------:R-:W-:Y:S02]  /*17f0*/  IMAD.IADD R5, R18, 0x1, R5 ;  /* 0x0000000112057824 */ /* 0x000fe400078e0205 */
[----:B------:R-:W-:Y:S01]  /*1800*/  IMAD.IADD R2, R2, 0x1, R3 ;  /* 0x0000000102027824 */ /* 0x000fe200078e0203 */
[----:B------:R-:W-:Y:S01]  /*1810*/  LOP3.LUT R74, R7, 0xffff, RZ, 0xc0, !PT ;  /* 0x0000ffff074a7812 */ /* 0x000fe200078ec0ff */
[----:B------:R-:W-:Y:S01]  /*1820*/  VIADD R4, R94, 0xfffffff7 ;  /* 0xfffffff75e047836 */ /* 0x000fe20000000000 */
[----:B0--3--:R-:W-:Y:S07]  /*1830*/  BRA.U UP0, `(.L_x_5) ;  /* 0x0000000100187547 */ /* 0x009fee000b800000 */
[----:B------:R-:W-:Y:S01]  /*1840*/  ELECT P4, URZ, PT ;  /* 0x0000000000ff782f */ /* 0x000fe20003880000 */
[----:B------:R-:W-:Y:S01]  /*1850*/  IMAD.MOV.U32 R3, RZ, RZ, 0x1 ;  /* 0x00000001ff037424 */ /* 0x000fe200078e00ff */
[----:B------:R-:W-:Y:S01]  /*1860*/  UMOV UR4, 0x40 ;  /* 0x0000004000047882 */ /* 0x000fe20000000000 */
[----:B------:R-:W-:Y:S01]  /*1870*/  UVIRTCOUNT.DEALLOC.SMPOOL 0x80 ;  /* 0x000000800000784c */ /* 0x000fe20000000000 */
[----:B------:R-:W-:-:S09]  /*1880*/  ULEA UR4, UR5, UR4, 0x18 ;  /* 0x0000000405047291 */ /* 0x000fd2000f8ec0ff */
[----:B------:R0:W-:Y:S03]  /*1890*/  @P4 STS.U8 [UR4], R3 ;  /* 0x00000003ff004988 */ /* 0x0001e60008000004 */
.L_x_5:
[----:B------:R-:W-:Y:S01]  /*18a0*/  STTM.x64 tmem[UR14], RZ ;  /* 0x000000ff000079ed */ /* 0x000fe2000834000e */
[----:B------:R-:W-:Y:S01]  /*18b0*/  STTM.x64 tmem[UR14+0x40], RZ ;  /* 0x000040ff000079ed */ /* 0x000fe2000834000e */
[----:B------:R-:W-:Y:S01]  /*18c0*/  STTM.x64 tmem[UR14+0x80], RZ ;  /* 0x000080ff000079ed */ /* 0x000fe2000834000e */
[----:B------:R-:W-:Y:S01]  /*18d0*/  STTM.x64 tmem[UR14+0xc0], RZ ;  /* 0x0000c0ff000079ed */ /* 0x000fe2000834000e */
[----:B------:R-:W1:Y:S02]  /*18e0*/  FENCE.VIEW.ASYNC.T ;  /* 0x00000000000073c6 */ /* 0x000e640000000200 */
[----:B-1----:R-:W-:Y:S01]  /*18f0*/  VOTEU.ALL UP1, P0 ;  /* 0x0000000000ff7886 */ /* 0x002fe20000020000 */
[----:B------:R-:W-:Y:S01]  /*1900*/  VOTEU.ALL UP2, P0 ;  /* 0x0000000000ff7886 */ /* 0x000fe20000040000 */
[----:B------:R-:W-:Y:S01]  /*1910*/  PRMT R80, R2, 0x5410, R5 ;  /* 0x0000541002507816 */ /* 0x000fe20000000005 */
[----:B------:R-:W-:Y:S01]  /*1920*/  IMAD R2, R44, UR8, RZ ;  /* 0x000000082c027c24 */ /* 0x000fe2000f8e02ff */
[----:B------:R-:W1:Y:S01]  /*1930*/  LDCU.64 UR26, c[0x0][0x358] ;  /* 0x00006b00ff1a77ac */ /* 0x000e620008000a00 */
[----:B------:R-:W-:-:S04]  /*1940*/  @!UP1 UIADD3 UR4, UPT, UPT, -UR6, 0x100000, URZ ;  /* 0x0010000006049890 */ /* 0x000fc8000fffe1ff */
[----:B------:R-:W-:Y:S02]  /*1950*/  @!UP1 USHF.L.U32 UR5, UR4, 0xb, URZ ;  /* 0x0000000b04059899 */ /* 0x000fe400080006ff */
[----:B------:R-:W-:Y:S01]  /*1960*/  @!UP1 USHF.L.U32 UR4, UR4, 0x1, URZ ;  /* 0x0000000104049899 */ /* 0x000fe200080006ff */
[----:B------:R-:W-:Y:S01]  /*1970*/  BAR.SYNC.DEFER_BLOCKING 0x0 ;  /* 0x0000000000007b1d */ /* 0x000fe20000010000 */
[----:B------:R-:W-:Y:S01]  /*1980*/  ISETP.GE.U32.AND P5, PT, R4, 0x7fffffb8, PT ;  /* 0x7fffffb80400780c */ /* 0x000fe20003fa6070 */
[----:B------:R-:W-:Y:S01]  /*1990*/  IMAD.SHL.U32 R4, R112, 0x8, RZ ;  /* 0x0000000870047824 */ /* 0x000fe200078e00ff */
[C---:B------:R-:W-:Y:S02]  /*19a0*/  IADD3 R83, P6, PT, R2.reuse, UR16, RZ ;  /* 0x0000001002537c10 */ /* 0x040fe4000ffde0ff */
[----:B0-----:R-:W-:Y:S02]  /*19b0*/  SHF.R.U32.HI R3, RZ, 0xf, R74 ;  /* 0x0000000fff037819 */ /* 0x001fe4000001164a */
[----:B------:R-:W-:Y:S01]  /*19c0*/  PRMT R143, RZ, 0x7610, R143 ;  /* 0x00007610ff8f7816 */ /* 0x000fe2000000008f */
[----:B------:R-:W-:Y:S01]  /*19d0*/  @!P3 IMAD.MOV.U32 R8, RZ, RZ, R83 ;  /* 0x000000ffff08b224 */ /* 0x000fe200078e0053 */
[----:B------:R-:W-:Y:S01]  /*19e0*/  LEA.HI.X.SX32 R2, R2, UR17, 0x1, P6 ;  /* 0x0000001102027c11 */ /* 0x000fe2000b0f0eff */
[----:B------:R-:W-:Y:S01]  /*19f0*/  IMAD.SHL.U32 R6, R112, 0x10, RZ ;  /* 0x0000001070067824 */ /* 0x000fe200078e00ff */
[----:B------:R-:W-:-:S02]  /*1a00*/  LOP3.LUT P4, RZ, R3, 0x1, RZ, 0xc0, !PT ;  /* 0x0000000103ff7812 */ /* 0x000fc4000788c0ff */
[----:B------:R-:W-:Y:S01]  /*1a10*/  SHF.R.U32.HI R5, RZ, 0x7, R74 ;  /* 0x00000007ff057819 */ /* 0x000fe2000001164a */
[----:B------:R-:W-:Y:S01]  /*1a20*/  @!P3 IMAD.MOV.U32 R9, RZ, RZ, R2 ;  /* 0x000000ffff09b224 */ /* 0x000fe200078e0002 */
[----:B------:R-:W-:Y:S01]  /*1a30*/  PRMT R145, RZ, 0x7610, R145 ;  /* 0x00007610ff917816 */ /* 0x000fe20000000091 */
[----:B------:R-:W-:Y:S01]  /*1a40*/  IMAD R12, R112, 0x18, RZ ;  /* 0x00000018700c7824 */ /* 0x000fe200078e02ff */
[----:B------:R-:W-:Y:S02]  /*1a50*/  SHF.R.U64 R7, R80, 0x1f, RZ ;  /* 0x0000001f50077819 */ /* 0x000fe400000012ff */
[----:B------:R-:W-:Y:S01]  /*1a60*/  PRMT R146, RZ, 0x7610, R146 ;  /* 0x00007610ff927816 */ /* 0x000fe20000000092 */
[C---:B------:R-:W-:Y:S01]  /*1a70*/  IMAD.SHL.U32 R14, R112.reuse, 0x20, RZ ;  /* 0x00000020700e7824 */ /* 0x040fe200078e00ff */
[----:B------:R-:W-:Y:S01]  /*1a80*/  PRMT R147, RZ, 0x7610, R147 ;  /* 0x00007610ff937816 */ /* 0x000fe20000000093 */
[----:B------:R-:W-:Y:S01]  /*1a90*/  IMAD R20, R112, 0x28, RZ ;  /* 0x0000002870147824 */ /* 0x000fe200078e02ff */
[----:B------:R-:W-:Y:S01]  /*1aa0*/  SHF.R.U64 R15, R80, 0xf, RZ ;  /* 0x0000000f500f7819 */ /* 0x000fe200000012ff */
[----:B------:R-:W0:Y:S02]  /*1ab0*/  FENCE.VIEW.ASYNC.S ;  /* 0x00000000000073c6 */ /* 0x000e240000000000 */
[----:B0-----:R0:W2:Y:S02]  /*1ac0*/  @!UP2 SYNCS.EXCH.64 URZ, [UR10], UR4 ;  /* 0x000000040affa5b2 */ /* 0x0010a40008000100 */
[----:B--2---:R-:W-:Y:S01]  /*1ad0*/  BAR.SYNC.DEFER_BLOCKING 0x0 ;  /* 0x0000000000007b1d */ /* 0x004fe20000010000 */
[----:B------:R-:W-:-:S04]  /*1ae0*/  IADD3 R3, P6, PT, R4, R83, RZ ;  /* 0x0000005304037210 */ /* 0x000fc80007fde0ff */
[----:B------:R-:W-:Y:S01]  /*1af0*/  LEA.HI.X.SX32 R4, R4, R2, 0x1, P6 ;  /* 0x0000000204047211 */ /* 0x000fe200030f0eff */
[----:B------:R-:W-:Y:S01]  /*1b00*/  @!P5 IMAD.MOV.U32 R10, RZ, RZ, R3 ;  /* 0x000000ffff0ad224 */ /* 0x000fe200078e0003 */
[----:B------:R-:W-:Y:S01]  /*1b10*/  PRMT R151, RZ, 0x7610, R151 ;  /* 0x00007610ff977816 */ /* 0x000fe20000000097 */
[C---:B------:R-:W-:Y:S02]  /*1b20*/  IMAD R179, R112.reuse, 0x30, RZ ;  /* 0x0000003070b37824 */ /* 0x040fe400078e02ff */
[----:B------:R-:W-:Y:S01]  /*1b30*/  IMAD R195, R112, 0x38, RZ ;  /* 0x0000003870c37824 */ /* 0x000fe200078e02ff */
[----:B------:R-:W-:Y:S01]  /*1b40*/  PRMT R149, RZ, 0x7610, R149 ;  /* 0x00007610ff957816 */ /* 0x000fe20000000095 */
[----:B------:R-:W-:Y:S01]  /*1b50*/  @!P5 IMAD.MOV.U32 R11, RZ, RZ, R4 ;  /* 0x000000ffff0bd224 */ /* 0x000fe200078e0004 */
[----:B------:R-:W-:Y:S02]  /*1b60*/  PRMT R153, RZ, 0x7610, R153 ;  /* 0x00007610ff997816 */ /* 0x000fe40000000099 */
[----:B------:R-:W-:-:S02]  /*1b70*/  PRMT R152, RZ, 0x7610, R152 ;  /* 0x00007610ff987816 */ /* 0x000fc40000000098 */
[----:B------:R-:W-:Y:S01]  /*1b80*/  PRMT R154, RZ, 0x7610, R154 ;  /* 0x00007610ff9a7816 */ /* 0x000fe2000000009a */
[C---:B------:R-:W-:Y:S01]  /*1b90*/  IMAD R17, R112.reuse, 0x19, RZ ;  /* 0x0000001970117824 */ /* 0x040fe200078e02ff */
[----:B------:R-:W-:Y:S01]  /*1ba0*/  PRMT R155, RZ, 0x7610, R155 ;  /* 0x00007610ff9b7816 */ /* 0x000fe2000000009b */
[C---:B------:R-:W-:Y:S01]  /*1bb0*/  IMAD R19, R112.reuse, 0x21, RZ ;  /* 0x0000002170137824 */ /* 0x040fe200078e02ff */
[----:B------:R-:W-:Y:S01]  /*1bc0*/  PRMT R157, RZ, 0x7610, R157 ;  /* 0x00007610ff9d7816 */ /* 0x000fe2000000009d */
[C---:B------:R-:W-:Y:S01]  /*1bd0*/  IMAD R81, R112.reuse, 0x29, RZ ;  /* 0x0000002970517824 */ /* 0x040fe200078e02ff */
[----:B------:R-:W-:Y:S01]  /*1be0*/  PRMT R160, RZ, 0x7610, R160 ;  /* 0x00007610ffa07816 */ /* 0x000fe200000000a0 */
[----:B-1----:R-:W2:Y:S01]  /*1bf0*/  @!P3 LDG.E.U8 R143, desc[UR26][R8.64] ;  /* 0x0000001a088fb981 */ /* 0x002ea2000c1e1100 */
[----:B------:R-:W-:Y:S01]  /*1c00*/  LOP3.LUT P3, RZ, R5, 0x1, RZ, 0xc0, !PT ;  /* 0x0000000105ff7812 */ /* 0x000fe2000786c0ff */
[----:B------:R-:W-:Y:S01]  /*1c10*/  IMAD R181, R112, 0x31, RZ ;  /* 0x0000003170b57824 */ /* 0x000fe200078e02ff */
[----:B------:R-:W-:Y:S01]  /*1c20*/  IADD3 R5, P6, PT, R6, R83, RZ ;  /* 0x0000005306057210 */ /* 0x000fe20007fde0ff */
[----:B------:R1:W3:Y:S01]  /*1c30*/  @!P5 LDG.E.U8 R145, desc[UR26][R10.64] ;  /* 0x0000001a0a91d981 */ /* 0x0002e2000c1e1100 */
[----:B------:R-:W-:Y:S01]  /*1c40*/  SHF.R.U64 R21, R80, 0x6, RZ ;  /* 0x0000000650157819 */ /* 0x000fe200000012ff */
[----:B------:R-:W-:Y:S01]  /*1c50*/  IMAD R197, R112, 0x39, RZ ;  /* 0x0000003970c57824 */ /* 0x000fe200078e02ff */
[----:B------:R-:W-:-:S02]  /*1c60*/  LEA.HI.X.SX32 R6, R6, R2, 0x1, P6 ;  /* 0x0000000206067211 */ /* 0x000fc400030f0eff */
[----:B------:R-:W-:Y:S02]  /*1c70*/  PRMT R162, RZ, 0x7610, R162 ;  /* 0x00007610ffa27816 */ /* 0x000fe400000000a2 */
[----:B------:R-:W-:Y:S02]  /*1c80*/  PRMT R161, RZ, 0x7610, R161 ;  /* 0x00007610ffa17816 */ /* 0x000fe400000000a1 */
[----:B------:R-:W-:Y:S01]  /*1c90*/  PRMT R163, RZ, 0x7610, R163 ;  /* 0x00007610ffa37816 */ /* 0x000fe200000000a3 */
[----:B-1----:R-:W-:Y:S01]  /*1ca0*/  @P4 IMAD.MOV.U32 R10, RZ, RZ, R5 ;  /* 0x000000ffff0a4224 */ /* 0x002fe200078e0005 */
[----:B------:R-:W-:Y:S01]  /*1cb0*/  LOP3.LUT P5, RZ, R7, 0x1, RZ, 0xc0, !PT ;  /* 0x0000000107ff7812 */ /* 0x000fe200078ac0ff */
[----:B------:R-:W-:Y:S01]  /*1cc0*/  @P4 IMAD.MOV.U32 R11, RZ, RZ, R6 ;  /* 0x000000ffff0b4224 */ /* 0x000fe200078e0006 */
[----:B------:R-:W-:Y:S01]  /*1cd0*/  IADD3 R7, P6, PT, R12, R83, RZ ;  /* 0x000000530c077210 */ /* 0x000fe20007fde0ff */
[----:B------:R-:W-:Y:S01]  /*1ce0*/  IMAD.SHL.U32 R24, R112, 0x2, RZ ;  /* 0x0000000270187824 */ /* 0x000fe200078e00ff */
[----:B------:R-:W-:-:S02]  /*1cf0*/  SHF.R.U64 R9, R80, 0x17, RZ ;  /* 0x0000001750097819 */ /* 0x000fc400000012ff */
[----:B------:R-:W-:Y:S01]  /*1d00*/  PRMT R165, RZ, 0x7610, R165 ;  /* 0x00007610ffa57816 */ /* 0x000fe200000000a5 */
[----:B------:R1:W4:Y:S01]  /*1d10*/  @P4 LDG.E.U8 R146, desc[UR26][R10.64] ;  /* 0x0000001a0a924981 */ /* 0x000322000c1e1100 */
[-C--:B------:R-:W-:Y:S01]  /*1d20*/  LEA.HI.X.SX32 R8, R12, R2.reuse, 0x1, P6 ;  /* 0x000000020c087211 */ /* 0x080fe200030f0eff */
[C---:B------:R-:W-:Y:S01]  /*1d30*/  IMAD R26, R112.reuse, 0xa, RZ ;  /* 0x0000000a701a7824 */ /* 0x040fe200078e02ff */
[----:B------:R-:W-:Y:S02]  /*1d40*/  LOP3.LUT P4, RZ, R9, 0x1, RZ, 0xc0, !PT ;  /* 0x0000000109ff7812 */ /* 0x000fe4000788c0ff */
[--C-:B------:R-:W-:Y:S02]  /*1d50*/  SHF.R.U32.HI R25, RZ, 0xd, R74.reuse ;  /* 0x0000000dff197819 */ /* 0x100fe4000001164a */
[----:B------:R-:W-:Y:S01]  /*1d60*/  PRMT R167, RZ, 0x7610, R167 ;  /* 0x00007610ffa77816 */ /* 0x000fe200000000a7 */
[----:B------:R-:W-:Y:S01]  /*1d70*/  IMAD R32, R112, 0x12, RZ ;  /* 0x0000001270207824 */ /* 0x000fe200078e02ff */
[C---:B------:R-:W-:Y:S01]  /*1d80*/  IADD3 R9, P6, PT, R14.reuse, R83, RZ ;  /* 0x000000530e097210 */ /* 0x040fe20007fde0ff */
[----:B------:R-:W-:Y:S01]  /*1d90*/  @P3 IMAD.MOV.U32 R12, RZ, RZ, R7 ;  /* 0x000000ffff0c3224 */ /* 0x000fe200078e0007 */
[----:B------:R-:W-:Y:S01]  /*1da0*/  SHF.R.U32.HI R27, RZ, 0x5, R74 ;  /* 0x00000005ff1b7819 */ /* 0x000fe2000001164a */
[----:B------:R-:W-:Y:S01]  /*1db0*/  @P3 IMAD.MOV.U32 R13, RZ, RZ, R8 ;  /* 0x000000ffff0d3224 */ /* 0x000fe200078e0008 */
[----:B-1----:R-:W-:-:S02]  /*1dc0*/  LEA.HI.X.SX32 R10, R14, R2, 0x1, P6 ;  /* 0x000000020e0a7211 */ /* 0x002fc400030f0eff */
[----:B------:R-:W-:Y:S01]  /*1dd0*/  PRMT R169, RZ, 0x7610, R169 ;  /* 0x00007610ffa97816 */ /* 0x000fe200000000a9 */
[C---:B------:R-:W-:Y:S01]  /*1de0*/  IMAD R34, R112.reuse, 0x1a, RZ ;  /* 0x0000001a70227824 */ /* 0x040fe200078e02ff */
[----:B------:R1:W2:Y:S01]  /*1df0*/  @P3 LDG.E.U8 R147, desc[UR26][R12.64] ;  /* 0x0000001a0c933981 */ /* 0x0002a2000c1e1100 */
[----:B------:R-:W-:Y:S01]  /*1e00*/  LOP3.LUT P3, RZ, R15, 0x1, RZ, 0xc0, !PT ;  /* 0x000000010fff7812 */ /* 0x000fe2000786c0ff */
[----:B------:R-:W-:Y:S01]  /*1e10*/  IMAD R36, R112, 0x22, RZ ;  /* 0x0000002270247824 */ /* 0x000fe200078e02ff */
[----:B------:R-:W-:Y:S02]  /*1e20*/  SHF.R.U64 R11, R80, 0x7, RZ ;  /* 0x00000007500b7819 */ /* 0x000fe400000012ff */
[----:B------:R-:W-:Y:S01]  /*1e30*/  PRMT R206, RZ, 0x7610, R206 ;  /* 0x00007610ffce7816 */ /* 0x000fe200000000ce */
[----:B------:R-:W-:Y:S01]  /*1e40*/  IMAD R37, R112, 0x2a, RZ ;  /* 0x0000002a70257824 */ /* 0x000fe200078e02ff */
[----:B------:R-:W-:Y:S01]  /*1e50*/  IADD3 R111, P6, PT, R20, R83, RZ ;  /* 0x00000053146f7210 */ /* 0x000fe20007fde0ff */
[----:B------:R-:W-:Y:S01]  /*1e60*/  STL [R1+0x36c], R3 ;  /* 0x00036c0301007387 */ /* 0x000fe20000100800 */
[----:B------:R-:W-:Y:S01]  /*1e70*/  SHF.R.U64 R35, R80, 0x15, RZ ;  /* 0x0000001550237819 */ /* 0x000fe200000012ff */
[----:B-1----:R-:W-:Y:S01]  /*1e80*/  @P5 IMAD.MOV.U32 R12, RZ, RZ, R9 ;  /* 0x000000ffff0c5224 */ /* 0x002fe200078e0009 */
[----:B------:R-:W-:Y:S01]  /*1e90*/  PRMT R207, RZ, 0x7610, R207 ;  /* 0x00007610ffcf7816 */ /* 0x000fe200000000cf */
[----:B------:R-:W-:Y:S01]  /*1ea0*/  @P5 IMAD.MOV.U32 R13, RZ, RZ, R10 ;  /* 0x000000ffff0d5224 */ /* 0x000fe200078e000a */
[----:B------:R-:W-:-:S02]  /*1eb0*/  LEA.HI.X.SX32 R20, R20, R2, 0x1, P6 ;  /* 0x0000000214147211 */ /* 0x000fc400030f0eff */
[----:B------:R-:W-:Y:S02]  /*1ec0*/  SHF.R.U64 R38, R80, 0xd, RZ ;  /* 0x0000000d50267819 */ /* 0x000fe400000012ff */
[----:B------:R-:W-:Y:S01]  /*1ed0*/  PRMT R215, RZ, 0x7610, R215 ;  /* 0x00007610ffd77816 */ /* 0x000fe200000000d7 */
[----:B------:R1:W2:Y:S01]  /*1ee0*/  @P5 LDG.E.U8 R151, desc[UR26][R12.64] ;  /* 0x0000001a0c975981 */ /* 0x0002a2000c1e1100 */
[----:B------:R-:W-:Y:S02]  /*1ef0*/  LOP3.LUT P5, RZ, R11, 0x1, RZ, 0xc0, !PT ;  /* 0x000000010bff7812 */ /* 0x000fe400078ac0ff */
[----:B------:R-:W-:Y:S02]  /*1f00*/  PRMT R214, RZ, 0x7610, R214 ;  /* 0x00007610ffd67816 */ /* 0x000fe400000000d6 */
[----:B------:R-:W-:Y:S02]  /*1f10*/  PRMT R222, RZ, 0x7610, R222 ;  /* 0x00007610ffde7816 */ /* 0x000fe400000000de */
[----:B------:R-:W-:-:S02]  /*1f20*/  PRMT R217, RZ, 0x7610, R217 ;  /* 0x00007610ffd97816 */ /* 0x000fc400000000d9 */
[----:B------:R-:W-:Y:S01]  /*1f30*/  PRMT R223, RZ, 0x7610, R223 ;  /* 0x00007610ffdf7816 */ /* 0x000fe200000000df */
[----:B------:R-:W-:Y:S01]  /*1f40*/  IMAD R39, R112, 0x13, RZ ;  /* 0x0000001370277824 */ /* 0x000fe200078e02ff */
[CC--:B------:R-:W-:Y:S01]  /*1f50*/  IADD3 R180, P6, PT, R179.reuse, R83.reuse, RZ ;  /* 0x00000053b3b47210 */ /* 0x0c0fe20007fde0ff */
[----:B-1----:R-:W-:Y:S01]  /*1f60*/  @P4 IMAD.MOV.U32 R12, RZ, RZ, R111 ;  /* 0x000000ffff0c4224 */ /* 0x002fe200078e006f */
[----:B------:R-:W-:Y:S01]  /*1f70*/  SHF.R.U32.HI R14, RZ, 0x6, R74 ;  /* 0x00000006ff0e7819 */ /* 0x000fe2000001164a */
[----:B------:R-:W-:Y:S01]  /*1f80*/  @P4 IMAD.MOV.U32 R13, RZ, RZ, R20 ;  /* 0x000000ffff0d4224 */ /* 0x000fe200078e0014 */
[-C--:B------:R-:W-:Y:S01]  /*1f90*/  LEA.HI.X.SX32 R179, R179, R2.reuse, 0x1, P6 ;  /* 0x00000002b3b37211 */ /* 0x080fe200030f0eff */
[----:B------:R-:W-:Y:S01]  /*1fa0*/  VIADD R11, R94, 0xfffffff6 ;  /* 0xfffffff65e0b7836 */ /* 0x000fe20000000000 */
[-C--:B------:R-:W-:Y:S01]  /*1fb0*/  IADD3 R196, P6, PT, R195, R83.reuse, RZ ;  /* 0x00000053c3c47210 */ /* 0x080fe20007fde0ff */
[----:B------:R-:W-:Y:S01]  /*1fc0*/  @P3 IMAD.MOV.U32 R178, RZ, RZ, R180 ;  /* 0x000000ffffb23224 */ /* 0x000fe200078e00b4 */
[----:B------:R1:W2:Y:S01]  /*1fd0*/  @P4 LDG.E.U8 R149, desc[UR26][R12.64] ;  /* 0x0000001a0c954981 */ /* 0x0002a2000c1e1100 */
[----:B------:R-:W-:Y:S01]  /*1fe0*/  PRMT R224, RZ, 0x7610, R224 ;  /* 0x00007610ffe07816 */ /* 0x000fe200000000e0 */
[C---:B------:R-:W-:Y:S01]  /*1ff0*/  IMAD R41, R112.reuse, 0x1b, RZ ;  /* 0x0000001b70297824 */ /* 0x040fe200078e02ff */
[----:B------:R-:W-:Y:S01]  /*2000*/  ISETP.GE.U32.AND P4, PT, R11, 0x7fffffb7, PT ;  /* 0x7fffffb70b00780c */ /* 0x000fe20003f86070 */
[----:B------:R-:W2:Y:S01]  /*2010*/  @P3 LDG.E.U8 R153, desc[UR26][R178.64] ;  /* 0x0000001ab2993981 */ /* 0x000ea2000c1e1100 */
[----:B------:R-:W-:Y:S01]  /*2020*/  IMAD R11, R112, 0x9, RZ ;  /* 0x00000009700b7824 */ /* 0x000fe200078e02ff */
[----:B------:R-:W-:Y:S01]  /*2030*/  LEA.HI.X.SX32 R195, R195, R2, 0x1, P6 ;  /* 0x00000002c3c37211 */ /* 0x000fe200030f0eff */
[----:B------:R-:W-:Y:S01]  /*2040*/  @P5 IMAD.MOV.U32 R194, RZ, RZ, R196 ;  /* 0x000000ffffc25224 */ /* 0x000fe200078e00c4 */
[----:B------:R-:W-:Y:S01]  /*2050*/  LOP3.LUT P3, RZ, R14, 0x1, RZ, 0xc0, !PT ;  /* 0x000000010eff7812 */ /* 0x000fe2000786c0ff */
[----:B------:R-:W-:Y:S01]  /*2060*/  IMAD R15, R112, 0x11, RZ ;  /* 0x00000011700f7824 */ /* 0x000fe200078e02ff */
[----:B------:R-:W-:Y:S01]  /*2070*/  SHF.R.U32.HI R14, RZ, 0xe, R74 ;  /* 0x0000000eff0e7819 */ /* 0x000fe2000001164a */
[----:B------:R-:W-:Y:S01]  /*2080*/  STL [R1+0x368], R4 ;  /* 0x0003680401007387 */ /* 0x000fe20000100800 */
[----:B-1----:R-:W-:-:S02]  /*2090*/  IADD3 R12, P6, PT, R11, R83, RZ ;  /* 0x000000530b0c7210 */ /* 0x002fc40007fde0ff */
[----:B------:R-:W-:Y:S01]  /*20a0*/  SHF.R.U64 R40, R80, 0x1c, RZ ;  /* 0x0000001c50287819 */ /* 0x000fe200000012ff */
[----:B------:R-:W2:Y:S01]  /*20b0*/  @P5 LDG.E.U8 R152, desc[UR26][R194.64] ;  /* 0x0000001ac2985981 */ /* 0x000ea2000c1e1100 */
[----:B------:R-:W-:Y:S02]  /*20c0*/  LOP3.LUT P5, RZ, R14, 0x1, RZ, 0xc0, !PT ;  /* 0x000000010eff7812 */ /* 0x000fe400078ac0ff */
[----:B------:R-:W-:Y:S01]  /*20d0*/  PRMT R225, RZ, 0x7610, R225 ;  /* 0x00007610ffe17816 */ /* 0x000fe200000000e1 */
[----:B------:R-:W-:Y:S01]  /*20e0*/  IMAD R43, R112, 0x23, RZ ;  /* 0x00000023702b7824 */ /* 0x000fe200078e02ff */
[----:B------:R-:W-:Y:S02]  /*20f0*/  LEA.HI.X.SX32 R13, R11, R2, 0x1, P6 ;  /* 0x000000020b0d7211 */ /* 0x000fe400030f0eff */
[----:B------:R-:W-:Y:S01]  /*2100*/  SHF.R.U64 R42, R80, 0x14, RZ ;  /* 0x00000014502a7819 */ /* 0x000fe200000012ff */
[----:B------:R-:W-:Y:S01]  /*2110*/  IMAD R44, R112, 0x2b, RZ ;  /* 0x0000002b702c7824 */ /* 0x000fe200078e02ff */
[----:B------:R-:W-:Y:S01]  /*2120*/  IADD3 R14, P6, PT, R15, R83, RZ ;  /* 0x000000530f0e7210 */ /* 0x000fe20007fde0ff */
[----:B------:R-:W2:Y:S01]  /*2130*/  @!P4 LDG.E.U8 R154, desc[UR26][R12.64] ;  /* 0x0000001a0c9ac981 */ /* 0x000ea2000c1e1100 */
[----:B------:R-:W-:-:S02]  /*2140*/  SHF.R.U64 R11, R80, 0x1e, RZ ;  /* 0x0000001e500b7819 */ /* 0x000fc400000012ff */
[----:B------:R-:W-:Y:S02]  /*2150*/  PRMT R230, RZ, 0x7610, R230 ;  /* 0x00007610ffe67816 */ /* 0x000fe400000000e6 */
[----:B------:R-:W-:Y:S02]  /*2160*/  PRMT R232, RZ, 0x7610, R232 ;  /* 0x00007610ffe87816 */ /* 0x000fe400000000e8 */
[----:B------:R-:W-:Y:S02]  /*2170*/  PRMT R231, RZ, 0x7610, R231 ;  /* 0x00007610ffe77816 */ /* 0x000fe400000000e7 */
[----:B------:R-:W-:Y:S01]  /*2180*/  PRMT R233, RZ, 0x7610, R233 ;  /* 0x00007610ffe97816 */ /* 0x000fe200000000e9 */
[C---:B------:R-:W-:Y:S01]  /*2190*/  IMAD.SHL.U32 R46, R112.reuse, 0x4, RZ ;  /* 0x00000004702e7824 */ /* 0x040fe200078e00ff */
[----:B------:R-:W-:Y:S02]  /*21a0*/  LEA.HI.X.SX32 R15, R15, R2, 0x1, P6 ;  /* 0x000000020f0f7211 */ /* 0x000fe400030f0eff */
[----:B------:R-:W-:Y:S01]  /*21b0*/  PRMT R238, RZ, 0x7610, R238 ;  /* 0x00007610ffee7816 */ /* 0x000fe200000000ee */
[----:B------:R-:W-:Y:S01]  /*21c0*/  IMAD R48, R112, 0xc, RZ ;  /* 0x0000000c70307824 */ /* 0x000fe200078e02ff */
[----:B------:R-:W-:Y:S01]  /*21d0*/  LOP3.LUT P4, RZ, R11, 0x1, RZ, 0xc0, !PT ;  /* 0x000000010bff7812 */ /* 0x000fe2000788c0ff */
[----:B------:R-:W2:Y:S01]  /*21e0*/  @P5 LDG.E.U8 R155, desc[UR26][R14.64] ;  /* 0x0000001a0e9b5981 */ /* 0x000ea2000c1e1100 */
[----:B------:R-:W-:-:S02]  /*21f0*/  IADD3 R16, P6, PT, R17, R83, RZ ;  /* 0x0000005311107210 */ /* 0x000fc40007fde0ff */
[----:B------:R-:W-:Y:S02]  /*2200*/  SHF.R.U32.HI R47, RZ, 0xb, R74 ;  /* 0x0000000bff2f7819 */ /* 0x000fe4000001164a */
[----:B------:R-:W-:Y:S01]  /*2210*/  PRMT R240, RZ, 0x7610, R240 ;  /* 0x00007610fff07816 */ /* 0x000fe200000000f0 */
[----:B------:R-:W-:Y:S01]  /*2220*/  IMAD R54, R112, 0x14, RZ ;  /* 0x0000001470367824 */ /* 0x000fe200078e02ff */
[----:B------:R-:W-:Y:S02]  /*2230*/  SHF.R.U64 R11, R80, 0x16, RZ ;  /* 0x00000016500b7819 */ /* 0x000fe400000012ff */
[----:B------:R-:W-:Y:S01]  /*2240*/  PRMT R239, RZ, 0x7610, R239 ;  /* 0x00007610ffef7816 */ /* 0x000fe200000000ef */
[C---:B------:R-:W-:Y:S01]  /*2250*/  IMAD R56, R112.reuse, 0x1c, RZ ;  /* 0x0000001c70387824 */ /* 0x040fe200078e02ff */
[----:B------:R-:W-:Y:S01]  /*2260*/  LEA.HI.X.SX32 R17, R17, R2, 0x1, P6 ;  /* 0x0000000211117211 */ /* 0x000fe200030f0eff */
[----:B------:R-:W-:Y:S01]  /*2270*/  IMAD R115, R112, 0x24, RZ ;  /* 0x0000002470737824 */ /* 0x000fe200078e02ff */
[----:B------:R-:W-:-:S02]  /*2280*/  LOP3.LUT P5, RZ, R11, 0x1, RZ, 0xc0, !PT ;  /* 0x000000010bff7812 */ /* 0x000fc400078ac0ff */
[----:B------:R-:W-:Y:S01]  /*2290*/  PRMT R246, RZ, 0x7610, R246 ;  /* 0x00007610fff67816 */ /* 0x000fe200000000f6 */
[----:B------:R-:W2:Y:S01]  /*22a0*/  @P3 LDG.E.U8 R157, desc[UR26][R16.64] ;  /* 0x0000001a109d3981 */ /* 0x000ea2000c1e1100 */
[----:B------:R-:W-:Y:S02]  /*22b0*/  IADD3 R18, P6, PT, R19, R83, RZ ;  /* 0x0000005313127210 */ /* 0x000fe40007fde0ff */
[----:B------:R-:W-:Y:S02]  /*22c0*/  PRMT R241, RZ, 0x7610, R241 ;  /* 0x00007610fff17816 */ /* 0x000fe400000000f1 */
[----:B------:R-:W-:Y:S02]  /*22d0*/  PRMT R247, RZ, 0x7610, R247 ;  /* 0x00007610fff77816 */ /* 0x000fe400000000f7 */
[----:B------:R-:W-:Y:S01]  /*22e0*/  PRMT R248, RZ, 0x7610, R248 ;  /* 0x00007610fff87816 */ /* 0x000fe200000000f8 */
[----:B------:R-:W-:Y:S01]  /*22f0*/  VIADD R58, R94, 0xfffffff2 ;  /* 0xfffffff25e3a7836 */ /* 0x000fe20000000000 */
[----:B------:R-:W-:-:S02]  /*2300*/  SHF.R.U64 R11, R80, 0xe, RZ ;  /* 0x0000000e500b7819 */ /* 0x000fc400000012ff */
[----:B------:R-:W-:Y:S01]  /*2310*/  SHF.R.U32.HI R59, RZ, 0xa, R74 ;  /* 0x0000000aff3b7819 */ /* 0x000fe2000001164a */
[C---:B------:R-:W-:Y:S01]  /*2320*/  IMAD R71, R112.reuse, 0x25, RZ ;  /* 0x0000002570477824 */ /* 0x040fe200078e02ff */
[-C--:B------:R-:W-:Y:S01]  /*2330*/  LEA.HI.X.SX32 R19, R19, R2.reuse, 0x1, P6 ;  /* 0x0000000213137211 */ /* 0x080fe200030f0eff */
[----:B------:R-:W-:Y:S01]  /*2340*/  IMAD R173, R112, 0x2d, RZ ;  /* 0x0000002d70ad7824 */ /* 0x000fe200078e02ff */
[----:B------:R-:W-:Y:S01]  /*2350*/  LOP3.LUT P3, RZ, R11, 0x1, RZ, 0xc0, !PT ;  /* 0x000000010bff7812 */ /* 0x000fe2000786c0ff */
[----:B------:R-:W-:Y:S01]  /*2360*/  VIADD R64, R94, 0xfffffff9 ;  /* 0xfffffff95e407836 */ /* 0x000fe20000000000 */
[-C--:B------:R-:W-:Y:S01]  /*2370*/  IADD3 R11, P6, PT, R81, R83.reuse, RZ ;  /* 0x00000053510b7210 */ /* 0x080fe20007fde0ff */
[----:B------:R-:W2:Y:S01]  /*2380*/  @P4 LDG.E.U8 R160, desc[UR26][R18.64] ;  /* 0x0000001a12a04981 */ /* 0x000ea2000c1e1100 */
[----:B------:R-:W-:Y:S01]  /*2390*/  LOP3.LUT P4, RZ, R21, 0x1, RZ, 0xc0, !PT ;  /* 0x0000000115ff7812 */ /* 0x000fe2000788c0ff */
[C---:B------:R-:W-:Y:S01]  /*23a0*/  IMAD R189, R112.reuse, 0x35, RZ ;  /* 0x0000003570bd7824 */ /* 0x040fe200078e02ff */
[-C--:B------:R-:W-:Y:S01]  /*23b0*/  LEA.HI.X.SX32 R81, R81, R2.reuse, 0x1, P6 ;  /* 0x0000000251517211 */ /* 0x080fe200030f0eff */
[----:B------:R-:W-:Y:S01]  /*23c0*/  IMAD R65, R112, 0x3d, RZ ;  /* 0x0000003d70417824 */ /* 0x000fe200078e02ff */
[CC--:B------:R-:W-:Y:S01]  /*23d0*/  IADD3 R182, P6, PT, R181.reuse, R83.reuse, RZ ;  /* 0x00000053b5b67210 */ /* 0x0c0fe20007fde0ff */
[----:B------:R-:W-:Y:S01]  /*23e0*/  @P5 IMAD.MOV.U32 R22, RZ, RZ, R11 ;  /* 0x000000ffff165224 */ /* 0x000fe200078e000b */
[----:B------:R-:W-:Y:S01]  /*23f0*/  SHF.R.U64 R45, R80, 0xc, RZ ;  /* 0x0000000c502d7819 */ /* 0x000fe200000012ff */
[----:B------:R-:W-:Y:S01]  /*2400*/  @P5 IMAD.MOV.U32 R23, RZ, RZ, R81 ;  /* 0x000000ffff175224 */ /* 0x000fe200078e0051 */
[-C--:B------:R-:W-:Y:S01]  /*2410*/  LEA.HI.X.SX32 R181, R181, R2.reuse, 0x1, P6 ;  /* 0x00000002b5b57211 */ /* 0x080fe200030f0eff */
[C---:B------:R-:W-:Y:S01]  /*2420*/  VIADD R21, R94.reuse, 0xfffffffe ;  /* 0xfffffffe5e157836 */ /* 0x040fe20000000000 */
[C---:B------:R-:W-:Y:S01]  /*2430*/  IADD3 R198, P6, PT, R197.reuse, R83, RZ ;  /* 0x00000053c5c67210 */ /* 0x040fe20007fde0ff */
[----:B------:R-:W-:Y:S01]  /*2440*/  VIADD R66, R94, 0xfffffff1 ;  /* 0xfffffff15e427836 */ /* 0x000fe20000000000 */
[----:B------:R1:W2:Y:S01]  /*2450*/  @P5 LDG.E.U8 R162, desc[UR26][R22.64] ;  /* 0x0000001a16a25981 */ /* 0x0002a2000c1e1100 */
[----:B------:R-:W-:Y:S01]  /*2460*/  @P3 IMAD.MOV.U32 R183, RZ, RZ, R181 ;  /* 0x000000ffffb73224 */ /* 0x000fe200078e00b5 */
[----:B------:R-:W-:Y:S01]  /*2470*/  LEA.HI.X.SX32 R197, R197, R2, 0x1, P6 ;  /* 0x00000002c5c57211 */ /* 0x000fe200030f0eff */
[----:B------:R-:W-:Y:S01]  /*2480*/  IMAD R68, R112, 0xe, RZ ;  /* 0x0000000e70447824 */ /* 0x000fe200078e02ff */
[----:B------:R-:W-:Y:S01]  /*2490*/  ISETP.GE.U32.AND P5, PT, R21, 0x7fffffbf, PT ;  /* 0x7fffffbf1500780c */ /* 0x000fe20003fa6070 */
[----:B------:R-:W-:Y:S01]  /*24a0*/  VIADD R21, R94, 0xfffffffd ;  /* 0xfffffffd5e157836 */ /* 0x000fe20000000000 */
[----:B------:R-:W2:Y:S01]  /*24b0*/  @P3 LDG.E.U8 R161, desc[UR26][R182.64] ;  /* 0x0000001ab6a13981 */ /* 0x000ea2000c1e1100 */
[----:B------:R-:W-:Y:S01]  /*24c0*/  @P4 IMAD.MOV.U32 R199, RZ, RZ, R197 ;  /* 0x000000ffffc74224 */ /* 0x000fe200078e00c5 */
[----:B------:R-:W-:-:S02]  /*24d0*/  SHF.R.U64 R55, R80, 0x1b, RZ ;  /* 0x0000001b50377819 */ /* 0x000fc400000012ff */
[----:B------:R-:W-:Y:S01]  /*24e0*/  LEA.HI R72, R234, R0, RZ, 0x1a ;  /* 0x00000000ea487211 */ /* 0x000fe200078fd0ff */
[----:B-1----:R-:W-:Y:S01]  /*24f0*/  VIADD R22, R94, 0xfffffff5 ;  /* 0xfffffff55e167836 */ /* 0x002fe20000000000 */
[----:B------:R-:W-:Y:S01]  /*2500*/  ISETP.GE.U32.AND P3, PT, R21, 0x7fffffbe, PT ;  /* 0x7fffffbe1500780c */ /* 0x000fe20003f66070 */
[----:B------:R-:W2:Y:S01]  /*2510*/  @P4 LDG.E.U8 R163, desc[UR26][R198.64] ;  /* 0x0000001ac6a34981 */ /* 0x000ea2000c1e1100 */
[----:B------:R-:W-:Y:S01]  /*2520*/  IADD3 R21, P6, PT, R83, R112, RZ ;  /* 0x0000007053157210 */ /* 0x000fe20007fde0ff */
[----:B------:R-:W-:Y:S01]  /*2530*/  IMAD R98, R112, 0x26, RZ ;  /* 0x0000002670627824 */ /* 0x000fe200078e02ff */
[----:B------:R-:W-:Y:S02]  /*2540*/  ISETP.GE.U32.AND P4, PT, R22, 0x7fffffb6, PT ;  /* 0x7fffffb61600780c */ /* 0x000fe40003f86070 */
[----:B------:R-:W-:Y:S01]  /*2550*/  LOP3.LUT R92, R87, 0x2, RZ, 0xfc, !PT ;  /* 0x00000002575c7812 */ /* 0x000fe200078efcff */
[C---:B------:R-:W-:Y:S01]  /*2560*/  IMAD R175, R112.reuse, 0x2e, RZ ;  /* 0x0000002e70af7824 */ /* 0x040fe200078e02ff */
[-C--:B------:R-:W-:Y:S01]  /*2570*/  LEA.HI.X.SX32 R22, R112, R2.reuse, 0x1, P6 ;  /* 0x0000000270167211 */ /* 0x080fe200030f0eff */
[----:B------:R-:W-:Y:S01]  /*2580*/  @!P5 IMAD.MOV.U32 R28, RZ, RZ, R21 ;  /* 0x000000ffff1cd224 */ /* 0x000fe200078e0015 */
[----:B------:R-:W-:Y:S01]  /*2590*/  IADD3 R23, P6, PT, R24, R83, RZ ;  /* 0x0000005318177210 */ /* 0x000fe20007fde0ff */
[----:B------:R-:W-:Y:S01]  /*25a0*/  IMAD R191, R112, 0x36, RZ ;  /* 0x0000003670bf7824 */ /* 0x000fe200078e02ff */
[----:B------:R-:W-:Y:S01]  /*25b0*/  SHF.R.U64 R57, R80, 0x13, RZ ;  /* 0x0000001350397819 */ /* 0x000fe200000012ff */
[----:B------:R-:W-:Y:S01]  /*25c0*/  @!P5 IMAD.MOV.U32 R29, RZ, RZ, R22 ;  /* 0x000000ffff1dd224 */ /* 0x000fe200078e0016 */
[----:B------:R-:W-:-:S02]  /*25d0*/  LEA.HI.X.SX32 R24, R24, R2, 0x1, P6 ;  /* 0x0000000218187211 */ /* 0x000fc400030f0eff */
[----:B------:R-:W-:Y:S01]  /*25e0*/  LOP3.LUT R95, R87, 0x4, RZ, 0xfc, !PT ;  /* 0x00000004575f7812 */ /* 0x000fe200078efcff */
[C---:B------:R-:W-:Y:S01]  /*25f0*/  IMAD R177, R112.reuse, 0x2f, RZ ;  /* 0x0000002f70b17824 */ /* 0x040fe200078e02ff */
[----:B------:R1:W2:Y:S01]  /*2600*/  @!P5 LDG.E.U8 R165, desc[UR26][R28.64] ;  /* 0x0000001a1ca5d981 */ /* 0x0002a2000c1e1100 */
[----:B------:R-:W-:Y:S01]  /*2610*/  LOP3.LUT P5, RZ, R25, 0x1, RZ, 0xc0, !PT ;  /* 0x0000000119ff7812 */ /* 0x000fe200078ac0ff */
[----:B------:R-:W-:Y:S01]  /*2620*/  IMAD R193, R112, 0x37, RZ ;  /* 0x0000003770c17824 */ /* 0x000fe200078e02ff */
[----:B------:R-:W-:Y:S01]  /*2630*/  IADD3 R25, P6, PT, R26, R83, RZ ;  /* 0x000000531a197210 */ /* 0x000fe20007fde0ff */
[----:B------:R-:W-:Y:S01]  /*2640*/  @!P3 IMAD.MOV.U32 R30, RZ, RZ, R23 ;  /* 0x000000ffff1eb224 */ /* 0x000fe200078e0017 */
[----:B------:R-:W-:Y:S01]  /*2650*/  SHF.R.U64 R62, R80, 0x12, RZ ;  /* 0x00000012503e7819 */ /* 0x000fe200000012ff */
[----:B------:R-:W-:Y:S01]  /*2660*/  @!P3 IMAD.MOV.U32 R31, RZ, RZ, R24 ;  /* 0x000000ffff1fb224 */ /* 0x000fe200078e0018 */
[----:B------:R-:W-:Y:S01]  /*2670*/  LEA.HI.X.SX32 R26, R26, R2, 0x1, P6 ;  /* 0x000000021a1a7211 */ /* 0x000fe200030f0eff */
[----:B------:R-:W-:Y:S01]  /*2680*/  IMAD R99, R112, 0x3f, RZ ;  /* 0x0000003f70637824 */ /* 0x000fe200078e02ff */
[----:B------:R-:W-:Y:S01]  /*2690*/  SHF.R.U64 R70, R80, 0x19, RZ ;  /* 0x0000001950467819 */ /* 0x000fe200000012ff */
[----:B------:R-:W0:Y:S01]  /*26a0*/  LDCU UR8, c[0x0][0x3b0] ;  /* 0x00007600ff0877ac */ /* 0x000e220008000800 */
[----:B------:R1:W2:Y:S01]  /*26b0*/  @!P3 LDG.E.U8 R167, desc[UR26][R30.64] ;  /* 0x0000001a1ea7b981 */ /* 0x0002a2000c1e1100 */
[----:B------:R-:W-:-:S02]  /*26c0*/  LOP3.LUT P3, RZ, R27, 0x1, RZ, 0xc0, !PT ;  /* 0x000000011bff7812 */ /* 0x000fc4000786c0ff */
[----:B------:R-:W-:Y:S02]  /*26d0*/  IADD3 R27, P6, PT, R32, R83, RZ ;  /* 0x00000053201b7210 */ /* 0x000fe40007fde0ff */
[----:B-1----:R-:W-:Y:S01]  /*26e0*/  SHF.R.U64 R29, R80, 0x1d, RZ ;  /* 0x0000001d501d7819 */ /* 0x002fe200000012ff */
[----:B------:R-:W-:Y:S02]  /*26f0*/  @!P4 IMAD.MOV.U32 R30, RZ, RZ, R25 ;  /* 0x000000ffff1ec224 */ /* 0x000fe400078e0019 */
[----:B------:R-:W-:Y:S01]  /*2700*/  @!P4 IMAD.MOV.U32 R31, RZ, RZ, R26 ;  /* 0x000000ffff1fc224 */ /* 0x000fe200078e001a */
[----:B------:R-:W-:-:S04]  /*2710*/  LEA.HI.X.SX32 R28, R32, R2, 0x1, P6 ;  /* 0x00000002201c7211 */ /* 0x000fc800030f0eff */
[----:B------:R1:W2:Y:S01]  /*2720*/  @!P4 LDG.E.U8 R169, desc[UR26][R30.64] ;  /* 0x0000001a1ea9c981 */ /* 0x0002a2000c1e1100 */
[----:B------:R-:W-:Y:S02]  /*2730*/  LOP3.LUT P4, RZ, R29, 0x1, RZ, 0xc0, !PT ;  /* 0x000000011dff7812 */ /* 0x000fe4000788c0ff */
[C---:B------:R-:W-:Y:S01]  /*2740*/  IADD3 R29, P6, PT, R34.reuse, R83, RZ ;  /* 0x00000053221d7210 */ /* 0x040fe20007fde0ff */
[----:B------:R-:W-:Y:S02]  /*2750*/  @P5 IMAD.MOV.U32 R32, RZ, RZ, R27 ;  /* 0x000000ffff205224 */ /* 0x000fe400078e001b */
[----:B------:R-:W-:Y:S01]  /*2760*/  @P5 IMAD.MOV.U32 R33, RZ, RZ, R28 ;  /* 0x000000ffff215224 */ /* 0x000fe200078e001c */
[----:B-1----:R-:W-:-:S04]  /*2770*/  LEA.HI.X.SX32 R30, R34, R2, 0x1, P6 ;  /* 0x00000002221e7211 */ /* 0x002fc800030f0eff */
[----:B------:R1:W2:Y:S01]  /*2780*/  @P5 LDG.E.U8 R206, desc[UR26][R32.64] ;  /* 0x0000001a20ce5981 */ /* 0x0002a2000c1e1100 */
[----:B------:R-:W-:Y:S01]  /*2790*/  IADD3 R31, P6, PT, R36, R83, RZ ;  /* 0x00000053241f7210 */ /* 0x000fe20007fde0ff */
[----:B------:R-:W-:Y:S01]  /*27a0*/  @P3 IMAD.MOV.U32 R34, RZ, RZ, R29 ;  /* 0x000000ffff223224 */ /* 0x000fe200078e001d */
[----:B------:R-:W-:Y:S01]  /*27b0*/  LOP3.LUT P5, RZ, R35, 0x1, RZ, 0xc0, !PT ;  /* 0x0000000123ff7812 */ /* 0x000fe200078ac0ff */
[----:B------:R-:W-:Y:S02]  /*27c0*/  @P3 IMAD.MOV.U32 R35, RZ, RZ, R30 ;  /* 0x000000ffff233224 */ /* 0x000fe400078e001e */
[----:B------:R-:W-:-:S03]  /*27d0*/  IMAD R183, R112, 0x32, RZ ;  /* 0x0000003270b77824 */ /* 0x000fc600078e02ff */
[----:B------:R0:W2:Y:S01]  /*27e0*/  @P3 LDG.E.U8 R207, desc[UR26][R34.64] ;  /* 0x0000001a22cf3981 */ /* 0x0000a2000c1e1100 */
[-C--:B-1----:R-:W-:Y:S02]  /*27f0*/  LEA.HI.X.SX32 R32, R36, R2.reuse, 0x1, P6 ;  /* 0x0000000224207211 */ /* 0x082fe400030f0eff */
[CC--:B------:R-:W-:Y:S02]  /*2800*/  IADD3 R82, P6, PT, R37.reuse, R83.reuse, RZ ;  /* 0x0000005325527210 */ /* 0x0c0fe40007fde0ff */
[----:B------:R-:W-:Y:S02]  /*2810*/  LOP3.LUT P3, RZ, R38, 0x1, RZ, 0xc0, !PT ;  /* 0x0000000126ff7812 */ /* 0x000fe4000786c0ff */
[----:B------:R-:W-:Y:S01]  /*2820*/  SHF.R.U64 R36, R80, 0x5, RZ ;  /* 0x0000000550247819 */ /* 0x000fe200000012ff */
[----:B0-----:R-:W-:Y:S02]  /*2830*/  @P4 IMAD.MOV.U32 R34, RZ, RZ, R31 ;  /* 0x000000ffff224224 */ /* 0x001fe400078e001f */
[----:B------:R-:W-:Y:S01]  /*2840*/  @P4 IMAD.MOV.U32 R35, RZ, RZ, R32 ;  /* 0x000000ffff234224 */ /* 0x000fe200078e0020 */
[----:B------:R-:W-:Y:S01]  /*2850*/  LEA.HI.X.SX32 R33, R37, R2, 0x1, P6 ;  /* 0x0000000225217211 */ /* 0x000fe200030f0eff */
[----:B------:R-:W-:Y:S01]  /*2860*/  IMAD R199, R112, 0x3a, RZ ;  /* 0x0000003a70c77824 */ /* 0x000fe200078e02ff */
[----:B------:R-:W-:-:S02]  /*2870*/  IADD3 R184, P6, PT, R183, R83, RZ ;  /* 0x00000053b7b87210 */ /* 0x000fc40007fde0ff */
[----:B------:R0:W2:Y:S01]  /*2880*/  @P4 LDG.E.U8 R215, desc[UR26][R34.64] ;  /* 0x0000001a22d74981 */ /* 0x0000a2000c1e1100 */
[----:B------:R-:W-:Y:S01]  /*2890*/  LOP3.LUT P4, RZ, R36, 0x1, RZ, 0xc0, !PT ;  /* 0x0000000124ff7812 */ /* 0x000fe2000788c0ff */
[----:B------:R-:W-:Y:S01]  /*28a0*/  VIADD R36, R94, 0xfffffffc ;  /* 0xfffffffc5e247836 */ /* 0x000fe20000000000 */
[-C--:B------:R-:W-:Y:S02]  /*28b0*/  LEA.HI.X.SX32 R183, R183, R2.reuse, 0x1, P6 ;  /* 0x00000002b7b77211 */ /* 0x080fe400030f0eff */
[C---:B------:R-:W-:Y:S01]  /*28c0*/  IADD3 R200, P6, PT, R199.reuse, R83, RZ ;  /* 0x00000053c7c87210 */ /* 0x040fe20007fde0ff */
[----:B0-----:R-:W-:Y:S02]  /*28d0*/  @P5 IMAD.MOV.U32 R34, RZ, RZ, R82 ;  /* 0x000000ffff225224 */ /* 0x001fe400078e0052 */
[----:B------:R-:W-:Y:S01]  /*28e0*/  @P5 IMAD.MOV.U32 R35, RZ, RZ, R33 ;  /* 0x000000ffff235224 */ /* 0x000fe200078e0021 */
[----:B------:R-:W-:Y:S01]  /*28f0*/  LEA.HI.X.SX32 R199, R199, R2, 0x1, P6 ;  /* 0x00000002c7c77211 */ /* 0x000fe200030f0eff */
[----:B------:R-:W-:-:S03]  /*2900*/  @P3 IMAD.MOV.U32 R185, RZ, RZ, R183 ;  /* 0x000000ffffb93224 */ /* 0x000fc600078e00b7 */
[----:B------:R0:W2:Y:S01]  /*2910*/  @P5 LDG.E.U8 R214, desc[UR26][R34.64] ;  /* 0x0000001a22d65981 */ /* 0x0000a2000c1e1100 */
[----:B------:R-:W-:Y:S01]  /*2920*/  ISETP.GE.U32.AND P5, PT, R36, 0x7fffffbd, PT ;  /* 0x7fffffbd2400780c */ /* 0x000fe20003fa6070 */
[----:B------:R-:W-:Y:S02]  /*2930*/  VIADD R36, R94, 0xfffffff4 ;  /* 0xfffffff45e247836 */ /* 0x000fe40000000000 */
[----:B------:R1:W2:Y:S01]  /*2940*/  @P3 LDG.E.U8 R222, desc[UR26][R184.64] ;  /* 0x0000001ab8de3981 */ /* 0x0002a2000c1e1100 */
[----:B------:R-:W-:Y:S02]  /*2950*/  @P4 IMAD.MOV.U32 R201, RZ, RZ, R199 ;  /* 0x000000ffffc94224 */ /* 0x000fe400078e00c7 */
[----:B0-----:R-:W-:Y:S01]  /*2960*/  IMAD R35, R112, 0x3, RZ ;  /* 0x0000000370237824 */ /* 0x001fe200078e02ff */
[----:B------:R-:W-:Y:S01]  /*2970*/  ISETP.GE.U32.AND P3, PT, R36, 0x7fffffb5, PT ;  /* 0x7fffffb52400780c */ /* 0x000fe20003f66070 */
[----:B------:R-:W-:Y:S01]  /*2980*/  IMAD R37, R112, 0xb, RZ ;  /* 0x0000000b70257824 */ /* 0x000fe200078e02ff */
[----:B------:R-:W-:Y:S01]  /*2990*/  SHF.R.U32.HI R36, RZ, 0xc, R74 ;  /* 0x0000000cff247819 */ /* 0x000fe2000001164a */
[----:B------:R0:W2:Y:S01]  /*29a0*/  @P4 LDG.E.U8 R217, desc[UR26][R200.64] ;  /* 0x0000001ac8d94981 */ /* 0x0000a2000c1e1100 */
[----:B------:R-:W-:-:S02]  /*29b0*/  IADD3 R34, P6, PT, R35, R83, RZ ;  /* 0x0000005323227210 */ /* 0x000fc40007fde0ff */
[----:B------:R-:W-:Y:S01]  /*29c0*/  LOP3.LUT P4, RZ, R36, 0x1, RZ, 0xc0, !PT ;  /* 0x0000000124ff7812 */ /* 0x000fe2000788c0ff */
[----:B------:R-:W-:Y:S01]  /*29d0*/  STL [R1+0x374], R5 ;  /* 0x0003740501007387 */ /* 0x000fe20000100800 */
[----:B------:R-:W-:Y:S02]  /*29e0*/  LEA.HI.X.SX32 R35, R35, R2, 0x1, P6 ;  /* 0x0000000223237211 */ /* 0x000fe400030f0eff */
[----:B------:R-:W-:Y:S01]  /*29f0*/  IADD3 R36, P6, PT, R37, R83, RZ ;  /* 0x0000005325247210 */ /* 0x000fe20007fde0ff */
[----:B------:R-:W-:Y:S01]  /*2a00*/  STL [R1+0x370], R6 ;  /* 0x0003700601007387 */ /* 0x000fe20000100800 */
[----:B------:R-:W-:-:S03]  /*2a10*/  SHF.R.U32.HI R38, RZ, 0x4, R74 ;  /* 0x00000004ff267819 */ /* 0x000fc6000001164a */
[----:B------:R-:W-:Y:S01]  /*2a20*/  STL [R1+0x37c], R7 ;  /* 0x00037c0701007387 */ /* 0x000fe20000100800 */
[----:B------:R-:W-:-:S03]  /*2a30*/  LEA.HI.X.SX32 R37, R37, R2, 0x1, P6 ;  /* 0x0000000225257211 */ /* 0x000fc600030f0eff */
[----:B------:R-:W-:Y:S04]  /*2a40*/  STL [R1+0x378], R8 ;  /* 0x0003780801007387 */ /* 0x000fe80000100800 */
[----:B------:R-:W-:Y:S04]  /*2a50*/  STL [R1+0x384], R9 ;  /* 0x0003840901007387 */ /* 0x000fe80000100800 */
[----:B------:R-:W2:Y:S01]  /*2a60*/  @!P5 LDG.E.U8 R223, desc[UR26][R34.64] ;  /* 0x0000001a22dfd981 */ /* 0x000ea2000c1e1100 */
[----:B------:R-:W-:Y:S02]  /*2a70*/  LOP3.LUT P5, RZ, R38, 0x1, RZ, 0xc0, !PT ;  /* 0x0000000126ff7812 */ /* 0x000fe400078ac0ff */
[C---:B------:R-:W-:Y:S01]  /*2a80*/  IADD3 R38, P6, PT, R39.reuse, R83, RZ ;  /* 0x0000005327267210 */ /* 0x040fe20007fde0ff */
[----:B------:R-:W-:Y:S04]  /*2a90*/  STL [R1+0x380], R10 ;  /* 0x0003800a01007387 */ /* 0x000fe80000100800 */
[----:B------:R-:W-:Y:S01]  /*2aa0*/  STL [R1+0x38c], R111 ;  /* 0x00038c6f01007387 */ /* 0x000fe20000100800 */
[----:B------:R-:W-:-:S03]  /*2ab0*/  LEA.HI.X.SX32 R39, R39, R2, 0x1, P6 ;  /* 0x0000000227277211 */ /* 0x000fc600030f0eff */
[----:B------:R-:W-:Y:S04]  /*2ac0*/  STL [R1+0x388], R20 ;  /* 0x0003881401007387 */ /* 0x000fe80000100800 */
[----:B------:R-:W-:Y:S04]  /*2ad0*/  STL [R1+0x390], R180 ;  /* 0x000390b401007387 */ /* 0x000fe80000100800 */
[----:B------:R-:W-:Y:S04]  /*2ae0*/  STL [R1+0x394], R179 ;  /* 0x000394b301007387 */ /* 0x000fe80000100800 */
[----:B------:R-:W-:Y:S04]  /*2af0*/  STL [R1+0x398], R196 ;  /* 0x000398c401007387 */ /* 0x000fe80000100800 */
[----:B------:R-:W2:Y:S01]  /*2b00*/  @!P3 LDG.E.U8 R224, desc[UR26][R36.64] ;  /* 0x0000001a24e0b981 */ /* 0x000ea2000c1e1100 */
[----:B------:R-:W-:-:S02]  /*2b10*/  LOP3.LUT P3, RZ, R40, 0x1, RZ, 0xc0, !PT ;  /* 0x0000000128ff7812 */ /* 0x000fc4000786c0ff */
[C---:B------:R-:W-:Y:S01]  /*2b20*/  IADD3 R40, P6, PT, R41.reuse, R83, RZ ;  /* 0x0000005329287210 */ /* 0x040fe20007fde0ff */
[----:B------:R-:W-:Y:S04]  /*2b30*/  STL [R1+0x39c], R195 ;  /* 0x00039cc301007387 */ /* 0x000fe80000100800 */
[----:B------:R-:W-:Y:S01]  /*2b40*/  STL [R1+0x3a4], R12 ;  /* 0x0003a40c01007387 */ /* 0x000fe20000100800 */
[----:B------:R-:W-:-:S03]  /*2b50*/  LEA.HI.X.SX32 R41, R41, R2, 0x1, P6 ;  /* 0x0000000229297211 */ /* 0x000fc600030f0eff */
[----:B------:R-:W-:Y:S04]  /*2b60*/  STL [R1+0x3a0], R13 ;  /* 0x0003a00d01007387 */ /* 0x000fe80000100800 */
[----:B------:R-:W-:Y:S04]  /*2b70*/  STL [R1+0x3ac], R14 ;  /* 0x0003ac0e01007387 */ /* 0x000fe80000100800 */
[----:B------:R-:W-:Y:S04]  /*2b80*/  STL [R1+0x3a8], R15 ;  /* 0x0003a80f01007387 */ /* 0x000fe80000100800 */
[----:B------:R-:W2:Y:S01]  /*2b90*/  @P4 LDG.E.U8 R225, desc[UR26][R38.64] ;  /* 0x0000001a26e14981 */ /* 0x000ea2000c1e1100 */
[----:B------:R-:W-:-:S02]  /*2ba0*/  LOP3.LUT P4, RZ, R42, 0x1, RZ, 0xc0, !PT ;  /* 0x000000012aff7812 */ /* 0x000fc4000788c0ff */
[C---:B------:R-:W-:Y:S01]  /*2bb0*/  IADD3 R42, P6, PT, R43.reuse, R83, RZ ;  /* 0x000000532b2a7210 */ /* 0x040fe20007fde0ff */
[----:B------:R-:W-:Y:S04]  /*2bc0*/  STL [R1+0x3b4], R16 ;  /* 0x0003b41001007387 */ /* 0x000fe80000100800 */
[----:B------:R-:W-:Y:S01]  /*2bd0*/  STL [R1+0x3b0], R17 ;  /* 0x0003b01101007387 */ /* 0x000fe20000100800 */
[----:B------:R-:W-:-:S03]  /*2be0*/  LEA.HI.X.SX32 R43, R43, R2, 0x1, P6 ;  /* 0x000000022b2b7211 */ /* 0x000fc600030f0eff */
[----:B------:R-:W-:Y:S01]  /*2bf0*/  STL [R1+0x3bc], R18 ;  /* 0x0003bc1201007387 */ /* 0x000fe20000100800 */
[----:B------:R-:W-:-:S03]  /*2c00*/  IADD3 R170, P6, PT, R44, R83, RZ ;  /* 0x000000532caa7210 */ /* 0x000fc60007fde0ff */
[----:B------:R-:W-:Y:S04]  /*2c10*/  STL [R1+0x3b8], R19 ;  /* 0x0003b81301007387 */ /* 0x000fe80000100800 */
[----:B------:R-:W-:Y:S04]  /*2c20*/  STL [R1+0x3c4], R11 ;  /* 0x0003c40b01007387 */ /* 0x000fe80000100800 */
[----:B------:R-:W-:Y:S04]  /*2c30*/  STL [R1+0x3c0], R81 ;  /* 0x0003c05101007387 */ /* 0x000fe80000100800 */
[----:B------:R-:W-:Y:S01]  /*2c40*/  STL [R1+0x3c8], R181 ;  /* 0x0003c8b501007387 */ /* 0x000fe20000100800 */
[----:B------:R-:W-:-:S03]  /*2c50*/  LEA.HI.X.SX32 R44, R44, R2, 0x1, P6 ;  /* 0x000000022c2c7211 */ /* 0x000fc600030f0eff */
[----:B------:R-:W-:Y:S01]  /*2c60*/  STL [R1+0x3cc], R182 ;  /* 0x0003ccb601007387 */ /* 0x000fe20000100800 */
[----:B-1----:R-:W-:-:S03]  /*2c70*/  IMAD R185, R112, 0x33, RZ ;  /* 0x0000003370b97824 */ /* 0x002fc600078e02ff */
[----:B------:R-:W-:Y:S04]  /*2c80*/  STL [R1+0x3d0], R197 ;  /* 0x0003d0c501007387 */ /* 0x000fe80000100800 */
[----:B------:R-:W-:Y:S04]  /*2c90*/  STL [R1+0x3d4], R198 ;  /* 0x0003d4c601007387 */ /* 0x000fe80000100800 */
[----:B------:R-:W2:Y:S01]  /*2ca0*/  @P5 LDG.E.U8 R230, desc[UR26][R40.64] ;  /* 0x0000001a28e65981 */ /* 0x000ea2000c1e1100 */
[----:B------:R-:W-:Y:S01]  /*2cb0*/  LOP3.LUT P5, RZ, R45, 0x1, RZ, 0xc0, !PT ;  /* 0x000000012dff7812 */ /* 0x000fe200078ac0ff */
[----:B------:R-:W-:-:S02]  /*2cc0*/  VIADD R45, R94, 0xfffffffb ;  /* 0xfffffffb5e2d7836 */ /* 0x000fc40000000000 */
[----:B------:R-:W-:Y:S04]  /*2cd0*/  STL [R1+0x3dc], R21 ;  /* 0x0003dc1501007387 */ /* 0x000fe80000100800 */
[----:B------:R-:W-:Y:S01]  /*2ce0*/  STL [R1+0x3d8], R22 ;  /* 0x0003d81601007387 */ /* 0x000fe20000100800 */
[----:B------:R-:W-:-:S03]  /*2cf0*/  @P4 IMAD.MOV.U32 R171, RZ, RZ, R44 ;  /* 0x000000ffffab4224 */ /* 0x000fc600078e002c */
[----:B------:R-:W-:Y:S01]  /*2d00*/  STL [R1+0x3e4], R23 ;  /* 0x0003e41701007387 */ /* 0x000fe20000100800 */
[----:B------:R-:W-:-:S03]  /*2d10*/  IADD3 R186, P6, PT, R185, R83, RZ ;  /* 0x00000053b9ba7210 */ /* 0x000fc60007fde0ff */
[----:B------:R-:W-:Y:S04]  /*2d20*/  STL [R1+0x3e0], R24 ;  /* 0x0003e01801007387 */ /* 0x000fe80000100800 */
[----:B------:R-:W-:Y:S04]  /*2d30*/  STL [R1+0x3f4], R25 ;  /* 0x0003f41901007387 */ /* 0x000fe80000100800 */
[----:B------:R-:W-:Y:S04]  /*2d40*/  STL [R1+0x3f0], R26 ;  /* 0x0003f01a01007387 */ /* 0x000fe80000100800 */
[----:B------:R-:W2:Y:S01]  /*2d50*/  @P3 LDG.E.U8 R232, desc[UR26][R42.64] ;  /* 0x0000001a2ae83981 */ /* 0x000ea2000c1e1100 */
[----:B------:R-:W-:-:S02]  /*2d60*/  ISETP.GE.U32.AND P3, PT, R45, 0x7fffffbc, PT ;  /* 0x7fffffbc2d00780c */ /* 0x000fc40003f66070 */
[----:B------:R-:W-:Y:S01]  /*2d70*/  SHF.R.U64 R45, R80, 0x4, RZ ;  /* 0x00000004502d7819 */ /* 0x000fe200000012ff */
[----:B------:R-:W-:Y:S01]  /*2d80*/  STL [R1+0x3fc], R27 ;  /* 0x0003fc1b01007387 */ /* 0x000fe20000100800 */
[----:B------:R-:W-:-:S03]  /*2d90*/  LEA.HI.X.SX32 R185, R185, R2, 0x1, P6 ;  /* 0x00000002b9b97211 */ /* 0x000fc600030f0eff */
[----:B------:R-:W-:Y:S01]  /*2da0*/  STL [R1+0x3f8], R28 ;  /* 0x0003f81c01007387 */ /* 0x000fe20000100800 */
[----:B0-----:R-:W-:-:S03]  /*2db0*/  IMAD R201, R112, 0x3b, RZ ;  /* 0x0000003b70c97824 */ /* 0x001fc600078e02ff */
[----:B------:R-:W-:Y:S04]  /*2dc0*/  STL [R1+0x404], R29 ;  /* 0x0004041d01007387 */ /* 0x000fe80000100800 */
[----:B------:R-:W-:Y:S04]  /*2dd0*/  STL [R1+0x400], R30 ;  /* 0x0004001e01007387 */ /* 0x000fe80000100800 */
[----:B------:R-:W-:Y:S04]  /*2de0*/  STL [R1+0x40c], R31 ;  /* 0x00040c1f01007387 */ /* 0x000fe80000100800 */
[----:B------:R-:W2:Y:S01]  /*2df0*/  @P4 LDG.E.U8 R231, desc[UR26][R170.64] ;  /* 0x0000001aaae74981 */ /* 0x000ea2000c1e1100 */
[----:B------:R-:W-:-:S03]  /*2e00*/  LOP3.LUT P4, RZ, R45, 0x1, RZ, 0xc0, !PT ;  /* 0x000000012dff7812 */ /* 0x000fc6000788c0ff */
[----:B------:R-:W-:Y:S01]  /*2e10*/  STL [R1+0x408], R32 ;  /* 0x0004082001007387 */ /* 0x000fe20000100800 */
[----:B------:R-:W-:-:S03]  /*2e20*/  @P5 IMAD.MOV.U32 R187, RZ, RZ, R185 ;  /* 0x000000ffffbb5224 */ /* 0x000fc600078e00b9 */
[----:B------:R-:W-:Y:S01]  /*2e30*/  STL [R1+0x414], R82 ;  /* 0x0004145201007387 */ /* 0x000fe20000100800 */
[----:B------:R-:W-:-:S03]  /*2e40*/  IADD3 R49, P6, PT, R201, R83, RZ ;  /* 0x00000053c9317210 */ /* 0x000fc60007fde0ff */
[----:B------:R-:W-:Y:S01]  /*2e50*/  STL [R1+0x410], R33 ;  /* 0x0004102101007387 */ /* 0x000fe20000100800 */
[----:B------:R-:W-:-:S03]  /*2e60*/  VIADD R45, R94, 0xfffffff3 ;  /* 0xfffffff35e2d7836 */ /* 0x000fc60000000000 */
[----:B------:R-:W-:Y:S04]  /*2e70*/  STL [R1+0x418], R183 ;  /* 0x000418b701007387 */ /* 0x000fe80000100800 */
[----:B------:R-:W-:Y:S01]  /*2e80*/  STL [R1+0x41c], R184 ;  /* 0x00041cb801007387 */ /* 0x000fe20000100800 */
[----:B------:R-:W-:-:S03]  /*2e90*/  LEA.HI.X.SX32 R201, R201, R2, 0x1, P6 ;  /* 0x00000002c9c97211 */ /* 0x000fc600030f0eff */
[----:B------:R-:W-:Y:S04]  /*2ea0*/  STL [R1+0x420], R199 ;  /* 0x000420c701007387 */ /* 0x000fe80000100800 */
[----:B------:R-:W-:Y:S04]  /*2eb0*/  STL [R1+0x424], R200 ;  /* 0x000424c801007387 */ /* 0x000fe80000100800 */
[----:B------:R-:W-:Y:S04]  /*2ec0*/  STL [R1+0x42c], R34 ;  /* 0x00042c2201007387 */ /* 0x000fe80000100800 */
[----:B------:R-:W-:Y:S04]  /*2ed0*/  STL [R1+0x428], R35 ;  /* 0x0004282301007387 */ /* 0x000fe80000100800 */
[----:B------:R-:W-:Y:S04]  /*2ee0*/  STL [R1+0x434], R36 ;  /* 0x0004342401007387 */ /* 0x000fe80000100800 */
[----:B------:R-:W2:Y:S01]  /*2ef0*/  @P5 LDG.E.U8 R233, desc[UR26][R186.64] ;  /* 0x0000001abae95981 */ /* 0x000ea2000c1e1100 */
[----:B------:R-:W-:-:S02]  /*2f00*/  ISETP.GE.U32.AND P5, PT, R45, 0x7fffffb4, PT ;  /* 0x7fffffb42d00780c */ /* 0x000fc40003fa6070 */
[----:B------:R-:W-:Y:S01]  /*2f10*/  IADD3 R45, P6, PT, R46, R83, RZ ;  /* 0x000000532e2d7210 */ /* 0x000fe20007fde0ff */
[----:B------:R-:W-:Y:S01]  /*2f20*/  STL [R1+0x430], R37 ;  /* 0x0004302501007387 */ /* 0x000fe20000100800 */
[----:B------:R-:W-:-:S03]  /*2f30*/  @P4 IMAD.MOV.U32 R50, RZ, RZ, R49 ;  /* 0x000000ffff324224 */ /* 0x000fc600078e0031 */
[----:B------:R-:W-:Y:S01]  /*2f40*/  STL [R1+0x43c], R38 ;  /* 0x00043c2601007387 */ /* 0x000fe20000100800 */
[----:B------:R-:W-:-:S03]  /*2f50*/  @P4 IMAD.MOV.U32 R51, RZ, RZ, R201 ;  /* 0x000000ffff334224 */ /* 0x000fc600078e00c9 */
[----:B------:R-:W-:Y:S01]  /*2f60*/  STL [R1+0x438], R39 ;  /* 0x0004382701007387 */ /* 0x000fe20000100800 */
[----:B------:R-:W-:-:S03]  /*2f70*/  LEA.HI.X.SX32 R46, R46, R2, 0x1, P6 ;  /* 0x000000022e2e7211 */ /* 0x000fc600030f0eff */
[----:B------:R-:W-:Y:S04]  /*2f80*/  STL [R1+0x444], R40 ;  /* 0x0004442801007387 */ /* 0x000fe80000100800 */
[----:B------:R-:W-:Y:S04]  /*2f90*/  STL [R1+0x440], R41 ;  /* 0x0004402901007387 */ /* 0x000fe80000100800 */
[----:B------:R-:W-:Y:S04]  /*2fa0*/  STL [R1+0x44c], R42 ;  /* 0x00044c2a01007387 */ /* 0x000fe80000100800 */
[----:B------:R-:W-:Y:S04]  /*2fb0*/  STL [R1+0x448], R43 ;  /* 0x0004482b01007387 */ /* 0x000fe80000100800 */
[----:B------:R-:W-:Y:S04]  /*2fc0*/  STL [R1+0x450], R44 ;  /* 0x0004502c01007387 */ /* 0x000fe80000100800 */
[----:B------:R-:W-:Y:S04]  /*2fd0*/  STL [R1+0x454], R170 ;  /* 0x000454aa01007387 */ /* 0x000fe80000100800 */
[----:B------:R0:W2:Y:S01]  /*2fe0*/  @P4 LDG.E.U8 R238, desc[UR26][R50.64] ;  /* 0x0000001a32ee4981 */ /* 0x0000a2000c1e1100 */
[----:B------:R-:W-:-:S02]  /*2ff0*/  LOP3.LUT P4, RZ, R47, 0x1, RZ, 0xc0, !PT ;  /* 0x000000012fff7812 */ /* 0x000fc4000788c0ff */
[C---:B------:R-:W-:Y:S01]  /*3000*/  IADD3 R47, P6, PT, R48.reuse, R83, RZ ;  /* 0x00000053302f7210 */ /* 0x040fe20007fde0ff */
[----:B------:R-:W-:Y:S04]  /*3010*/  STL [R1+0x458], R185 ;  /* 0x000458b901007387 */ /* 0x000fe80000100800 */
[----:B------:R-:W-:Y:S01]  /*3020*/  STL [R1+0x45c], R186 ;  /* 0x00045cba01007387 */ /* 0x000fe20000100800 */
[----:B0-----:R-:W-:Y:S02]  /*3030*/  @!P3 IMAD.MOV.U32 R50, RZ, RZ, R45 ;  /* 0x000000ffff32b224 */ /* 0x001fe400078e002d */
[----:B------:R-:W-:Y:S01]  /*3040*/  @!P3 IMAD.MOV.U32 R51, RZ, RZ, R46 ;  /* 0x000000ffff33b224 */ /* 0x000fe200078e002e */
[----:B------:R0:W-:Y:S01]  /*3050*/  STL [R1+0x334], R49 ;  /* 0x0003343101007387 */ /* 0x0001e20000100800 */
[----:B------:R-:W-:-:S03]  /*3060*/  LEA.HI.X.SX32 R48, R48, R2, 0x1, P6 ;  /* 0x0000000230307211 */ /* 0x000fc600030f0eff */
[----:B------:R1:W2:Y:S01]  /*3070*/  @!P3 LDG.E.U8 R240, desc[UR26][R50.64] ;  /* 0x0000001a32f0b981 */ /* 0x0002a2000c1e1100 */
[----:B0-----:R-:W-:Y:S01]  /*3080*/  SHF.R.U32.HI R49, RZ, 0x3, R74 ;  /* 0x00000003ff317819 */ /* 0x001fe2000001164a */
[----:B------:R-:W-:-:S03]  /*3090*/  @!P5 IMAD.MOV.U32 R52, RZ, RZ, R47 ;  /* 0x000000ffff34d224 */ /* 0x000fc600078e002f */
[----:B------:R-:W-:Y:S02]  /*30a0*/  LOP3.LUT P3, RZ, R49, 0x1, RZ, 0xc0, !PT ;  /* 0x0000000131ff7812 */ /* 0x000fe4000786c0ff */
[----:B------:R-:W-:Y:S01]  /*30b0*/  IADD3 R49, P6, PT, R54, R83, RZ ;  /* 0x0000005336317210 */ /* 0x000fe20007fde0ff */
[----:B------:R-:W-:-:S03]  /*30c0*/  @!P5 IMAD.MOV.U32 R53, RZ, RZ, R48 ;  /* 0x000000ffff35d224 */ /* 0x000fc600078e0030 */
[----:B-1----:R-:W-:Y:S02]  /*30d0*/  LEA.HI.X.SX32 R50, R54, R2, 0x1, P6 ;  /* 0x0000000236327211 */ /* 0x002fe400030f0eff */
[----:B------:R0:W2:Y:S01]  /*30e0*/  @!P5 LDG.E.U8 R239, desc[UR26][R52.64] ;  /* 0x0000001a34efd981 */ /* 0x0000a2000c1e1100 */
[----:B------:R-:W-:Y:S01]  /*30f0*/  LOP3.LUT P5, RZ, R55, 0x1, RZ, 0xc0, !PT ;  /* 0x0000000137ff7812 */ /* 0x000fe200078ac0ff */
[----:B------:R-:W-:Y:S01]  /*3100*/  @P4 IMAD.MOV.U32 R54, RZ, RZ, R49 ;  /* 0x000000ffff364224 */ /* 0x000fe200078e0031 */
[----:B------:R-:W-:Y:S01]  /*3110*/  IADD3 R51, P6, PT, R56, R83, RZ ;  /* 0x0000005338337210 */ /* 0x000fe20007fde0ff */
[----:B------:R-:W-:Y:S02]  /*3120*/  @P4 IMAD.MOV.U32 R55, RZ, RZ, R50 ;  /* 0x000000ffff374224 */ /* 0x000fe400078e0032 */
[----:B------:R-:W-:-:S03]  /*3130*/  IMAD R171, R112, 0x2c, RZ ;  /* 0x0000002c70ab7824 */ /* 0x000fc600078e02ff */
[----:B------:R1:W2:Y:S01]  /*3140*/  @P4 LDG.E.U8 R246, desc[UR26][R54.64] ;  /* 0x0000001a36f64981 */ /* 0x0002a2000c1e1100 */
[-C--:B0-----:R-:W-:Y:S02]  /*3150*/  LEA.HI.X.SX32 R52, R56, R2.reuse, 0x1, P6 ;  /* 0x0000000238347211 */ /* 0x081fe400030f0eff */
[----:B------:R-:W-:Y:S02]  /*3160*/  IADD3 R53, P6, PT, R115, R83, RZ ;  /* 0x0000005373357210 */ /* 0x000fe40007fde0ff */
[----:B------:R-:W-:Y:S02]  /*3170*/  LOP3.LUT P4, RZ, R57, 0x1, RZ, 0xc0, !PT ;  /* 0x0000000139ff7812 */ /* 0x000fe4000788c0ff */
[----:B------:R-:W-:Y:S01]  /*3180*/  LEA.HI.X.SX32 R115, R115, R2, 0x1, P6 ;  /* 0x0000000273737211 */ /* 0x000fe200030f0eff */
[----:B-1----:R-:W-:Y:S02]  /*3190*/  @P3 IMAD.MOV.U32 R54, RZ, RZ, R51 ;  /* 0x000000ffff363224 */ /* 0x002fe400078e0033 */
[----:B------:R-:W-:Y:S01]  /*31a0*/  @P3 IMAD.MOV.U32 R55, RZ, RZ, R52 ;  /* 0x000000ffff373224 */ /* 0x000fe200078e0034 */
[----:B------:R-:W-:-:S02]  /*31b0*/  SHF.R.U64 R56, R80, 0xb, RZ ;  /* 0x0000000b50387819 */ /* 0x000fc400000012ff */
[C---:B------:R-:W-:Y:S01]  /*31c0*/  IADD3 R172, P6, PT, R171.reuse, R83, RZ ;  /* 0x00000053abac7210 */ /* 0x040fe20007fde0ff */
[----:B------:R-:W-:Y:S01]  /*31d0*/  IMAD R187, R112, 0x34, RZ ;  /* 0x0000003470bb7824 */ /* 0x000fe200078e02ff */
[----:B------:R0:W2:Y:S01]  /*31e0*/  @P3 LDG.E.U8 R241, desc[UR26][R54.64] ;  /* 0x0000001a36f13981 */ /* 0x0000a2000c1e1100 */
[----:B------:R-:W-:Y:S01]  /*31f0*/  LOP3.LUT P3, RZ, R56, 0x1, RZ, 0xc0, !PT ;  /* 0x0000000138ff7812 */ /* 0x000fe2000786c0ff */
[----:B------:R-:W-:Y:S01]  /*3200*/  @P5 IMAD.MOV.U32 R114, RZ, RZ, R53 ;  /* 0x000000ffff725224 */ /* 0x000fe200078e0035 */
[----:B------:R-:W-:Y:S01]  /*3210*/  LEA.HI.X.SX32 R171, R171, R2, 0x1, P6 ;  /* 0x00000002abab7211 */ /* 0x000fe200030f0eff */
[----:B------:R-:W-:Y:S01]  /*3220*/  STL [R1+0x460], R201 ;  /* 0x000460c901007387 */ /* 0x000fe20000100800 */
[----:B------:R-:W-:-:S03]  /*3230*/  VIADD R56, R94, 0xfffffffa ;  /* 0xfffffffa5e387836 */ /* 0x000fc60000000000 */
[----:B------:R-:W-:Y:S01]  /*3240*/  STL [R1+0x468], R45 ;  /* 0x0004682d01007387 */ /* 0x000fe20000100800 */
[----:B------:R-:W-:-:S03]  /*3250*/  IADD3 R188, P6, PT, R187, R83, RZ ;  /* 0x00000053bbbc7210 */ /* 0x000fc60007fde0ff */
[----:B------:R-:W-:Y:S01]  /*3260*/  STL [R1+0x464], R46 ;  /* 0x0004642e01007387 */ /* 0x000fe20000100800 */
[----:B0-----:R-:W-:-:S03]  /*3270*/  @P4 IMAD.MOV.U32 R54, RZ, RZ, R172 ;  /* 0x000000ffff364224 */ /* 0x001fc600078e00ac */
[----:B------:R-:W-:Y:S01]  /*3280*/  STL [R1+0x470], R47 ;  /* 0x0004702f01007387 */ /* 0x000fe20000100800 */
[----:B------:R-:W-:-:S03]  /*3290*/  @P4 IMAD.MOV.U32 R55, RZ, RZ, R171 ;  /* 0x000000ffff374224 */ /* 0x000fc600078e00ab */
[----:B------:R-:W-:Y:S01]  /*32a0*/  STL [R1+0x46c], R48 ;  /* 0x00046c3001007387 */ /* 0x000fe20000100800 */
[----:B------:R-:W-:-:S03]  /*32b0*/  LEA.HI.X.SX32 R187, R187, R2, 0x1, P6 ;  /* 0x00000002bbbb7211 */ /* 0x000fc600030f0eff */
[----:B------:R-:W-:Y:S04]  /*32c0*/  STL [R1+0x478], R49 ;  /* 0x0004783101007387 */ /* 0x000fe80000100800 */
[----:B------:R-:W2:Y:S01]  /*32d0*/  @P5 LDG.E.U8 R247, desc[UR26][R114.64] ;  /* 0x0000001a72f75981 */ /* 0x000ea2000c1e1100 */
[----:B------:R-:W-:Y:S02]  /*32e0*/  ISETP.GE.U32.AND P5, PT, R56, 0x7fffffbb, PT ;  /* 0x7fffffbb3800780c */ /* 0x000fe40003fa6070 */
[----:B------:R-:W-:Y:S01]  /*32f0*/  SHF.R.U64 R56, R80, 0x3, RZ ;  /* 0x0000000350387819 */ /* 0x000fe200000012ff */
[----:B------:R-:W-:Y:S01]  /*3300*/  STL [R1+0x474], R50 ;  /* 0x0004743201007387 */ /* 0x000fe20000100800 */
[----:B------:R-:W-:-:S03]  /*3310*/  IMAD R57, R112, 0x3c, RZ ;  /* 0x0000003c70397824 */ /* 0x000fc600078e02ff */
[----:B------:R-:W-:Y:S04]  /*3320*/  STL [R1+0x480], R51 ;  /* 0x0004803301007387 */ /* 0x000fe80000100800 */
[----:B------:R-:W-:Y:S04]  /*3330*/  STL [R1+0x47c], R52 ;  /* 0x00047c3401007387 */ /* 0x000fe80000100800 */
[----:B------:R-:W-:Y:S04]  /*3340*/  STL [R1+0x484], R53 ;  /* 0x0004843501007387 */ /* 0x000fe80000100800 */
[----:B------:R-:W-:Y:S04]  /*3350*/  STL [R1+0x488], R115 ;  /* 0x0004887301007387 */ /* 0x000fe80000100800 */
[----:B------:R0:W2:Y:S01]  /*3360*/  @P4 LDG.E.U8 R248, desc[UR26][R54.64] ;  /* 0x0000001a36f84981 */ /* 0x0000a2000c1e1100 */
[----:B------:R-:W-:-:S03]  /*3370*/  LOP3.LUT P4, RZ, R56, 0x1, RZ, 0xc0, !PT ;  /* 0x0000000138ff7812 */ /* 0x000fc6000788c0ff */
[----:B------:R1:W-:Y:S01]  /*3380*/  STL [R1+0x48c], R171 ;  /* 0x00048cab01007387 */ /* 0x0003e20000100800 */
[----:B------:R-:W-:Y:S01]  /*3390*/  IMAD R56, R112, 0x5, RZ ;  /* 0x0000000570387824 */ /* 0x000fe200078e02ff */
[C---:B------:R-:W-:Y:S01]  /*33a0*/  IADD3 R60, P6, PT, R57.reuse, R83, RZ ;  /* 0x00000053393c7210 */ /* 0x040fe20007fde0ff */
[----:B0-----:R-:W-:Y:S02]  /*33b0*/  @P3 IMAD.MOV.U32 R54, RZ, RZ, R188 ;  /* 0x000000ffff363224 */ /* 0x001fe400078e00bc */
[----:B------:R-:W-:Y:S01]  /*33c0*/  @P3 IMAD.MOV.U32 R55, RZ, RZ, R187 ;  /* 0x000000ffff373224 */ /* 0x000fe200078e00bb */
[----:B-1----:R-:W-:Y:S02]  /*33d0*/  PRMT R171, RZ, 0x7610, R171 ;  /* 0x00007610ffab7816 */ /* 0x002fe400000000ab */
[----:B------:R-:W-:-:S04]  /*33e0*/  LEA.HI.X.SX32 R61, R57, R2, 0x1, P6 ;  /* 0x00000002393d7211 */ /* 0x000fc800030f0eff */
[----:B------:R0:W2:Y:S01]  /*33f0*/  @P3 LDG.E.U8 R171, desc[UR26][R54.64] ;  /* 0x0000001a36ab3981 */ /* 0x0000a2000c1e1100 */
[----:B------:R-:W-:Y:S01]  /*3400*/  PRMT R115, RZ, 0x7610, R115 ;  /* 0x00007610ff737816 */ /* 0x000fe20000000073 */
[----:B------:R-:W-:Y:S01]  /*3410*/  @P4 IMAD.MOV.U32 R57, RZ, RZ, R61 ;  /* 0x000000ffff394224 */ /* 0x000fe200078e003d */
[----:B------:R-:W-:Y:S01]  /*3420*/  ISETP.GE.U32.AND P3, PT, R58, 0x7fffffb3, PT ;  /* 0x7fffffb33a00780c */ /* 0x000fe20003f66070 */
[----:B------:R-:W-:Y:S01]  /*3430*/  IMAD R58, R112, 0xd, RZ ;  /* 0x0000000d703a7824 */ /* 0x000fe200078e02ff */
[----:B0-----:R-:W-:-:S04]  /*3440*/  IADD3 R54, P6, PT, R56, R83, RZ ;  /* 0x0000005338367210 */ /* 0x001fc80007fde0ff */
[----:B------:R-:W-:Y:S01]  /*3450*/  LEA.HI.X.SX32 R55, R56, R2, 0x1, P6 ;  /* 0x0000000238377211 */ /* 0x000fe200030f0eff */
[----:B------:R-:W-:Y:S01]  /*3460*/  @P4 IMAD.MOV.U32 R56, RZ, RZ, R60 ;  /* 0x000000ffff384224 */ /* 0x000fe200078e003c */
[----:B------:R-:W-:Y:S01]  /*3470*/  PRMT R53, RZ, 0x7610, R53 ;  /* 0x00007610ff357816 */ /* 0x000fe20000000035 */
[----:B------:R0:W-:Y:S04]  /*3480*/  STL [R1+0x33c], R60 ;  /* 0x00033c3c01007387 */ /* 0x0001e80000100800 */
[----:B------:R1:W2:Y:S01]  /*3490*/  @P4 LDG.E.U8 R115, desc[UR26][R56.64] ;  /* 0x0000001a38734981 */ /* 0x0002a2000c1e1100 */
[----:B------:R-:W-:Y:S01]  /*34a0*/  LOP3.LUT P4, RZ, R59, 0x1, RZ, 0xc0, !PT ;  /* 0x000000013bff7812 */ /* 0x000fe2000788c0ff */
[----:B------:R-:W-:Y:S01]  /*34b0*/  IMAD R59, R112, 0x15, RZ ;  /* 0x00000015703b7824 */ /* 0x000fe200078e02ff */
[----:B------:R-:W-:Y:S01]  /*34c0*/  PRMT R51, RZ, 0x7610, R51 ;  /* 0x00007610ff337816 */ /* 0x000fe20000000033 */
[----:B------:R-:W2:Y:S01]  /*34d0*/  @!P5 LDG.E.U8 R53, desc[UR26][R54.64] ;  /* 0x0000001a3635d981 */ /* 0x000ea2000c1e1100 */
[----:B0-----:R-:W-:-:S02]  /*34e0*/  SHF.R.U32.HI R60, RZ, 0x2, R74 ;  /* 0x00000002ff3c7819 */ /* 0x001fc4000001164a */
[-C--:B-1----:R-:W-:Y:S01]  /*34f0*/  IADD3 R56, P6, PT, R58, R83.reuse, RZ ;  /* 0x000000533a387210 */ /* 0x082fe20007fde0ff */
[----:B------:R0:W-:Y:S01]  /*3500*/  STL [R1+0x338], R61 ;  /* 0x0003383d01007387 */ /* 0x0001e20000100800 */
[----:B------:R-:W-:Y:S02]  /*3510*/  LOP3.LUT P5, RZ, R60, 0x1, RZ, 0xc0, !PT ;  /* 0x000000013cff7812 */ /* 0x000fe400078ac0ff */
[----:B------:R-:W-:Y:S02]  /*3520*/  LEA.HI.X.SX32 R57, R58, R2, 0x1, P6 ;  /* 0x000000023a397211 */ /* 0x000fe400030f0eff */
[----:B------:R-:W-:Y:S02]  /*3530*/  SHF.R.U64 R60, R80, 0x1a, RZ ;  /* 0x0000001a503c7819 */ /* 0x000fe400000012ff */
[----:B------:R-:W-:Y:S01]  /*3540*/  IADD3 R58, P6, PT, R59, R83, RZ ;  /* 0x000000533b3a7210 */ /* 0x000fe20007fde0ff */
[----:B------:R-:W2:Y:S01]  /*3550*/  @!P3 LDG.E.U8 R51, desc[UR26][R56.64] ;  /* 0x0000001a3833b981 */ /* 0x000ea2000c1e1100 */
[----:B0-----:R-:W-:Y:S01]  /*3560*/  IMAD R61, R112, 0x1d, RZ ;  /* 0x0000001d703d7824 */ /* 0x001fe200078e02ff */
[----:B------:R-:W-:-:S02]  /*3570*/  LOP3.LUT P3, RZ, R60, 0x1, RZ, 0xc0, !PT ;  /* 0x000000013cff7812 */ /* 0x000fc4000786c0ff */
[-C--:B------:R-:W-:Y:S02]  /*3580*/  LEA.HI.X.SX32 R59, R59, R2.reuse, 0x1, P6 ;  /* 0x000000023b3b7211 */ /* 0x080fe400030f0eff */
[----:B------:R-:W-:Y:S02]  /*3590*/  PRMT R52, RZ, 0x7610, R52 ;  /* 0x00007610ff347816 */ /* 0x000fe40000000034 */
[CC--:B------:R-:W-:Y:S02]  /*35a0*/  IADD3 R60, P6, PT, R61.reuse, R83.reuse, RZ ;  /* 0x000000533d3c7210 */ /* 0x0c0fe40007fde0ff */
[----:B------:R-:W-:Y:S02]  /*35b0*/  PRMT R49, RZ, 0x7610, R49 ;  /* 0x00007610ff317816 */ /* 0x000fe40000000031 */
[----:B------:R-:W-:Y:S01]  /*35c0*/  LEA.HI.X.SX32 R61, R61, R2, 0x1, P6 ;  /* 0x000000023d3d7211 */ /* 0x000fe200030f0eff */
[----:B------:R-:W2:Y:S01]  /*35d0*/  @P4 LDG.E.U8 R52, desc[UR26][R58.64] ;  /* 0x0000001a3a344981 */ /* 0x000ea2000c1e1100 */
[----:B------:R-:W-:-:S02]  /*35e0*/  IADD3 R93, P6, PT, R71, R83, RZ ;  /* 0x00000053475d7210 */ /* 0x000fc40007fde0ff */
[----:B------:R-:W-:Y:S01]  /*35f0*/  LOP3.LUT P4, RZ, R62, 0x1, RZ, 0xc0, !PT ;  /* 0x000000013eff7812 */ /* 0x000fe2000788c0ff */
[----:B------:R-:W2:Y:S01]  /*3600*/  @P5 LDG.E.U8 R49, desc[UR26][R60.64] ;  /* 0x0000001a3c315981 */ /* 0x000ea2000c1e1100 */
[----:B------:R-:W-:Y:S02]  /*3610*/  SHF.R.U64 R62, R80, 0xa, RZ ;  /* 0x0000000a503e7819 */ /* 0x000fe400000012ff */
[-C--:B------:R-:W-:Y:S02]  /*3620*/  LEA.HI.X.SX32 R71, R71, R2.reuse, 0x1, P6 ;  /* 0x0000000247477211 */ /* 0x080fe400030f0eff */
[C---:B------:R-:W-:Y:S02]  /*3630*/  IADD3 R174, P6, PT, R173.reuse, R83, RZ ;  /* 0x00000053adae7210 */ /* 0x040fe40007fde0ff */
[----:B------:R-:W-:Y:S01]  /*3640*/  PRMT R50, RZ, 0x7610, R50 ;  /* 0x00007610ff327816 */ /* 0x000fe20000000032 */
[----:B------:R-:W-:Y:S01]  /*3650*/  @P3 IMAD.MOV.U32 R63, RZ, RZ, R71 ;  /* 0x000000ffff3f3224 */ /* 0x000fe200078e0047 */
[----:B------:R-:W-:Y:S01]  /*3660*/  LOP3.LUT P5, RZ, R62, 0x1, RZ, 0xc0, !PT ;  /* 0x000000013eff7812 */ /* 0x000fe200078ac0ff */
[----:B------:R-:W-:Y:S01]  /*3670*/  @P3 IMAD.MOV.U32 R62, RZ, RZ, R93 ;  /* 0x000000ffff3e3224 */ /* 0x000fe200078e005d */
[----:B------:R-:W-:-:S02]  /*3680*/  LEA.HI.X.SX32 R173, R173, R2, 0x1, P6 ;  /* 0x00000002adad7211 */ /* 0x000fc400030f0eff */
[----:B------:R-:W-:Y:S02]  /*3690*/  PRMT R47, RZ, 0x7610, R47 ;  /* 0x00007610ff2f7816 */ /* 0x000fe4000000002f */
[----:B------:R0:W2:Y:S01]  /*36a0*/  @P3 LDG.E.U8 R50, desc[UR26][R62.64] ;  /* 0x0000001a3e323981 */ /* 0x0000a2000c1e1100 */
[----:B------:R-:W-:Y:S02]  /*36b0*/  ISETP.GE.U32.AND P3, PT, R64, 0x7fffffba, PT ;  /* 0x7fffffba4000780c */ /* 0x000fe40003f66070 */
[----:B------:R-:W-:Y:S02]  /*36c0*/  SHF.R.U64 R64, R80, 0x2, RZ ;  /* 0x0000000250407819 */ /* 0x000fe400000012ff */
[C---:B------:R-:W-:Y:S01]  /*36d0*/  IADD3 R190, P6, PT, R189.reuse, R83, RZ ;  /* 0x00000053bdbe7210 */ /* 0x040fe20007fde0ff */
[----:B0-----:R-:W-:Y:S02]  /*36e0*/  @P4 IMAD.MOV.U32 R62, RZ, RZ, R174 ;  /* 0x000000ffff3e4224 */ /* 0x001fe400078e00ae */
[----:B------:R-:W-:Y:S01]  /*36f0*/  @P4 IMAD.MOV.U32 R63, RZ, RZ, R173 ;  /* 0x000000ffff3f4224 */ /* 0x000fe200078e00ad */
[----:B------:R-:W-:-:S04]  /*3700*/  LEA.HI.X.SX32 R189, R189, R2, 0x1, P6 ;  /* 0x00000002bdbd7211 */ /* 0x000fc800030f0eff */
[----:B------:R0:W2:Y:S01]  /*3710*/  @P4 LDG.E.U8 R47, desc[UR26][R62.64] ;  /* 0x0000001a3e2f4981 */ /* 0x0000a2000c1e1100 */
[----:B------:R-:W-:Y:S02]  /*3720*/  LOP3.LUT P4, RZ, R64, 0x1, RZ, 0xc0, !PT ;  /* 0x0000000140ff7812 */ /* 0x000fe4000788c0ff */
[----:B------:R-:W-:Y:S01]  /*3730*/  PRMT R48, RZ, 0x7610, R48 ;  /* 0x00007610ff307816 */ /* 0x000fe20000000030 */
[----:B------:R-:W-:Y:S01]  /*3740*/  IMAD R64, R112, 0x6, RZ ;  /* 0x0000000670407824 */ /* 0x000fe200078e02ff */
[C---:B------:R-:W-:Y:S01]  /*3750*/  IADD3 R67, P6, PT, R65.reuse, R83, RZ ;  /* 0x0000005341437210 */ /* 0x040fe20007fde0ff */
[----:B0-----:R-:W-:Y:S02]  /*3760*/  @P5 IMAD.MOV.U32 R62, RZ, RZ, R190 ;  /* 0x000000ffff3e5224 */ /* 0x001fe400078e00be */
[----:B------:R-:W-:Y:S01]  /*3770*/  @P5 IMAD.MOV.U32 R63, RZ, RZ, R189 ;  /* 0x000000ffff3f5224 */ /* 0x000fe200078e00bd */
[----:B------:R-:W-:Y:S01]  /*3780*/  LEA.HI.X.SX32 R69, R65, R2, 0x1, P6 ;  /* 0x0000000241457211 */ /* 0x000fe200030f0eff */
[----:B------:R0:W-:Y:S01]  /*3790*/  STL [R1+0x344], R67 ;  /* 0x0003444301007387 */ /* 0x0001e20000100800 */
[----:B------:R-:W-:-:S03]  /*37a0*/  PRMT R45, RZ, 0x7610, R45 ;  /* 0x00007610ff2d7816 */ /* 0x000fc6000000002d */
[----:B------:R1:W2:Y:S01]  /*37b0*/  @P5 LDG.E.U8 R48, desc[UR26][R62.64] ;  /* 0x0000001a3e305981 */ /* 0x0002a2000c1e1100 */
[----:B------:R-:W-:Y:S01]  /*37c0*/  ISETP.GE.U32.AND P5, PT, R66, 0x7fffffb2, PT ;  /* 0x7fffffb24200780c */ /* 0x000fe20003fa6070 */
[----:B------:R-:W-:Y:S01]  /*37d0*/  @P4 IMAD.MOV.U32 R66, RZ, RZ, R67 ;  /* 0x000000ffff424224 */ /* 0x000fe200078e0043 */
[----:B------:R-:W-:Y:S01]  /*37e0*/  SHF.R.U32.HI R65, RZ, 0x9, R74 ;  /* 0x00000009ff417819 */ /* 0x000fe2000001164a */
[----:B0-----:R-:W-:Y:S01]  /*37f0*/  @P4 IMAD.MOV.U32 R67, RZ, RZ, R69 ;  /* 0x000000ffff434224 */ /* 0x001fe200078e0045 */
[----:B-1----:R-:W-:-:S04]  /*3800*/  IADD3 R63, P6, PT, R64, R83, RZ ;  /* 0x00000053403f7210 */ /* 0x002fc80007fde0ff */
[----:B------:R0:W2:Y:S01]  /*3810*/  @P4 LDG.E.U8 R45, desc[UR26][R66.64] ;  /* 0x0000001a422d4981 */ /* 0x0000a2000c1e1100 */
[----:B------:R-:W-:Y:S02]  /*3820*/  LEA.HI.X.SX32 R64, R64, R2, 0x1, P6 ;  /* 0x0000000240407211 */ /* 0x000fe400030f0eff */
[----:B------:R-:W-:Y:S02]  /*3830*/  PRMT R46, RZ, 0x7610, R46 ;  /* 0x00007610ff2e7816 */ /* 0x000fe4000000002e */
[----:B------:R-:W-:Y:S01]  /*3840*/  LOP3.LUT P4, RZ, R65, 0x1, RZ, 0xc0, !PT ;  /* 0x0000000141ff7812 */ /* 0x000fe2000788c0ff */
[----:B0-----:R-:W-:Y:S02]  /*3850*/  @!P3 IMAD.MOV.U32 R66, RZ, RZ, R63 ;  /* 0x000000ffff42b224 */ /* 0x001fe400078e003f */
[----:B------:R-:W-:Y:S01]  /*3860*/  @!P3 IMAD.MOV.U32 R67, RZ, RZ, R64 ;  /* 0x000000ffff43b224 */ /* 0x000fe200078e0040 */
[----:B------:R-:W-:Y:S01]  /*3870*/  IADD3 R65, P6, PT, R68, R83, RZ ;  /* 0x0000005344417210 */ /* 0x000fe20007fde0ff */
[----:B------:R0:W-:Y:S04]  /*3880*/  STL [R1+0x340], R69 ;  /* 0x0003404501007387 */ /* 0x0001e80000100800 */
[----:B------:R1:W2:Y:S01]  /*3890*/  @!P3 LDG.E.U8 R46, desc[UR26][R66.64] ;  /* 0x0000001a422eb981 */ /* 0x0002a2000c1e1100 */
[----:B------:R-:W-:-:S02]  /*38a0*/  PRMT R201, RZ, 0x7610, R201 ;  /* 0x00007610ffc97816 */ /* 0x000fc400000000c9 */
[----:B0-----:R-:W-:Y:S02]  /*38b0*/  SHF.R.U32.HI R69, RZ, 0x1, R74 ;  /* 0x00000001ff457819 */ /* 0x001fe4000001164a */
[----:B-1----:R-:W-:Y:S01]  /*38c0*/  LEA.HI.X.SX32 R66, R68, R2, 0x1, P6 ;  /* 0x0000000244427211 */ /* 0x002fe200030f0eff */
[----:B------:R-:W-:Y:S01]  /*38d0*/  @!P5 IMAD.MOV.U32 R68, RZ, RZ, R65 ;  /* 0x000000ffff44d224 */ /* 0x000fe200078e0041 */
[----:B------:R-:W-:Y:S01]  /*38e0*/  LOP3.LUT P3, RZ, R69, 0x1, RZ, 0xc0, !PT ;  /* 0x0000000145ff7812 */ /* 0x000fe2000786c0ff */
[----:B------:R-:W-:Y:S02]  /*38f0*/  IMAD R62, R112, 0x16, RZ ;  /* 0x00000016703e7824 */ /* 0x000fe400078e02ff */
[----:B------:R-:W-:-:S03]  /*3900*/  @!P5 IMAD.MOV.U32 R69, RZ, RZ, R66 ;  /* 0x000000ffff45d224 */ /* 0x000fc600078e0042 */
[-C--:B------:R-:W-:Y:S02]  /*3910*/  IADD3 R67, P6, PT, R62, R83.reuse, RZ ;  /* 0x000000533e437210 */ /* 0x080fe40007fde0ff */
[----:B------:R0:W2:Y:S01]  /*3920*/  @!P5 LDG.E.U8 R201, desc[UR26][R68.64] ;  /* 0x0000001a44c9d981 */ /* 0x0000a2000c1e1100 */
[----:B------:R-:W-:Y:S01]  /*3930*/  LOP3.LUT P5, RZ, R70, 0x1, RZ, 0xc0, !PT ;  /* 0x0000000146ff7812 */ /* 0x000fe200078ac0ff */
[----:B------:R-:W-:Y:S01]  /*3940*/  IMAD R70, R112, 0x1e, RZ ;  /* 0x0000001e70467824 */ /* 0x000fe200078e02ff */
[----:B------:R-:W-:Y:S02]  /*3950*/  PRMT R186, RZ, 0x7610, R186 ;  /* 0x00007610ffba7816 */ /* 0x000fe400000000ba */
[----:B0-----:R-:W-:Y:S02]  /*3960*/  LEA.HI.X.SX32 R68, R62, R2, 0x1, P6 ;  /* 0x000000023e447211 */ /* 0x001fe400030f0eff */
[----:B------:R-:W-:Y:S01]  /*3970*/  IADD3 R69, P6, PT, R70, R83, RZ ;  /* 0x0000005346457210 */ /* 0x000fe20007fde0ff */
[----:B------:R-:W-:-:S02]  /*3980*/  VIADD R62, R72, 0xfe ;  /* 0x000000fe483e7836 */ /* 0x000fc40000000000 */
[----:B------:R-:W-:Y:S01]  /*3990*/  @P4 IMAD.MOV.U32 R72, RZ, RZ, R67 ;  /* 0x000000ffff484224 */ /* 0x000fe200078e0043 */
[----:B------:R-:W-:Y:S01]  /*39a0*/  LEA.HI.X.SX32 R70, R70, R2, 0x1, P6 ;  /* 0x0000000246467211 */ /* 0x000fe200030f0eff */
[----:B------:R-:W-:Y:S01]  /*39b0*/  @P4 IMAD.MOV.U32 R73, RZ, RZ, R68 ;  /* 0x000000ffff494224 */ /* 0x000fe200078e0044 */
[----:B------:R-:W-:Y:S02]  /*39c0*/  PRMT R185, RZ, 0x7610, R185 ;  /* 0x00007610ffb97816 */ /* 0x000fe400000000b9 */
[----:B------:R-:W-:Y:S02]  /*39d0*/  IABS R77, R62 ;  /* 0x0000003e004d7213 */ /* 0x000fe40000000000 */
[----:B------:R0:W2:Y:S01]  /*39e0*/  @P4 LDG.E.U8 R186, desc[UR26][R72.64] ;  /* 0x0000001a48ba4981 */ /* 0x0000a2000c1e1100 */
[----:B------:R-:W-:Y:S02]  /*39f0*/  ISETP.GE.AND P4, PT, R62, RZ, PT ;  /* 0x000000ff3e00720c */ /* 0x000fe40003f86270 */
[----:B------:R-:W-:-:S02]  /*3a00*/  SHF.R.U64 R62, R80, 0x11, RZ ;  /* 0x00000011503e7819 */ /* 0x000fc400000012ff */
[----:B------:R-:W-:Y:S01]  /*3a10*/  IABS R117, R92 ;  /* 0x0000005c00757213 */ /* 0x000fe20000000000 */
[----:B0-----:R-:W-:Y:S02]  /*3a20*/  @P3 IMAD.MOV.U32 R72, RZ, RZ, R69 ;  /* 0x000000ffff483224 */ /* 0x001fe400078e0045 */
[----:B------:R-:W-:Y:S01]  /*3a30*/  @P3 IMAD.MOV.U32 R73, RZ, RZ, R70 ;  /* 0x000000ffff493224 */ /* 0x000fe200078e0046 */
[----:B------:R-:W-:-:S04]  /*3a40*/  LOP3.LUT P6, RZ, R62, 0x1, RZ, 0xc0, !PT ;  /* 0x000000013eff7812 */ /* 0x000fc800078cc0ff */
[----:B------:R0:W2:Y:S01]  /*3a50*/  @P3 LDG.E.U8 R185, desc[UR26][R72.64] ;  /* 0x0000001a48b93981 */ /* 0x0000a2000c1e1100 */
[----:B------:R-:W-:Y:S01]  /*3a60*/  IADD3 R62, P3, PT, R98, R83, RZ ;  /* 0x00000053623e7210 */ /* 0x000fe20007f7e0ff */
[----:B------:R-:W-:-:S03]  /*3a70*/  IMAD.HI.U32 R75, R86, R117, RZ ;  /* 0x00000075564b7227 */ /* 0x000fc600078e00ff */
[-C--:B------:R-:W-:Y:S01]  /*3a80*/  LEA.HI.X.SX32 R98, R98, R2.reuse, 0x1, P3 ;  /* 0x0000000262627211 */ /* 0x080fe200018f0eff */
[----:B------:R-:W-:Y:S01]  /*3a90*/  IMAD.MOV R75, RZ, RZ, -R75 ;  /* 0x000000ffff4b7224 */ /* 0x000fe200078e0a4b */
[C---:B------:R-:W-:Y:S02]  /*3aa0*/  IADD3 R176, P3, PT, R175.reuse, R83, RZ ;  /* 0x00000053afb07210 */ /* 0x040fe40007f7e0ff */
[----:B------:R-:W-:Y:S01]  /*3ab0*/  PRMT R170, RZ, 0x7610, R170 ;  /* 0x00007610ffaa7816 */ /* 0x000fe200000000aa */
[----:B0-----:R-:W-:Y:S01]  /*3ac0*/  @P5 IMAD.MOV.U32 R72, RZ, RZ, R62 ;  /* 0x000000ffff485224 */ /* 0x001fe200078e003e */
[----:B------:R-:W-:Y:S01]  /*3ad0*/  LEA.HI.X.SX32 R175, R175, R2, 0x1, P3 ;  /* 0x00000002afaf7211 */ /* 0x000fe200018f0eff */
[----:B------:R-:W-:Y:S02]  /*3ae0*/  @P5 IMAD.MOV.U32 R73, RZ, RZ, R98 ;  /* 0x000000ffff495224 */ /* 0x000fe400078e0062 */
[----:B------:R-:W-:Y:S01]  /*3af0*/  IMAD R117, R88, R75, R117 ;  /* 0x0000004b58757224 */ /* 0x000fe200078e0275 */
[----:B------:R-:W-:-:S02]  /*3b00*/  SHF.R.U64 R75, R80, 0x9, RZ ;  /* 0x00000009504b7819 */ /* 0x000fc400000012ff */
[----:B------:R0:W2:Y:S01]  /*3b10*/  @P5 LDG.E.U8 R170, desc[UR26][R72.64] ;  /* 0x0000001a48aa5981 */ /* 0x0000a2000c1e1100 */
[----:B------:R-:W-:Y:S02]  /*3b20*/  PRMT R44, RZ, 0x7610, R44 ;  /* 0x00007610ff2c7816 */ /* 0x000fe4000000002c */
[----:B------:R-:W-:Y:S02]  /*3b30*/  LOP3.LUT P3, RZ, R75, 0x1, RZ, 0xc0, !PT ;  /* 0x000000014bff7812 */ /* 0x000fe4000786c0ff */
[----:B------:R-:W-:Y:S01]  /*3b40*/  SHF.R.U64 R75, R80, 0x1, RZ ;  /* 0x00000001504b7819 */ /* 0x000fe200000012ff */
[----:B0-----:R-:W-:Y:S02]  /*3b50*/  @P6 IMAD.MOV.U32 R72, RZ, RZ, R176 ;  /* 0x000000ffff486224 */ /* 0x001fe400078e00b0 */
[----:B------:R-:W-:Y:S01]  /*3b60*/  @P6 IMAD.MOV.U32 R73, RZ, RZ, R175 ;  /* 0x000000ffff496224 */ /* 0x000fe200078e00af */
[----:B------:R-:W-:Y:S01]  /*3b70*/  LOP3.LUT P5, RZ, R75, 0x1, RZ, 0xc0, !PT ;  /* 0x000000014bff7812 */ /* 0x000fe200078ac0ff */
[----:B------:R-:W-:-:S03]  /*3b80*/  IMAD.HI.U32 R76, R86, R77, RZ ;  /* 0x0000004d564c7227 */ /* 0x000fc600078e00ff */
[----:B------:R0:W2:Y:S01]  /*3b90*/  @P6 LDG.E.U8 R44, desc[UR26][R72.64] ;  /* 0x0000001a482c6981 */ /* 0x0000a2000c1e1100 */
[CC--:B------:R-:W-:Y:S01]  /*3ba0*/  IADD3 R192, P6, PT, R191.reuse, R83.reuse, RZ ;  /* 0x00000053bfc07210 */ /* 0x0c0fe20007fde0ff */
[----:B------:R-:W-:Y:S02]  /*3bb0*/  IMAD R75, R112, 0x3e, RZ ;  /* 0x0000003e704b7824 */ /* 0x000fe400078e02ff */
[----:B------:R-:W-:Y:S01]  /*3bc0*/  IMAD.MOV R76, RZ, RZ, -R76 ;  /* 0x000000ffff4c7224 */ /* 0x000fe200078e0a4c */
[----:B------:R-:W-:Y:S02]  /*3bd0*/  LEA.HI.X.SX32 R191, R191, R2, 0x1, P6 ;  /* 0x00000002bfbf7211 */ /* 0x000fe400030f0eff */
[C---:B------:R-:W-:Y:S01]  /*3be0*/  IADD3 R78, P6, PT, R75.reuse, R83, RZ ;  /* 0x000000534b4e7210 */ /* 0x040fe20007fde0ff */
[----:B------:R-:W-:Y:S01]  /*3bf0*/  IMAD R84, R88, R76, R77 ;  /* 0x0000004c58547224 */ /* 0x000fe200078e024d */
[----:B------:R-:W-:Y:S01]  /*3c00*/  PRMT R42, RZ, 0x7610, R42 ;  /* 0x00007610ff2a7816 */ /* 0x000fe2000000002a */
[----:B0-----:R-:W-:Y:S01]  /*3c10*/  @P3 IMAD.MOV.U32 R72, RZ, RZ, R192 ;  /* 0x000000ffff483224 */ /* 0x001fe200078e00c0 */
[----:B------:R-:W-:Y:S01]  /*3c20*/  LEA.HI.X.SX32 R90, R75, R2, 0x1, P6 ;  /* 0x000000024b5a7211 */ /* 0x000fe200030f0eff */
[----:B------:R-:W-:-:S02]  /*3c30*/  @P3 IMAD.MOV.U32 R73, RZ, RZ, R191 ;  /* 0x000000ffff493224 */ /* 0x000fc400078e00bf */
[----:B------:R-:W-:Y:S01]  /*3c40*/  VIADD R76, R94, 0xfffffff8 ;  /* 0xfffffff85e4c7836 */ /* 0x000fe20000000000 */
[----:B------:R-:W-:Y:S02]  /*3c50*/  IABS R79, R95 ;  /* 0x0000005f004f7213 */ /* 0x000fe40000000000 */
[----:B------:R0:W2:Y:S01]  /*3c60*/  @P3 LDG.E.U8 R42, desc[UR26][R72.64] ;  /* 0x0000001a482a3981 */ /* 0x0000a2000c1e1100 */
[----:B------:R-:W-:Y:S02]  /*3c70*/  PRMT R43, RZ, 0x7610, R43 ;  /* 0x00007610ff2b7816 */ /* 0x000fe4000000002b */
[----:B------:R-:W-:Y:S01]  /*3c80*/  ISETP.GE.U32.AND P3, PT, R76, 0x7fffffb9, PT ;  /* 0x7fffffb94c00780c */ /* 0x000fe20003f66070 */
[----:B------:R-:W-:Y:S02]  /*3c90*/  IMAD R76, R112, 0x7, RZ ;  /* 0x00000007704c7824 */ /* 0x000fe400078e02ff */
[----:B------:R-:W-:-:S04]  /*3ca0*/  IMAD.HI.U32 R75, R86, R79, RZ ;  /* 0x0000004f564b7227 */ /* 0x000fc800078e00ff */
[----:B0-----:R-:W-:Y:S02]  /*3cb0*/  @P5 IMAD.MOV.U32 R72, RZ, RZ, R78 ;  /* 0x000000ffff485224 */ /* 0x001fe400078e004e */
[----:B------:R-:W-:Y:S02]  /*3cc0*/  @P5 IMAD.MOV.U32 R73, RZ, RZ, R90 ;  /* 0x000000ffff495224 */ /* 0x000fe400078e005a */
[----:B------:R-:W-:Y:S02]  /*3cd0*/  VIADD R77, R94, 0xfffffff0 ;  /* 0xfffffff05e4d7836 */ /* 0x000fe40000000000 */
[----:B------:R-:W-:Y:S01]  /*3ce0*/  IMAD.MOV R128, RZ, RZ, -R75 ;  /* 0x000000ffff807224 */ /* 0x000fe200078e0a4b */
[----:B------:R0:W2:Y:S01]  /*3cf0*/  @P5 LDG.E.U8 R43, desc[UR26][R72.64] ;  /* 0x0000001a482b5981 */ /* 0x0000a2000c1e1100 */
[----:B------:R-:W-:Y:S01]  /*3d00*/  IMAD R75, R112, 0xf, RZ ;  /* 0x0000000f704b7824 */ /* 0x000fe200078e02ff */
[----:B------:R-:W-:Y:S02]  /*3d10*/  ISETP.GE.U32.AND P5, PT, R77, 0x7fffffb1, PT ;  /* 0x7fffffb14d00780c */ /* 0x000fe40003fa6070 */
[----:B------:R-:W-:-:S02]  /*3d20*/  PRMT R40, RZ, 0x7610, R40 ;  /* 0x00007610ff287816 */ /* 0x000fc40000000028 */
[----:B0-----:R-:W-:Y:S01]  /*3d30*/  IADD3 R72, P6, PT, R76, R83, RZ ;  /* 0x000000534c487210 */ /* 0x001fe20007fde0ff */
[----:B------:R-:W-:-:S03]  /*3d40*/  IMAD R77, R112, 0x17, RZ ;  /* 0x00000017704d7824 */ /* 0x000fc600078e02ff */
[----:B------:R-:W-:Y:S02]  /*3d50*/  LEA.HI.X.SX32 R73, R76, R2, 0x1, P6 ;  /* 0x000000024c497211 */ /* 0x000fe400030f0eff */
[----:B------:R-:W-:Y:S02]  /*3d60*/  SHF.R.U32.HI R76, RZ, 0x8, R74 ;  /* 0x00000008ff4c7819 */ /* 0x000fe4000001164a */
[CC--:B------:R-:W-:Y:S01]  /*3d70*/  IADD3 R74, P6, PT, R75.reuse, R83.reuse, RZ ;  /* 0x000000534b4a7210 */ /* 0x0c0fe20007fde0ff */
[----:B------:R-:W2:Y:S01]  /*3d80*/  @!P3 LDG.E.U8 R40, desc[UR26][R72.64] ;  /* 0x0000001a4828b981 */ /* 0x000ea2000c1e1100 */
[----:B------:R-:W-:Y:S01]  /*3d90*/  PRMT R41, RZ, 0x7610, R41 ;  /* 0x00007610ff297816 */ /* 0x000fe20000000029 */
[----:B------:R-:W-:Y:S01]  /*3da0*/  IMAD R128, R88, R128, R79 ;  /* 0x0000008058807224 */ /* 0x000fe200078e024f */
[----:B------:R-:W-:Y:S01]  /*3db0*/  LOP3.LUT P3, RZ, R76, 0x1, RZ, 0xc0, !PT ;  /* 0x000000014cff7812 */ /* 0x000fe2000786c0ff */
[----:B------:R0:W-:Y:S01]  /*3dc0*/  STL [R1+0x34c], R78 ;  /* 0x00034c4e01007387 */ /* 0x0001e20000100800 */
[----:B------:R-:W-:Y:S01]  /*3dd0*/  LEA.HI.X.SX32 R75, R75, R2, 0x1, P6 ;  /* 0x000000024b4b7211 */ /* 0x000fe200030f0eff */
[----:B------:R-:W-:Y:S01]  /*3de0*/  IMAD R79, R112, 0x1f, RZ ;  /* 0x0000001f704f7824 */ /* 0x000fe200078e02ff */
[----:B------:R-:W-:Y:S01]  /*3df0*/  IADD3 R76, P6, PT, R77, R83, RZ ;  /* 0x000000534d4c7210 */ /* 0x000fe20007fde0ff */
[----:B------:R1:W-:Y:S01]  /*3e00*/  STL [R1+0x348], R90 ;  /* 0x0003485a01007387 */ /* 0x0003e20000100800 */
[----:B------:R-:W-:-:S02]  /*3e10*/  PRMT R38, RZ, 0x7610, R38 ;  /* 0x00007610ff267816 */ /* 0x000fc40000000026 */
[----:B0-----:R-:W-:Y:S01]  /*3e20*/  SHF.R.U64 R78, R80, 0x18, RZ ;  /* 0x00000018504e7819 */ /* 0x001fe200000012ff */
[----:B------:R-:W2:Y:S01]  /*3e30*/  @!P5 LDG.E.U8 R41, desc[UR26][R74.64] ;  /* 0x0000001a4a29d981 */ /* 0x000ea2000c1e1100 */
[-C--:B------:R-:W-:Y:S02]  /*3e40*/  LEA.HI.X.SX32 R77, R77, R2.reuse, 0x1, P6 ;  /* 0x000000024d4d7211 */ /* 0x080fe400030f0eff */
[----:B------:R-:W-:Y:S01]  /*3e50*/  LOP3.LUT P5, RZ, R78, 0x1, RZ, 0xc0, !PT ;  /* 0x000000014eff7812 */ /* 0x000fe200078ac0ff */
[----:B-1----:R-:W-:Y:S01]  /*3e60*/  IMAD R90, R112, 0x27, RZ ;  /* 0x00000027705a7824 */ /* 0x002fe200078e02ff */
[C---:B------:R-:W-:Y:S01]  /*3e70*/  IADD3 R78, P6, PT, R79.reuse, R83, RZ ;  /* 0x000000534f4e7210 */ /* 0x040fe20007fde0ff */
[----:B------:R-:W2:Y:S01]  /*3e80*/  @P3 LDG.E.U8 R38, desc[UR26][R76.64] ;  /* 0x0000001a4c263981 */ /* 0x000ea2000c1e1100 */
[----:B------:R-:W-:Y:S02]  /*3e90*/  SHF.R.U64 R91, R80, 0x10, RZ ;  /* 0x00000010505b7819 */ /* 0x000fe400000012ff */
[----:B------:R-:W-:-:S02]  /*3ea0*/  LEA.HI.X.SX32 R79, R79, R2, 0x1, P6 ;  /* 0x000000024f4f7211 */ /* 0x000fc400030f0eff */
[-C--:B------:R-:W-:Y:S02]  /*3eb0*/  IADD3 R106, P6, PT, R90, R83.reuse, RZ ;  /* 0x000000535a6a7210 */ /* 0x080fe40007fde0ff */
[----:B------:R-:W-:Y:S02]  /*3ec0*/  LOP3.LUT P3, RZ, R91, 0x1, RZ, 0xc0, !PT ;  /* 0x000000015bff7812 */ /* 0x000fe4000786c0ff */
[----:B------:R-:W-:Y:S02]  /*3ed0*/  SHF.R.U64 R91, R80, 0x8, RZ ;  /* 0x00000008505b7819 */ /* 0x000fe400000012ff */
[----:B------:R-:W-:Y:S02]  /*3ee0*/  LEA.HI.X.SX32 R80, R90, R2, 0x1, P6 ;  /* 0x000000025a507211 */ /* 0x000fe400030f0eff */
[----:B------:R-:W-:Y:S02]  /*3ef0*/  IADD3 R178, P6, PT, R177, R83, RZ ;  /* 0x00000053b1b27210 */ /* 0x000fe40007fde0ff */
[----:B------:R-:W-:-:S02]  /*3f00*/  PRMT R39, RZ, 0x7610, R39 ;  /* 0x00007610ff277816 */ /* 0x000fc40000000027 */
[----:B------:R-:W-:Y:S02]  /*3f10*/  LEA.HI.X.SX32 R177, R177, R2, 0x1, P6 ;  /* 0x00000002b1b17211 */ /* 0x000fe400030f0eff */
[----:B------:R-:W-:Y:S02]  /*3f20*/  ISETP.GT.U32.AND P6, PT, R88, R89, PT ;  /* 0x000000595800720c */ /* 0x000fe40003fc4070 */
[----:B------:R-:W2:Y:S01]  /*3f30*/  @!P1 LDG.E.U8 R39, desc[UR26][R78.64] ;  /* 0x0000001a4e279981 */ /* 0x000ea2000c1e1100 */
[----:B------:R-:W-:Y:S01]  /*3f40*/  PRMT R36, RZ, 0x7610, R36 ;  /* 0x00007610ff247816 */ /* 0x000fe20000000024 */
[----:B------:R-:W-:Y:S01]  /*3f50*/  @P5 IMAD.MOV.U32 R90, RZ, RZ, R106 ;  /* 0x000000ffff5a5224 */ /* 0x000fe200078e006a */
[----:B------:R-:W-:Y:S01]  /*3f60*/  LOP3.LUT P1, RZ, R91, 0x1, RZ, 0xc0, !PT ;  /* 0x000000015bff7812 */ /* 0x000fe2000782c0ff */
[----:B------:R-:W-:Y:S01]  /*3f70*/  @P5 IMAD.MOV.U32 R91, RZ, RZ, R80 ;  /* 0x000000ffff5b5224 */ /* 0x000fe200078e0050 */
[----:B------:R-:W-:-:S04]  /*3f80*/  PRMT R37, RZ, 0x7610, R37 ;  /* 0x00007610ff257816 */ /* 0x000fc80000000025 */
[----:B------:R0:W2:Y:S01]  /*3f90*/  @P5 LDG.E.U8 R36, desc[UR26][R90.64] ;  /* 0x0000001a5a245981 */ /* 0x0000a2000c1e1100 */
[----:B------:R-:W-:Y:S01]  /*3fa0*/  IADD3 R194, P5, PT, R193, R83, RZ ;  /* 0x00000053c1c27210 */ /* 0x000fe20007fbe0ff */
[----:B------:R-:W-:Y:S02]  /*3fb0*/  @!P6 IMAD.IADD R89, R89, 0x1, -R88 ;  /* 0x000000015959e824 */ /* 0x000fe400078e0a58 */
[----:B0-----:R-:W-:Y:S02]  /*3fc0*/  @P3 IMAD.MOV.U32 R90, RZ, RZ, R178 ;  /* 0x000000ffff5a3224 */ /* 0x001fe400078e00b2 */
[----:B------:R-:W-:Y:S01]  /*3fd0*/  @P3 IMAD.MOV.U32 R91, RZ, RZ, R177 ;  /* 0x000000ffff5b3224 */ /* 0x000fe200078e00b1 */
[----:B------:R-:W-:Y:S02]  /*3fe0*/  LEA.HI.X.SX32 R193, R193, R2, 0x1, P5 ;  /* 0x00000002c1c17211 */ /* 0x000fe400028f0eff */
[C---:B------:R-:W-:Y:S02]  /*3ff0*/  ISETP.GT.U32.AND P6, PT, R88.reuse, R89, PT ;  /* 0x000000595800720c */ /* 0x040fe40003fc4070 */
[----:B------:R0:W2:Y:S01]  /*4000*/  @P3 LDG.E.U8 R37, desc[UR26][R90.64] ;  /* 0x0000001a5a253981 */ /* 0x0000a2000c1e1100 */
[----:B------:R-:W-:-:S02]  /*4010*/  ISETP.GT.U32.AND P3, PT, R88, R84, PT ;  /* 0x000000545800720c */ /* 0x000fc40003f64070 */
[C---:B------:R-:W-:Y:S02]  /*4020*/  LOP3.LUT R100, R87.reuse, 0x8, RZ, 0xfc, !PT ;  /* 0x0000000857647812 */ /* 0x040fe400078efcff */
[----:B------:R-:W-:Y:S02]  /*4030*/  PRMT R34, RZ, 0x7610, R34 ;  /* 0x00007610ff227816 */ /* 0x000fe40000000022 */
[----:B------:R-:W-:Y:S01]  /*4040*/  IABS R101, R100 ;  /* 0x0000006400657213 */ /* 0x000fe20000000000 */
[----:B0-----:R-:W-:Y:S02]  /*4050*/  @P1 IMAD.MOV.U32 R90, RZ, RZ, R194 ;  /* 0x000000ffff5a1224 */ /* 0x001fe400078e00c2 */
[----:B------:R-:W-:Y:S01]  /*4060*/  @P1 IMAD.MOV.U32 R91, RZ, RZ, R193 ;  /* 0x000000ffff5b1224 */ /* 0x000fe200078e00c1 */
[----:B------:R-:W-:Y:S02]  /*4070*/  LOP3.LUT R96, R87, 0xa, RZ, 0xfc, !PT ;  /* 0x0000000a57607812 */ /* 0x000fe400078efcff */
[----:B------:R-:W-:-:S02]  /*4080*/  IADD3 R102, P5, PT, R99, R83, RZ ;  /* 0x0000005363667210 */ /* 0x000fc40007fbe0ff */
[----:B------:R0:W2:Y:S01]  /*4090*/  @P1 LDG.E.U8 R34, desc[UR26][R90.64] ;  /* 0x0000001a5a221981 */ /* 0x0000a2000c1e1100 */
[----:B------:R-:W-:Y:S01]  /*40a0*/  IABS R103, R96 ;  /* 0x0000006000677213 */ /* 0x000fe20000000000 */
[----:B------:R-:W-:Y:S01]  /*40b0*/  IMAD.HI.U32 R97, R86, R101, RZ ;  /* 0x0000006556617227 */ /* 0x000fe200078e00ff */
[----:B------:R-:W-:Y:S02]  /*40c0*/  ISETP.GT.U32.AND P1, PT, R88, R117, PT ;  /* 0x000000755800720c */ /* 0x000fe40003f24070 */
[----:B------:R-:W-:Y:S01]  /*40d0*/  LEA.HI.X.SX32 R104, R99, R2, 0x1, P5 ;  /* 0x0000000263687211 */ /* 0x000fe200028f0eff */
[--C-:B------:R-:W-:Y:S02]  /*40e0*/  @!P3 IMAD.IADD R84, R84, 0x1, -R88.reuse ;  /* 0x000000015454b824 */ /* 0x100fe400078e0a58 */
[----:B------:R-:W-:Y:S01]  /*40f0*/  @!P6 IMAD.IADD R89, R89, 0x1, -R88 ;  /* 0x000000015959e824 */ /* 0x000fe200078e0a58 */
[----:B------:R-:W-:Y:S01]  /*4100*/  ISETP.GE.AND P6, PT, R87, RZ, PT ;  /* 0x000000ff5700720c */ /* 0x000fe20003fc6270 */
[----:B------:R-:W-:Y:S01]  /*4110*/  IMAD.MOV R97, RZ, RZ, -R97 ;  /* 0x000000ffff617224 */ /* 0x000fe200078e0a61 */
[----:B------:R-:W-:Y:S01]  /*4120*/  PRMT R35, RZ, 0x7610, R35 ;  /* 0x00007610ff237816 */ /* 0x000fe20000000023 */
[----:B------:R-:W-:Y:S01]  /*4130*/  IMAD.HI.U32 R99, R86, R103, RZ ;  /* 0x0000006756637227 */ /* 0x000fe200078e00ff */
[----:B------:R-:W-:-:S02]  /*4140*/  ISETP.GT.U32.AND P3, PT, R88, R84, PT ;  /* 0x000000545800720c */ /* 0x000fc40003f64070 */
[C---:B------:R-:W-:Y:S01]  /*4150*/  ISETP.GT.U32.AND P5, PT, R88.reuse, R128, PT ;  /* 0x000000805800720c */ /* 0x040fe20003fa4070 */
[----:B0-----:R-:W-:Y:S02]  /*4160*/  @!P2 IMAD.MOV.U32 R90, RZ, RZ, R102 ;  /* 0x000000ffff5aa224 */ /* 0x001fe400078e0066 */
[----:B------:R-:W-:Y:S02]  /*4170*/  @!P2 IMAD.MOV.U32 R91, RZ, RZ, R104 ;  /* 0x000000ffff5ba224 */ /* 0x000fe400078e0068 */
[C---:B------:R-:W-:Y:S02]  /*4180*/  IMAD R97, R88.reuse, R97, R101 ;  /* 0x0000006158617224 */ /* 0x040fe400078e0265 */
[----:B------:R-:W-:Y:S01]  /*4190*/  IMAD.MOV R99, RZ, RZ, -R99 ;  /* 0x000000ffff637224 */ /* 0x000fe200078e0a63 */
[----:B------:R0:W2:Y:S01]  /*41a0*/  @!P2 LDG.E.U8 R35, desc[UR26][R90.64] ;  /* 0x0000001a5a23a981 */ /* 0x0000a2000c1e1100 */
[----:B------:R-:W-:Y:S01]  /*41b0*/  @!P1 IMAD.IADD R117, R117, 0x1, -R88 ;  /* 0x0000000175759824 */ /* 0x000fe200078e0a58 */
[C---:B------:R-:W-:Y:S01]  /*41c0*/  ISETP.GT.U32.AND P1, PT, R88.reuse, R97, PT ;  /* 0x000000615800720c */ /* 0x040fe20003f24070 */
[----:B------:R-:W-:-:S02]  /*41d0*/  IMAD R116, R88, R99, R103 ;  /* 0x0000006358747224 */ /* 0x000fc400078e0267 */
[----:B0-----:R-:W-:-:S04]  /*41e0*/  IMAD.MOV.U32 R91, RZ, RZ, R89 ;  /* 0x000000ffff5b7224 */ /* 0x001fc800078e0059 */
[----:B------:R-:W-:Y:S01]  /*41f0*/  @!P6 IMAD.MOV R91, RZ, RZ, -R91 ;  /* 0x000000ffff5be224 */ /* 0x000fe200078e0a5b */
[----:B------:R-:W-:Y:S01]  /*4200*/  ISETP.GT.U32.AND P6, PT, R88, R116, PT ;  /* 0x000000745800720c */ /* 0x000fe20003fc4070 */
[--C-:B------:R-:W-:Y:S01]  /*4210*/  @!P3 IMAD.IADD R84, R84, 0x1, -R88.reuse ;  /* 0x000000015454b824 */ /* 0x100fe200078e0a58 */
[----:B------:R-:W-:Y:S01]  /*4220*/  ISETP.GT.U32.AND P3, PT, R88, R117, PT ;  /* 0x000000755800720c */ /* 0x000fe20003f64070 */
[--C-:B------:R-:W-:Y:S01]  /*4230*/  @!P5 IMAD.IADD R128, R128, 0x1, -R88.reuse ;  /* 0x000000018080d824 */ /* 0x100fe200078e0a58 */
[----:B------:R-:W-:Y:S02]  /*4240*/  ISETP.GE.AND P2, PT, R92, RZ, PT ;  /* 0x000000ff5c00720c */ /* 0x000fe40003f46270 */
[----:B------:R-:W-:Y:S01]  /*4250*/  LOP3.LUT R92, R87, 0xc, RZ, 0xfc, !PT ;  /* 0x0000000c575c7812 */ /* 0x000fe200078efcff */
[----:B------:R0:W-:Y:S01]  /*4260*/  STL [R1+0x354], R102 ;  /* 0x0003546601007387 */ /* 0x0001e20000100800 */
[----:B------:R-:W-:Y:S01]  /*4270*/  ISETP.GT.U32.AND P5, PT, R88, R128, PT ;  /* 0x000000805800720c */ /* 0x000fe20003fa4070 */
[----:B------:R-:W-:Y:S01]  /*4280*/  @!P1 IMAD.IADD R97, R97, 0x1, -R88 ;  /* 0x0000000161619824 */ /* 0x000fe200078e0a58 */
[----:B------:R-:W-:-:S03]  /*4290*/  IABS R129, R92 ;  /* 0x0000005c00817213 */ /* 0x000fc60000000000 */
[--C-:B------:R-:W-:Y:S01]  /*42a0*/  @!P6 IMAD.IADD R116, R116, 0x1, -R88.reuse ;  /* 0x000000017474e824 */ /* 0x100fe200078e0a58 */
[----:B0-----:R-:W-:Y:S01]  /*42b0*/  LOP3.LUT R102, R87, 0x10, RZ, 0xfc, !PT ;  /* 0x0000001057667812 */ /* 0x001fe200078efcff */
[----:B------:R-:W-:Y:S01]  /*42c0*/  IMAD.HI.U32 R89, R86, R129, RZ ;  /* 0x0000008156597227 */ /* 0x000fe200078e00ff */
[----:B------:R-:W-:Y:S02]  /*42d0*/  ISETP.GT.U32.AND P1, PT, R88, R97, PT ;  /* 0x000000615800720c */ /* 0x000fe40003f24070 */
[----:B------:R-:W-:Y:S01]  /*42e0*/  IABS R211, R102 ;  /* 0x0000006600d37213 */ /* 0x000fe20000000000 */
[----:B------:R-:W-:Y:S01]  /*42f0*/  @!P3 IMAD.IADD R117, R117, 0x1, -R88 ;  /* 0x000000017575b824 */ /* 0x000fe200078e0a58 */
[----:B------:R-:W-:Y:S01]  /*4300*/  ISETP.GE.AND P3, PT, R95, RZ, PT ;  /* 0x000000ff5f00720c */ /* 0x000fe20003f66270 */
[----:B------:R-:W-:Y:S01]  /*4310*/  IMAD.MOV R95, RZ, RZ, -R89 ;  /* 0x000000ffff5f7224 */ /* 0x000fe200078e0a59 */
[----:B------:R-:W-:Y:S01]  /*4320*/  LOP3.LUT R103, R87, 0x12, RZ, 0xfc, !PT ;  /* 0x0000001257677812 */ /* 0x000fe200078efcff */
[----:B------:R-:W-:Y:S01]  /*4330*/  IMAD.HI.U32 R89, R86, R211, RZ ;  /* 0x000000d356597227 */ /* 0x000fe200078e00ff */
[----:B------:R-:W-:-:S02]  /*4340*/  ISETP.GT.U32.AND P6, PT, R88, R116, PT ;  /* 0x000000745800720c */ /* 0x000fc40003fc4070 */
[----:B------:R-:W-:Y:S01]  /*4350*/  IABS R99, R103 ;  /* 0x0000006700637213 */ /* 0x000fe20000000000 */
[----:B------:R-:W-:Y:S01]  /*4360*/  @!P5 IMAD.IADD R128, R128, 0x1, -R88 ;  /* 0x000000018080d824 */ /* 0x000fe200078e0a58 */
[----:B------:R-:W-:Y:S01]  /*4370*/  ISETP.GE.AND P5, PT, R100, RZ, PT ;  /* 0x000000ff6400720c */ /* 0x000fe20003fa6270 */
[----:B------:R-:W-:Y:S01]  /*4380*/  IMAD R129, R88, R95, R129 ;  /* 0x0000005f58817224 */ /* 0x000fe200078e0281 */
[----:B------:R-:W-:Y:S01]  /*4390*/  LOP3.LUT R100, R87, 0x14, RZ, 0xfc, !PT ;  /* 0x0000001457647812 */ /* 0x000fe200078efcff */
[----:B------:R-:W-:Y:S02]  /*43a0*/  IMAD.MOV R89, RZ, RZ, -R89 ;  /* 0x000000ffff597224 */ /* 0x000fe400078e0a59 */
[----:B------:R-:W-:Y:S01]  /*43b0*/  IMAD.HI.U32 R90, R86, R99, RZ ;  /* 0x00000063565a7227 */ /* 0x000fe200078e00ff */
[----:B------:R-:W-:-:S03]  /*43c0*/  IABS R95, R100 ;  /* 0x00000064005f7213 */ /* 0x000fc60000000000 */
[----:B------:R-:W-:Y:S01]  /*43d0*/  @!P1 IMAD.IADD R97, R97, 0x1, -R88 ;  /* 0x0000000161619824 */ /* 0x000fe200078e0a58 */
[C---:B------:R-:W-:Y:S01]  /*43e0*/  ISETP.GT.U32.AND P1, PT, R88.reuse, R129, PT ;  /* 0x000000815800720c */ /* 0x040fe20003f24070 */
[----:B------:R-:W-:Y:S01]  /*43f0*/  IMAD R211, R88, R89, R211 ;  /* 0x0000005958d37224 */ /* 0x000fe200078e02d3 */
[C---:B------:R-:W-:Y:S01]  /*4400*/  LOP3.LUT R105, R87.reuse, 0x1a, RZ, 0xfc, !PT ;  /* 0x0000001a57697812 */ /* 0x040fe200078efcff */
[----:B------:R-:W-:Y:S01]  /*4410*/  IMAD.MOV R90, RZ, RZ, -R90 ;  /* 0x000000ffff5a7224 */ /* 0x000fe200078e0a5a */
[----:B------:R-:W-:Y:S01]  /*4420*/  LOP3.LUT R108, R87, 0x18, RZ, 0xfc, !PT ;  /* 0x00000018576c7812 */ /* 0x000fe200078efcff */
[----:B------:R-:W-:Y:S01]  /*4430*/  @!P6 IMAD.IADD R116, R116, 0x1, -R88 ;  /* 0x000000017474e824 */ /* 0x000fe200078e0a58 */
[----:B------:R-:W-:Y:S01]  /*4440*/  ISETP.GT.U32.AND P6, PT, R88, R211, PT ;  /* 0x000000d35800720c */ /* 0x000fe20003fc4070 */
[----:B------:R-:W-:Y:S01]  /*4450*/  IMAD.HI.U32 R89, R86, R95, RZ ;  /* 0x0000005f56597227 */ /* 0x000fe200078e00ff */
[----:B------:R-:W-:-:S03]  /*4460*/  IABS R101, R105 ;  /* 0x0000006900657213 */ /* 0x000fc60000000000 */
[----:B------:R-:W-:Y:S01]  /*4470*/  IMAD R114, R88, R90, R99 ;  /* 0x0000005a58727224 */ /* 0x000fe200078e0263 */
[----:B------:R-:W-:Y:S01]  /*4480*/  IABS R99, R108 ;  /* 0x0000006c00637213 */ /* 0x000fe20000000000 */
[----:B------:R-:W-:Y:S02]  /*4490*/  IMAD.MOV R89, RZ, RZ, -R89 ;  /* 0x000000ffff597224 */ /* 0x000fe400078e0a59 */
[----:B------:R-:W-:-:S04]  /*44a0*/  IMAD.HI.U32 R90, R86, R101, RZ ;  /* 0x00000065565a7227 */ /* 0x000fc800078e00ff */
[C---:B------:R-:W-:Y:S02]  /*44b0*/  IMAD R130, R88.reuse, R89, R95 ;  /* 0x0000005958827224 */ /* 0x040fe400078e025f */
[----:B------:R-:W-:Y:S01]  /*44c0*/  @!P1 IMAD.IADD R129, R129, 0x1, -R88 ;  /* 0x0000000181819824 */ /* 0x000fe200078e0a58 */
[----:B------:R-:W-:Y:S01]  /*44d0*/  ISETP.GT.U32.AND P1, PT, R88, R114, PT ;  /* 0x000000725800720c */ /* 0x000fe20003f24070 */
[----:B------:R-:W-:-:S04]  /*44e0*/  IMAD.HI.U32 R89, R86, R99, RZ ;  /* 0x0000006356597227 */ /* 0x000fc800078e00ff */
[----:B------:R-:W-:Y:S02]  /*44f0*/  IMAD.MOV R90, RZ, RZ, -R90 ;  /* 0x000000ffff5a7224 */ /* 0x000fe400078e0a5a */
[----:B------:R-:W-:Y:S01]  /*4500*/  @!P6 IMAD.IADD R211, R211, 0x1, -R88 ;  /* 0x00000001d3d3e824 */ /* 0x000fe200078e0a58 */
[C---:B------:R-:W-:Y:S01]  /*4510*/  ISETP.GT.U32.AND P6, PT, R88.reuse, R130, PT ;  /* 0x000000825800720c */ /* 0x040fe20003fc4070 */
[----:B------:R-:W-:Y:S02]  /*4520*/  IMAD.MOV R210, RZ, RZ, -R89 ;  /* 0x000000ffffd27224 */ /* 0x000fe400078e0a59 */
[C---:B------:R-:W-:Y:S01]  /*4530*/  IMAD R110, R88.reuse, R90, R101 ;  /* 0x0000005a586e7224 */ /* 0x040fe200078e0265 */
[----:B------:R0:W-:Y:S01]  /*4540*/  STL [R1+0x350], R104 ;  /* 0x0003506801007387 */ /* 0x0001e20000100800 */
[----:B------:R-:W-:Y:S02]  /*4550*/  IMAD R210, R88, R210, R99 ;  /* 0x000000d258d27224 */ /* 0x000fe400078e0263 */
[----:B------:R-:W-:-:S02]  /*4560*/  IMAD.MOV.U32 R90, RZ, RZ, R97 ;  /* 0x000000ffff5a7224 */ /* 0x000fc400078e0061 */
[----:B------:R-:W-:Y:S01]  /*4570*/  @!P4 IMAD.MOV R84, RZ, RZ, -R84 ;  /* 0x000000ffff54c224 */ /* 0x000fe200078e0a54 */
[----:B------:R-:W-:Y:S01]  /*4580*/  ISETP.GT.U32.AND P4, PT, R88, R129, PT ;  /* 0x000000815800720c */ /* 0x000fe20003f84070 */
[----:B------:R-:W-:Y:S01]  /*4590*/  @!P5 IMAD.MOV R90, RZ, RZ, -R90 ;  /* 0x000000ffff5ad224 */ /* 0x000fe200078e0a5a */
[C---:B0-----:R-:W-:Y:S01]  /*45a0*/  LOP3.LUT R104, R87.reuse, 0x1c, RZ, 0xfc, !PT ;  /* 0x0000001c57687812 */ /* 0x041fe200078efcff */
[--C-:B------:R-:W-:Y:S01]  /*45b0*/  @!P1 IMAD.IADD R114, R114, 0x1, -R88.reuse ;  /* 0x0000000172729824 */ /* 0x100fe200078e0a58 */
[----:B------:R-:W-:Y:S02]  /*45c0*/  ISETP.GT.U32.AND P5, PT, R88, R210, PT ;  /* 0x000000d25800720c */ /* 0x000fe40003fa4070 */
[----:B------:R-:W-:Y:S01]  /*45d0*/  IABS R131, R104 ;  /* 0x0000006800837213 */ /* 0x000fe20000000000 */
[----:B------:R-:W-:Y:S01]  /*45e0*/  @!P6 IMAD.IADD R130, R130, 0x1, -R88 ;  /* 0x000000018282e824 */ /* 0x000fe200078e0a58 */
[----:B------:R-:W-:Y:S02]  /*45f0*/  ISETP.GE.AND P1, PT, R96, RZ, PT ;  /* 0x000000ff6000720c */ /* 0x000fe40003f26270 */
[----:B------:R-:W-:Y:S01]  /*4600*/  LOP3.LUT R107, R87, 0x20, RZ, 0xfc, !PT ;  /* 0x00000020576b7812 */ /* 0x000fe200078efcff */
[----:B------:R-:W-:Y:S01]  /*4610*/  IMAD.HI.U32 R89, R86, R131, RZ ;  /* 0x0000008356597227 */ /* 0x000fe200078e00ff */
[----:B------:R-:W-:-:S02]  /*4620*/  ISETP.GT.U32.AND P6, PT, R88, R114, PT ;  /* 0x000000725800720c */ /* 0x000fc40003fc4070 */
[----:B------:R-:W-:Y:S01]  /*4630*/  IABS R95, R107 ;  /* 0x0000006b005f7213 */ /* 0x000fe20000000000 */
[----:B------:R-:W-:Y:S01]  /*4640*/  @!P2 IMAD.MOV R117, RZ, RZ, -R117 ;  /* 0x000000ffff75a224 */ /* 0x000fe200078e0a75 */
[C---:B------:R-:W-:Y:S01]  /*4650*/  ISETP.GT.U32.AND P2, PT, R88.reuse, R211, PT ;  /* 0x000000d35800720c */ /* 0x040fe20003f44070 */
[----:B------:R-:W-:Y:S01]  /*4660*/  @!P3 IMAD.MOV R128, RZ, RZ, -R128 ;  /* 0x000000ffff80b224 */ /* 0x000fe200078e0a80 */
[----:B------:R-:W-:Y:S01]  /*4670*/  ISETP.GT.U32.AND P3, PT, R88, R130, PT ;  /* 0x000000825800720c */ /* 0x000fe20003f64070 */
[----:B------:R-:W-:Y:S02]  /*4680*/  IMAD.MOV R89, RZ, RZ, -R89 ;  /* 0x000000ffff597224 */ /* 0x000fe400078e0a59 */
[--C-:B------:R-:W-:Y:S01]  /*4690*/  @!P4 IMAD.IADD R129, R129, 0x1, -R88.reuse ;  /* 0x000000018181c824 */ /* 0x100fe200078e0a58 */
[----:B------:R-:W-:Y:S01]  /*46a0*/  ISETP.GE.AND P4, PT, R92, RZ, PT ;  /* 0x000000ff5c00720c */ /* 0x000fe20003f86270 */
[----:B------:R-:W-:Y:S01]  /*46b0*/  @!P5 IMAD.IADD R210, R210, 0x1, -R88 ;  /* 0x00000001d2d2d824 */ /* 0x000fe200078e0a58 */
[----:B------:R-:W-:Y:S01]  /*46c0*/  ISETP.GE.AND P5, PT, R100, RZ, PT ;  /* 0x000000ff6400720c */ /* 0x000fe20003fa6270 */
[----:B------:R-:W-:-:S02]  /*46d0*/  IMAD R131, R88, R89, R131 ;  /* 0x0000005958837224 */ /* 0x000fc400078e0283 */
[----:B------:R-:W-:-:S04]  /*46e0*/  IMAD.HI.U32 R89, R86, R95, RZ ;  /* 0x0000005f56597227 */ /* 0x000fc800078e00ff */
[----:B------:R-:W-:Y:S01]  /*46f0*/  @!P1 IMAD.MOV R116, RZ, RZ, -R116 ;  /* 0x000000ffff749224 */ /* 0x000fe200078e0a74 */
[----:B------:R-:W-:Y:S01]  /*4700*/  ISETP.GT.U32.AND P1, PT, R88, R110, PT ;  /* 0x0000006e5800720c */ /* 0x000fe20003f24070 */
[--C-:B------:R-:W-:Y:S01]  /*4710*/  @!P6 IMAD.IADD R114, R114, 0x1, -R88.reuse ;  /* 0x000000017272e824 */ /* 0x100fe200078e0a58 */
[----:B------:R-:W-:Y:S01]  /*4720*/  ISETP.GT.U32.AND P6, PT, R88, R131, PT ;  /* 0x000000835800720c */ /* 0x000fe20003fc4070 */
[----:B------:R-:W-:Y:S02]  /*4730*/  IMAD.MOV R89, RZ, RZ, -R89 ;  /* 0x000000ffff597224 */ /* 0x000fe400078e0a59 */
[--C-:B------:R-:W-:Y:S01]  /*4740*/  @!P2 IMAD.IADD R211, R211, 0x1, -R88.reuse ;  /* 0x00000001d3d3a824 */ /* 0x100fe200078e0a58 */
[----:B------:R-:W-:Y:S01]  /*4750*/  ISETP.GE.AND P2, PT, R102, RZ, PT ;  /* 0x000000ff6600720c */ /* 0x000fe20003f46270 */
[----:B------:R-:W-:Y:S02]  /*4760*/  @!P3 IMAD.IADD R130, R130, 0x1, -R88 ;  /* 0x000000018282b824 */ /* 0x000fe400078e0a58 */
[----:B------:R-:W-:-:S02]  /*4770*/  IMAD R216, R88, R89, R95 ;  /* 0x0000005958d87224 */ /* 0x000fc400078e025f */
[----:B------:R-:W-:Y:S01]  /*4780*/  @!P4 IMAD.MOV R129, RZ, RZ, -R129 ;  /* 0x000000ffff81c224 */ /* 0x000fe200078e0a81 */
[C---:B------:R-:W-:Y:S01]  /*4790*/  ISETP.GT.U32.AND P4, PT, R88.reuse, R210, PT ;  /* 0x000000d25800720c */ /* 0x040fe20003f84070 */
[----:B------:R-:W-:Y:S01]  /*47a0*/  @!P5 IMAD.MOV R130, RZ, RZ, -R130 ;  /* 0x000000ffff82d224 */ /* 0x000fe200078e0a82 */
[----:B------:R-:W-:Y:S01]  /*47b0*/  ISETP.GT.U32.AND P5, PT, R88, R216, PT ;  /* 0x000000d85800720c */ /* 0x000fe20003fa4070 */
[--C-:B------:R-:W-:Y:S01]  /*47c0*/  @!P1 IMAD.IADD R110, R110, 0x1, -R88.reuse ;  /* 0x000000016e6e9824 */ /* 0x100fe200078e0a58 */
[----:B------:R-:W-:Y:S01]  /*47d0*/  ISETP.GE.AND P1, PT, R108, RZ, PT ;  /* 0x000000ff6c00720c */ /* 0x000fe20003f26270 */
[----:B------:R-:W-:Y:S01]  /*47e0*/  @!P6 IMAD.IADD R131, R131, 0x1, -R88 ;  /* 0x000000018383e824 */ /* 0x000fe200078e0a58 */
[----:B------:R-:W-:Y:S01]  /*47f0*/  LOP3.LUT R95, R87, 0x22, RZ, 0xfc, !PT ;  /* 0x00000022575f7812 */ /* 0x000fe200078efcff */
[----:B------:R-:W-:Y:S01]  /*4800*/  @!P2 IMAD.MOV R211, RZ, RZ, -R211 ;  /* 0x000000ffffd3a224 */ /* 0x000fe200078e0ad3 */
[----:B------:R-:W-:Y:S02]  /*4810*/  ISETP.GT.U32.AND P6, PT, R88, R110, PT ;  /* 0x0000006e5800720c */ /* 0x000fe40003fc4070 */
[----:B------:R-:W-:-:S02]  /*4820*/  IABS R109, R95 ;  /* 0x0000005f006d7213 */ /* 0x000fc40000000000 */
[----:B------:R-:W-:Y:S01]  /*4830*/  ISETP.GT.U32.AND P2, PT, R88, R131, PT ;  /* 0x000000835800720c */ /* 0x000fe20003f44070 */
[--C-:B------:R-:W-:Y:S01]  /*4840*/  @!P4 IMAD.IADD R210, R210, 0x1, -R88.reuse ;  /* 0x00000001d2d2c824 */ /* 0x100fe200078e0a58 */
[----:B------:R-:W-:Y:S01]  /*4850*/  LOP3.LUT R96, R87, 0x24, RZ, 0xfc, !PT ;  /* 0x0000002457607812 */ /* 0x000fe200078efcff */
[----:B------:R-:W-:Y:S01]  /*4860*/  @!P5 IMAD.IADD R216, R216, 0x1, -R88 ;  /* 0x00000001d8d8d824 */ /* 0x000fe200078e0a58 */
[----:B------:R-:W-:Y:S01]  /*4870*/  ISETP.GE.AND P4, PT, R104, RZ, PT ;  /* 0x000000ff6800720c */ /* 0x000fe20003f86270 */
[----:B------:R-:W-:Y:S01]  /*4880*/  IMAD.HI.U32 R89, R86, R109, RZ ;  /* 0x0000006d56597227 */ /* 0x000fe200078e00ff */
[----:B------:R-:W-:Y:S02]  /*4890*/  ISETP.GE.AND P3, PT, R103, RZ, PT ;  /* 0x000000ff6700720c */ /* 0x000fe40003f66270 */
[----:B------:R-:W-:Y:S01]  /*48a0*/  IABS R133, R96 ;  /* 0x0000006000857213 */ /* 0x000fe20000000000 */
[----:B------:R-:W-:Y:S01]  /*48b0*/  @!P1 IMAD.MOV R210, RZ, RZ, -R210 ;  /* 0x000000ffffd29224 */ /* 0x000fe200078e0ad2 */
[----:B------:R-:W-:Y:S01]  /*48c0*/  ISETP.GT.U32.AND P1, PT, R88, R216, PT ;  /* 0x000000d85800720c */ /* 0x000fe20003f24070 */
[----:B------:R-:W-:-:S02]  /*48d0*/  IMAD.MOV R89, RZ, RZ, -R89 ;  /* 0x000000ffff597224 */ /* 0x000fc400078e0a59 */
[----:B------:R-:W-:Y:S01]  /*48e0*/  @!P6 IMAD.IADD R110, R110, 0x1, -R88 ;  /* 0x000000016e6ee824 */ /* 0x000fe200078e0a58 */
[----:B------:R-:W-:Y:S01]  /*48f0*/  ISETP.GE.AND P6, PT, R107, RZ, PT ;  /* 0x000000ff6b00720c */ /* 0x000fe20003fc6270 */
[----:B------:R-:W-:-:S04]  /*4900*/  IMAD.HI.U32 R92, R86, R133, RZ ;  /* 0x00000085565c7227 */ /* 0x000fc800078e00ff */
[----:B------:R-:W-:Y:S02]  /*4910*/  @!P2 IMAD.IADD R131, R131, 0x1, -R88 ;  /* 0x000000018383a824 */ /* 0x000fe400078e0a58 */
[C---:B------:R-:W-:Y:S02]  /*4920*/  IMAD R109, R88.reuse, R89, R109 ;  /* 0x00000059586d7224 */ /* 0x040fe400078e026d */
[----:B------:R-:W-:Y:S02]  /*4930*/  IMAD.MOV R92, RZ, RZ, -R92 ;  /* 0x000000ffff5c7224 */ /* 0x000fe400078e0a5c */
[----:B------:R-:W-:Y:S01]  /*4940*/  @!P4 IMAD.MOV R131, RZ, RZ, -R131 ;  /* 0x000000ffff83c224 */ /* 0x000fe200078e0a83 */
[C---:B------:R-:W-:Y:S01]  /*4950*/  ISETP.GT.U32.AND P4, PT, R88.reuse, R109, PT ;  /* 0x0000006d5800720c */ /* 0x040fe20003f84070 */
[----:B------:R-:W-:Y:S01]  /*4960*/  @!P3 IMAD.MOV R114, RZ, RZ, -R114 ;  /* 0x000000ffff72b224 */ /* 0x000fe200078e0a72 */
[----:B------:R-:W-:Y:S01]  /*4970*/  ISETP.GE.AND P3, PT, R105, RZ, PT ;  /* 0x000000ff6900720c */ /* 0x000fe20003f66270 */
[----:B------:R-:W-:-:S02]  /*4980*/  IMAD R133, R88, R92, R133 ;  /* 0x0000005c58857224 */ /* 0x000fc400078e0285 */
[----:B------:R-:W-:Y:S01]  /*4990*/  @!P1 IMAD.IADD R216, R216, 0x1, -R88 ;  /* 0x00000001d8d89824 */ /* 0x000fe200078e0a58 */
[----:B------:R-:W-:-:S03]  /*49a0*/  LOP3.LUT R89, R87, 0x28, RZ, 0xfc, !PT ;  /* 0x0000002857597812 */ /* 0x000fc600078efcff */
[----:B------:R-:W-:Y:S01]  /*49b0*/  @!P6 IMAD.MOV R216, RZ, RZ, -R216 ;  /* 0x000000ffffd8e224 */ /* 0x000fe200078e0ad8 */
[----:B------:R-:W-:Y:S02]  /*49c0*/  ISETP.GT.U32.AND P6, PT, R88, R133, PT ;  /* 0x000000855800720c */ /* 0x000fe40003fc4070 */
[----:B------:R-:W-:Y:S01]  /*49d0*/  IABS R213, R89 ;  /* 0x0000005900d57213 */ /* 0x000fe20000000000 */
[----:B------:R-:W-:Y:S01]  /*49e0*/  @!P4 IMAD.IADD R109, R109, 0x1, -R88 ;  /* 0x000000016d6dc824 */ /* 0x000fe200078e0a58 */
[----:B------:R-:W-:Y:S01]  /*49f0*/  LOP3.LUT R92, R87, 0x2a, RZ, 0xfc, !PT ;  /* 0x0000002a575c7812 */ /* 0x000fe200078efcff */
[----:B------:R-:W-:Y:S01]  /*4a00*/  @!P3 IMAD.MOV R110, RZ, RZ, -R110 ;  /* 0x000000ffff6eb224 */ /* 0x000fe200078e0a6e */
[----:B------:R-:W-:Y:S02]  /*4a10*/  ISETP.GE.AND P2, PT, R95, RZ, PT ;  /* 0x000000ff5f00720c */ /* 0x000fe40003f46270 */
[----:B------:R-:W-:Y:S02]  /*4a20*/  ISETP.GE.AND P5, PT, R96, RZ, PT ;  /* 0x000000ff6000720c */ /* 0x000fe40003fa6270 */
[----:B------:R-:W-:Y:S01]  /*4a30*/  ISETP.GE.AND P3, PT, R89, RZ, PT ;  /* 0x000000ff5900720c */ /* 0x000fe20003f66270 */
[----:B------:R-:W-:Y:S01]  /*4a40*/  IMAD.HI.U32 R89, R86, R213, RZ ;  /* 0x000000d556597227 */ /* 0x000fe200078e00ff */
[----:B------:R-:W-:-:S02]  /*4a50*/  LOP3.LUT R96, R87, 0x2c, RZ, 0xfc, !PT ;  /* 0x0000002c57607812 */ /* 0x000fc400078efcff */
[----:B------:R-:W-:Y:S02]  /*4a60*/  IABS R95, R92 ;  /* 0x0000005c005f7213 */ /* 0x000fe40000000000 */
[----:B------:R-:W-:Y:S01]  /*4a70*/  ISETP.GT.U32.AND P4, PT, R88, R109, PT ;  /* 0x0000006d5800720c */ /* 0x000fe20003f84070 */
[----:B------:R-:W-:Y:S01]  /*4a80*/  @!P6 IMAD.IADD R133, R133, 0x1, -R88 ;  /* 0x000000018585e824 */ /* 0x000fe200078e0a58 */
[----:B------:R-:W-:Y:S01]  /*4a90*/  ISETP.GE.AND P1, PT, R92, RZ, PT ;  /* 0x000000ff5c00720c */ /* 0x000fe20003f26270 */
[----:B------:R-:W-:Y:S01]  /*4aa0*/  IMAD.MOV R89, RZ, RZ, -R89 ;  /* 0x000000ffff597224 */ /* 0x000fe200078e0a59 */
[----:B------:R-:W-:Y:S01]  /*4ab0*/  IABS R135, R96 ;  /* 0x0000006000877213 */ /* 0x000fe20000000000 */
[----:B------:R-:W-:Y:S01]  /*4ac0*/  IMAD.HI.U32 R92, R86, R95, RZ ;  /* 0x0000005f565c7227 */ /* 0x000fe200078e00ff */
[----:B------:R-:W-:-:S03]  /*4ad0*/  ISETP.GT.U32.AND P6, PT, R88, R133, PT ;  /* 0x000000855800720c */ /* 0x000fc60003fc4070 */
[----:B------:R-:W-:Y:S02]  /*4ae0*/  IMAD R213, R88, R89, R213 ;  /* 0x0000005958d57224 */ /* 0x000fe400078e02d5 */
[----:B------:R-:W-:Y:S02]  /*4af0*/  IMAD.MOV R108, RZ, RZ, -R92 ;  /* 0x000000ffff6c7224 */ /* 0x000fe400078e0a5c */
[----:B------:R-:W-:Y:S01]  /*4b00*/  IMAD.HI.U32 R89, R86, R135, RZ ;  /* 0x0000008756597227 */ /* 0x000fe200078e00ff */
[----:B------:R-:W-:-:S03]  /*4b10*/  LOP3.LUT R99, R87, 0x32, RZ, 0xfc, !PT ;  /* 0x0000003257637812 */ /* 0x000fc600078efcff */
[C---:B------:R-:W-:Y:S02]  /*4b20*/  IMAD R108, R88.reuse, R108, R95 ;  /* 0x0000006c586c7224 */ /* 0x040fe400078e025f */
[----:B------:R-:W-:Y:S02]  /*4b30*/  IMAD.MOV R89, RZ, RZ, -R89 ;  /* 0x000000ffff597224 */ /* 0x000fe400078e0a59 */
[--C-:B------:R-:W-:Y:S01]  /*4b40*/  @!P4 IMAD.IADD R109, R109, 0x1, -R88.reuse ;  /* 0x000000016d6dc824 */ /* 0x100fe200078e0a58 */
[----:B------:R-:W-:Y:S01]  /*4b50*/  IABS R107, R99 ;  /* 0x00000063006b7213 */ /* 0x000fe20000000000 */
[C---:B------:R-:W-:Y:S02]  /*4b60*/  IMAD R135, R88.reuse, R89, R135 ;  /* 0x0000005958877224 */ /* 0x040fe400078e0287 */
[----:B------:R-:W-:Y:S01]  /*4b70*/  @!P2 IMAD.MOV R109, RZ, RZ, -R109 ;  /* 0x000000ffff6da224 */ /* 0x000fe200078e0a6d */
[C---:B------:R-:W-:Y:S01]  /*4b80*/  ISETP.GT.U32.AND P2, PT, R88.reuse, R108, PT ;  /* 0x0000006c5800720c */ /* 0x040fe20003f44070 */
[----:B------:R-:W-:Y:S01]  /*4b90*/  @!P6 IMAD.IADD R133, R133, 0x1, -R88 ;  /* 0x000000018585e824 */ /* 0x000fe200078e0a58 */
[----:B------:R-:W-:Y:S01]  /*4ba0*/  ISETP.GT.U32.AND P4, PT, R88, R213, PT ;  /* 0x000000d55800720c */ /* 0x000fe20003f84070 */
[----:B------:R-:W-:Y:S01]  /*4bb0*/  IMAD.HI.U32 R95, R86, R107, RZ ;  /* 0x0000006b565f7227 */ /* 0x000fe200078e00ff */
[----:B------:R-:W-:-:S02]  /*4bc0*/  ISETP.GT.U32.AND P6, PT, R88, R135, PT ;  /* 0x000000875800720c */ /* 0x000fc40003fc4070 */
[C---:B------:R-:W-:Y:S01]  /*4bd0*/  LOP3.LUT R100, R87.reuse, 0x30, RZ, 0xfc, !PT ;  /* 0x0000003057647812 */ /* 0x040fe200078efcff */
[----:B------:R-:W-:Y:S01]  /*4be0*/  IMAD.MOV R95, RZ, RZ, -R95 ;  /* 0x000000ffff5f7224 */ /* 0x000fe200078e0a5f */
[C---:B------:R-:W-:Y:S02]  /*4bf0*/  LOP3.LUT R103, R87.reuse, 0x34, RZ, 0xfc, !PT ;  /* 0x0000003457677812 */ /* 0x040fe400078efcff */
[----:B------:R-:W-:Y:S01]  /*4c00*/  IABS R97, R100 ;  /* 0x0000006400617213 */ /* 0x000fe20000000000 */
[----:B------:R-:W-:Y:S01]  /*4c10*/  IMAD R107, R88, R95, R107 ;  /* 0x0000005f586b7224 */ /* 0x000fe200078e026b */
[----:B------:R-:W-:Y:S01]  /*4c20*/  LOP3.LUT R101, R87, 0x38, RZ, 0xfc, !PT ;  /* 0x0000003857657812 */ /* 0x000fe200078efcff */
[----:B------:R-:W-:Y:S01]  /*4c30*/  @!P2 IMAD.IADD R108, R108, 0x1, -R88 ;  /* 0x000000016c6ca824 */ /* 0x000fe200078e0a58 */
[----:B------:R-:W-:Y:S01]  /*4c40*/  IABS R95, R103 ;  /* 0x00000067005f7213 */ /* 0x000fe20000000000 */
[----:B------:R-:W-:Y:S01]  /*4c50*/  IMAD.HI.U32 R92, R86, R97, RZ ;  /* 0x00000061565c7227 */ /* 0x000fe200078e00ff */
[----:B------:R-:W-:-:S03]  /*4c60*/  IABS R209, R101 ;  /* 0x0000006500d17213 */ /* 0x000fc60000000000 */
[--C-:B------:R-:W-:Y:S02]  /*4c70*/  @!P4 IMAD.IADD R213, R213, 0x1, -R88.reuse ;  /* 0x00000001d5d5c824 */ /* 0x100fe400078e0a58 */
[----:B------:R-:W-:Y:S01]  /*4c80*/  @!P6 IMAD.IADD R135, R135, 0x1, -R88 ;  /* 0x000000018787e824 */ /* 0x000fe200078e0a58 */
[----:B------:R-:W-:Y:S01]  /*4c90*/  ISETP.GT.U32.AND P6, PT, R88, R108, PT ;  /* 0x0000006c5800720c */ /* 0x000fe20003fc4070 */
[----:B------:R-:W-:Y:S02]  /*4ca0*/  IMAD.MOV R92, RZ, RZ, -R92 ;  /* 0x000000ffff5c7224 */ /* 0x000fe400078e0a5c */
[----:B------:R-:W-:Y:S01]  /*4cb0*/  IMAD.HI.U32 R89, R86, R95, RZ ;  /* 0x0000005f56597227 */ /* 0x000fe200078e00ff */
[----:B------:R-:W-:-:S03]  /*4cc0*/  ISETP.GT.U32.AND P4, PT, R88, R213, PT ;  /* 0x000000d55800720c */ /* 0x000fc60003f84070 */
[----:B------:R-:W-:Y:S01]  /*4cd0*/  @!P5 IMAD.MOV R133, RZ, RZ, -R133 ;  /* 0x000000ffff85d224 */ /* 0x000fe200078e0a85 */
[C---:B------:R-:W-:Y:S01]  /*4ce0*/  ISETP.GT.U32.AND P5, PT, R88.reuse, R135, PT ;  /* 0x000000875800720c */ /* 0x040fe20003fa4070 */
[----:B------:R-:W-:Y:S02]  /*4cf0*/  IMAD R212, R88, R92, R97 ;  /* 0x0000005c58d47224 */ /* 0x000fe400078e0261 */
[----:B------:R-:W-:-:S04]  /*4d00*/  IMAD.HI.U32 R92, R86, R209, RZ ;  /* 0x000000d1565c7227 */ /* 0x000fc800078e00ff */
[----:B------:R-:W-:Y:S02]  /*4d10*/  IMAD.MOV R89, RZ, RZ, -R89 ;  /* 0x000000ffff597224 */ /* 0x000fe400078e0a59 */
[----:B------:R-:W-:Y:S02]  /*4d20*/  IMAD.MOV R92, RZ, RZ, -R92 ;  /* 0x000000ffff5c7224 */ /* 0x000fe400078e0a5c */
[C---:B------:R-:W-:Y:S02]  /*4d30*/  IMAD R136, R88.reuse, R89, R95 ;  /* 0x0000005958887224 */ /* 0x040fe400078e025f */
[----:B------:R-:W-:Y:S02]  /*4d40*/  IMAD R209, R88, R92, R209 ;  /* 0x0000005c58d17224 */ /* 0x000fe400078e02d1 */
[--C-:B------:R-:W-:Y:S01]  /*4d50*/  @!P6 IMAD.IADD R108, R108, 0x1, -R88.reuse ;  /* 0x000000016c6ce824 */ /* 0x100fe200078e0a58 */
[C---:B------:R-:W-:Y:S01]  /*4d60*/  ISETP.GT.U32.AND P6, PT, R88.reuse, R136, PT ;  /* 0x000000885800720c */ /* 0x040fe20003fc4070 */
[--C-:B------:R-:W-:Y:S01]  /*4d70*/  @!P4 IMAD.IADD R213, R213, 0x1, -R88.reuse ;  /* 0x00000001d5d5c824 */ /* 0x100fe200078e0a58 */
[C---:B------:R-:W-:Y:S01]  /*4d80*/  ISETP.GT.U32.AND P4, PT, R88.reuse, R107, PT ;  /* 0x0000006b5800720c */ /* 0x040fe20003f84070 */
[----:B------:R-:W-:Y:S01]  /*4d90*/  @!P5 IMAD.IADD R135, R135, 0x1, -R88 ;  /* 0x000000018787d824 */ /* 0x000fe200078e0a58 */
[----:B------:R-:W-:-:S02]  /*4da0*/  ISETP.GT.U32.AND P5, PT, R88, R209, PT ;  /* 0x000000d15800720c */ /* 0x000fc40003fa4070 */
[C---:B------:R-:W-:Y:S02]  /*4db0*/  LOP3.LUT R102, R87.reuse, 0x3a, RZ, 0xfc, !PT ;  /* 0x0000003a57667812 */ /* 0x040fe400078efcff */
[----:B------:R-:W-:Y:S02]  /*4dc0*/  LOP3.LUT R97, R87, 0x3c, RZ, 0xfc, !PT ;  /* 0x0000003c57617812 */ /* 0x000fe400078efcff */
[----:B------:R-:W-:Y:S02]  /*4dd0*/  IABS R105, R102 ;  /* 0x0000006600697213 */ /* 0x000fe40000000000 */
[----:B------:R-:W-:Y:S01]  /*4de0*/  IABS R137, R97 ;  /* 0x0000006100897213 */ /* 0x000fe20000000000 */
[----:B------:R-:W-:Y:S02]  /*4df0*/  @!P6 IMAD.IADD R136, R136, 0x1, -R88 ;  /* 0x000000018888e824 */ /* 0x000fe400078e0a58 */
[----:B------:R-:W-:Y:S01]  /*4e00*/  IMAD.HI.U32 R89, R86, R105, RZ ;  /* 0x0000006956597227 */ /* 0x000fe200078e00ff */
[----:B------:R-:W-:-:S03]  /*4e10*/  ISETP.GT.U32.AND P2, PT, R88, R212, PT ;  /* 0x000000d45800720c */ /* 0x000fc60003f44070 */
[--C-:B------:R-:W-:Y:S02]  /*4e20*/  @!P4 IMAD.IADD R107, R107, 0x1, -R88.reuse ;  /* 0x000000016b6bc824 */ /* 0x100fe400078e0a58 */
[----:B------:R-:W-:Y:S01]  /*4e30*/  @!P5 IMAD.IADD R209, R209, 0x1, -R88 ;  /* 0x00000001d1d1d824 */ /* 0x000fe200078e0a58 */
[----:B------:R-:W-:Y:S01]  /*4e40*/  ISETP.GT.U32.AND P5, PT, R88, R136, PT ;  /* 0x000000885800720c */ /* 0x000fe20003fa4070 */
[----:B------:R-:W-:Y:S02]  /*4e50*/  IMAD.MOV R92, RZ, RZ, -R89 ;  /* 0x000000ffff5c7224 */ /* 0x000fe400078e0a59 */
[----:B------:R-:W-:Y:S01]  /*4e60*/  IMAD.HI.U32 R89, R86, R137, RZ ;  /* 0x0000008956597227 */ /* 0x000fe200078e00ff */
[----:B------:R-:W-:-:S03]  /*4e70*/  ISETP.GT.U32.AND P4, PT, R88, R107, PT ;  /* 0x0000006b5800720c */ /* 0x000fc60003f84070 */
[----:B------:R-:W-:Y:S01]  /*4e80*/  @!P3 IMAD.MOV R213, RZ, RZ, -R213 ;  /* 0x000000ffffd5b224 */ /* 0x000fe200078e0ad5 */
[----:B------:R-:W-:Y:S01]  /*4e90*/  ISETP.GE.AND P3, PT, R96, RZ, PT ;  /* 0x000000ff6000720c */ /* 0x000fe20003f66270 */
[----:B------:R-:W-:-:S04]  /*4ea0*/  IMAD.MOV R89, RZ, RZ, -R89 ;  /* 0x000000ffff597224 */ /* 0x000fc800078e0a59 */
[----:B------:R-:W-:Y:S02]  /*4eb0*/  IMAD R137, R88, R89, R137 ;  /* 0x0000005958897224 */ /* 0x000fe400078e0289 */
[--C-:B------:R-:W-:Y:S02]  /*4ec0*/  @!P2 IMAD.IADD R212, R212, 0x1, -R88.reuse ;  /* 0x00000001d4d4a824 */ /* 0x100fe400078e0a58 */
[----:B------:R-:W-:Y:S02]  /*4ed0*/  IMAD R105, R88, R92, R105 ;  /* 0x0000005c58697224 */ /* 0x000fe400078e0269 */
[--C-:B------:R-:W-:Y:S01]  /*4ee0*/  @!P5 IMAD.IADD R136, R136, 0x1, -R88.reuse ;  /* 0x000000018888d824 */ /* 0x100fe200078e0a58 */
[C---:B------:R-:W-:Y:S01]  /*4ef0*/  ISETP.GT.U32.AND P5, PT, R88.reuse, R137, PT ;  /* 0x000000895800720c */ /* 0x040fe20003fa4070 */
[----:B------:R-:W-:Y:S01]  /*4f00*/  @!P4 IMAD.IADD R107, R107, 0x1, -R88 ;  /* 0x000000016b6bc824 */ /* 0x000fe200078e0a58 */
[----:B------:R-:W-:Y:S01]  /*4f10*/  ISETP.GT.U32.AND P2, PT, R88, R212, PT ;  /* 0x000000d45800720c */ /* 0x000fe20003f44070 */
[----:B------:R-:W-:Y:S01]  /*4f20*/  @!P3 IMAD.MOV R135, RZ, RZ, -R135 ;  /* 0x000000ffff87b224 */ /* 0x000fe200078e0a87 */
[----:B------:R-:W-:-:S02]  /*4f30*/  ISETP.GE.AND P3, PT, R103, RZ, PT ;  /* 0x000000ff6700720c */ /* 0x000fc40003f66270 */
[----:B------:R-:W-:Y:S02]  /*4f40*/  ISETP.GT.U32.AND P4, PT, R88, R105, PT ;  /* 0x000000695800720c */ /* 0x000fe40003f84070 */
[----:B------:R-:W-:-:S04]  /*4f50*/  LOP3.LUT R89, R87, 0x40, RZ, 0xfc, !PT ;  /* 0x0000004057597812 */ /* 0x000fc800078efcff */
[----:B------:R-:W-:Y:S01]  /*4f60*/  IABS R95, R89 ;  /* 0x00000059005f7213 */ /* 0x000fe20000000000 */
[--C-:B------:R-:W-:Y:S02]  /*4f70*/  @!P5 IMAD.IADD R137, R137, 0x1, -R88.reuse ;  /* 0x000000018989d824 */ /* 0x100fe400078e0a58 */
[----:B------:R-:W-:Y:S01]  /*4f80*/  @!P2 IMAD.IADD R212, R212, 0x1, -R88 ;  /* 0x00000001d4d4a824 */ /* 0x000fe200078e0a58 */
[----:B------:R-:W-:Y:S01]  /*4f90*/  ISETP.GE.AND P2, PT, R100, RZ, PT ;  /* 0x000000ff6400720c */ /* 0x000fe20003f46270 */
[----:B------:R-:W-:Y:S01]  /*4fa0*/  @!P3 IMAD.MOV R136, RZ, RZ, -R136 ;  /* 0x000000ffff88b224 */ /* 0x000fe200078e0a88 */
[----:B------:R-:W-:Y:S01]  /*4fb0*/  ISETP.GE.AND P3, PT, R89, RZ, PT ;  /* 0x000000ff5900720c */ /* 0x000fe20003f66270 */
[----:B------:R-:W-:Y:S01]  /*4fc0*/  @!P4 IMAD.IADD R105, R105, 0x1, -R88 ;  /* 0x000000016969c824 */ /* 0x000fe200078e0a58 */
[----:B------:R-:W-:Y:S01]  /*4fd0*/  ISETP.GT.U32.AND P5, PT, R88, R137, PT ;  /* 0x000000895800720c */ /* 0x000fe20003fa4070 */
[----:B------:R-:W-:-:S03]  /*4fe0*/  IMAD.HI.U32 R89, R86, R95, RZ ;  /* 0x0000005f56597227 */ /* 0x000fc600078e00ff */
[C---:B------:R-:W-:Y:S01]  /*4ff0*/  ISETP.GT.U32.AND P4, PT, R88.reuse, R105, PT ;  /* 0x000000695800720c */ /* 0x040fe20003f84070 */
[----:B------:R-:W-:Y:S01]  /*5000*/  @!P1 IMAD.MOV R108, RZ, RZ, -R108 ;  /* 0x000000ffff6c9224 */ /* 0x000fe200078e0a6c */
[----:B------:R-:W-:Y:S01]  /*5010*/  ISETP.GT.U32.AND P1, PT, R88, R209, PT ;  /* 0x000000d15800720c */ /* 0x000fe20003f24070 */
[----:B------:R-:W-:Y:S01]  /*5020*/  IMAD.MOV R89, RZ, RZ, -R89 ;  /* 0x000000ffff597224 */ /* 0x000fe200078e0a59 */
[----:B------:R-:W-:-:S03]  /*5030*/  ISETP.GE.AND P6, PT, R99, RZ, PT ;  /* 0x000000ff6300720c */ /* 0x000fc60003fc6270 */
[C---:B------:R-:W-:Y:S02]  /*5040*/  IMAD R208, R88.reuse, R89, R95 ;  /* 0x0000005958d07224 */ /* 0x040fe400078e025f */
[----:B------:R-:W-:Y:S01]  /*5050*/  @!P2 IMAD.MOV R212, RZ, RZ, -R212 ;  /* 0x000000ffffd4a224 */ /* 0x000fe200078e0ad4 */
[----:B------:R-:W-:Y:S01]  /*5060*/  ISETP.GE.AND P2, PT, R101, RZ, PT ;  /* 0x000000ff6500720c */ /* 0x000fe20003f46270 */
[--C-:B------:R-:W-:Y:S01]  /*5070*/  @!P5 IMAD.IADD R137, R137, 0x1, -R88.reuse ;  /* 0x000000018989d824 */ /* 0x100fe200078e0a58 */
[C---:B------:R-:W-:Y:S02]  /*5080*/  LOP3.LUT R96, R87.reuse, 0x44, RZ, 0xfc, !PT ;  /* 0x0000004457607812 */ /* 0x040fe400078efcff */
[----:B------:R-:W-:Y:S02]  /*5090*/  ISETP.GT.U32.AND P5, PT, R88, R208, PT ;  /* 0x000000d05800720c */ /* 0x000fe40003fa4070 */
[----:B------:R-:W-:Y:S01]  /*50a0*/  LOP3.LUT R92, R87, 0x42, RZ, 0xfc, !PT ;  /* 0x00000042575c7812 */ /* 0x000fe200078efcff */
[--C-:B------:R-:W-:Y:S01]  /*50b0*/  @!P1 IMAD.IADD R209, R209, 0x1, -R88.reuse ;  /* 0x00000001d1d19824 */ /* 0x100fe200078e0a58 */
[----:B------:R-:W-:Y:S01]  /*50c0*/  ISETP.GE.AND P1, PT, R97, RZ, PT ;  /* 0x000000ff6100720c */ /* 0x000fe20003f26270 */
[----:B------:R-:W-:Y:S01]  /*50d0*/  @!P4 IMAD.IADD R105, R105, 0x1, -R88 ;  /* 0x000000016969c824 */ /* 0x000fe200078e0a58 */
[----:B------:R-:W-:-:S02]  /*50e0*/  ISETP.GE.AND P4, PT, R96, RZ, PT ;  /* 0x000000ff6000720c */ /* 0x000fc40003f86270 */
[----:B------:R-:W-:Y:S02]  /*50f0*/  IABS R97, R92 ;  /* 0x0000005c00617213 */ /* 0x000fe40000000000 */
[----:B------:R-:W-:Y:S01]  /*5100*/  IABS R96, R96 ;  /* 0x0000006000607213 */ /* 0x000fe20000000000 */
[----:B------:R-:W-:Y:S01]  /*5110*/  @!P6 IMAD.MOV R107, RZ, RZ, -R107 ;  /* 0x000000ffff6be224 */ /* 0x000fe200078e0a6b */
[----:B------:R-:W-:Y:S01]  /*5120*/  ISETP.GE.AND P6, PT, R102, RZ, PT ;  /* 0x000000ff6600720c */ /* 0x000fe20003fc6270 */
[----:B------:R-:W-:Y:S01]  /*5130*/  IMAD.HI.U32 R89, R86, R97, RZ ;  /* 0x0000006156597227 */ /* 0x000fe200078e00ff */
[----:B------:R-:W-:-:S03]  /*5140*/  LOP3.LUT R102, R87, 0x48, RZ, 0xfc, !PT ;  /* 0x0000004857667812 */ /* 0x000fc600078efcff */
[----:B------:R-:W-:Y:S02]  /*5150*/  IMAD.MOV.U32 R95, RZ, RZ, R96 ;  /* 0x000000ffff5f7224 */ /* 0x000fe400078e0060 */
[----:B------:R-:W-:Y:S01]  /*5160*/  @!P2 IMAD.MOV R209, RZ, RZ, -R209 ;  /* 0x000000ffffd1a224 */ /* 0x000fe200078e0ad1 */
[----:B------:R-:W-:Y:S01]  /*5170*/  ISETP.GE.AND P2, PT, R92, RZ, PT ;  /* 0x000000ff5c00720c */ /* 0x000fe20003f46270 */
[----:B------:R-:W-:Y:S01]  /*5180*/  @!P5 IMAD.IADD R208, R208, 0x1, -R88 ;  /* 0x00000001d0d0d824 */ /* 0x000fe200078e0a58 */
[----:B------:R-:W-:Y:S01]  /*5190*/  IABS R205, R102 ;  /* 0x0000006600cd7213 */ /* 0x000fe20000000000 */
[----:B------:R-:W-:-:S04]  /*51a0*/  IMAD.HI.U32 R92, R86, R95, RZ ;  /* 0x0000005f565c7227 */ /* 0x000fc800078e00ff */
[----:B------:R-:W-:Y:S01]  /*51b0*/  IMAD.MOV R104, RZ, RZ, -R89 ;  /* 0x000000ffff687224 */ /* 0x000fe200078e0a59 */
[C---:B------:R-:W-:Y:S01]  /*51c0*/  ISETP.GT.U32.AND P5, PT, R88.reuse, R208, PT ;  /* 0x000000d05800720c */ /* 0x040fe20003fa4070 */
[----:B------:R-:W-:Y:S02]  /*51d0*/  IMAD.MOV R92, RZ, RZ, -R92 ;  /* 0x000000ffff5c7224 */ /* 0x000fe400078e0a5c */
[----:B------:R-:W-:Y:S02]  /*51e0*/  IMAD R104, R88, R104, R97 ;  /* 0x0000006858687224 */ /* 0x000fe400078e0261 */
[----:B------:R-:W-:Y:S01]  /*51f0*/  IMAD.HI.U32 R89, R86, R205, RZ ;  /* 0x000000cd56597227 */ /* 0x000fe200078e00ff */
[----:B------:R-:W-:-:S03]  /*5200*/  LOP3.LUT R100, R87, 0x4a, RZ, 0xfc, !PT ;  /* 0x0000004a57647812 */ /* 0x000fc600078efcff */
[C---:B------:R-:W-:Y:S02]  /*5210*/  IMAD R138, R88.reuse, R92, R95 ;  /* 0x0000005c588a7224 */ /* 0x040fe400078e025f */
[----:B------:R-:W-:Y:S01]  /*5220*/  @!P6 IMAD.MOV R105, RZ, RZ, -R105 ;  /* 0x000000ffff69e224 */ /* 0x000fe200078e0a69 */
[C---:B------:R-:W-:Y:S01]  /*5230*/  ISETP.GT.U32.AND P6, PT, R88.reuse, R104, PT ;  /* 0x000000685800720c */ /* 0x040fe20003fc4070 */
[----:B------:R-:W-:Y:S02]  /*5240*/  IMAD.MOV R96, RZ, RZ, -R89 ;  /* 0x000000ffff607224 */ /* 0x000fe400078e0a59 */
[----:B------:R-:W-:Y:S01]  /*5250*/  @!P1 IMAD.MOV R137, RZ, RZ, -R137 ;  /* 0x000000ffff899224 */ /* 0x000fe200078e0a89 */
[C---:B------:R-:W-:Y:S01]  /*5260*/  ISETP.GT.U32.AND P1, PT, R88.reuse, R138, PT ;  /* 0x0000008a5800720c */ /* 0x040fe20003f24070 */
[----:B------:R-:W-:Y:S01]  /*5270*/  IMAD R205, R88, R96, R205 ;  /* 0x0000006058cd7224 */ /* 0x000fe200078e02cd */
[----:B------:R-:W-:Y:S01]  /*5280*/  IABS R103, R100 ;  /* 0x0000006400677213 */ /* 0x000fe20000000000 */
[----:B------:R-:W-:Y:S01]  /*5290*/  @!P5 IMAD.IADD R208, R208, 0x1, -R88 ;  /* 0x00000001d0d0d824 */ /* 0x000fe200078e0a58 */
[----:B------:R-:W-:-:S02]  /*52a0*/  LOP3.LUT R101, R87, 0x4c, RZ, 0xfc, !PT ;  /* 0x0000004c57657812 */ /* 0x000fc400078efcff */
[----:B------:R-:W-:Y:S01]  /*52b0*/  ISETP.GT.U32.AND P5, PT, R88, R205, PT ;  /* 0x000000cd5800720c */ /* 0x000fe20003fa4070 */
[----:B------:R-:W-:Y:S01]  /*52c0*/  IMAD.HI.U32 R89, R86, R103, RZ ;  /* 0x0000006756597227 */ /* 0x000fe200078e00ff */
[----:B------:R-:W-:-:S03]  /*52d0*/  IABS R139, R101 ;  /* 0x00000065008b7213 */ /* 0x000fc60000000000 */
[--C-:B------:R-:W-:Y:S01]  /*52e0*/  @!P6 IMAD.IADD R104, R104, 0x1, -R88.reuse ;  /* 0x000000016868e824 */ /* 0x100fe200078e0a58 */
[----:B------:R-:W-:Y:S01]  /*52f0*/  LOP3.LUT R96, R87, 0x50, RZ, 0xfc, !PT ;  /* 0x0000005057607812 */ /* 0x000fe200078efcff */
[----:B------:R-:W-:Y:S02]  /*5300*/  IMAD.MOV R89, RZ, RZ, -R89 ;  /* 0x000000ffff597224 */ /* 0x000fe400078e0a59 */
[----:B------:R-:W-:Y:S01]  /*5310*/  @!P1 IMAD.IADD R138, R138, 0x1, -R88 ;  /* 0x000000018a8a9824 */ /* 0x000fe200078e0a58 */
[----:B------:R-:W-:Y:S01]  /*5320*/  ISETP.GT.U32.AND P1, PT, R88, R104, PT ;  /* 0x000000685800720c */ /* 0x000fe20003f24070 */
[----:B------:R-:W-:Y:S01]  /*5330*/  IMAD.HI.U32 R92, R86, R139, RZ ;  /* 0x0000008b565c7227 */ /* 0x000fe200078e00ff */
[----:B------:R-:W-:-:S03]  /*5340*/  IABS R99, R96 ;  /* 0x0000006000637213 */ /* 0x000fc60000000000 */
[C---:B------:R-:W-:Y:S02]  /*5350*/  IMAD R103, R88.reuse, R89, R103 ;  /* 0x0000005958677224 */ /* 0x040fe400078e0267 */
[----:B------:R-:W-:Y:S02]  /*5360*/  @!P5 IMAD.IADD R205, R205, 0x1, -R88 ;  /* 0x00000001cdcdd824 */ /* 0x000fe400078e0a58 */
[----:B------:R-:W-:Y:S01]  /*5370*/  IMAD.MOV R92, RZ, RZ, -R92 ;  /* 0x000000ffff5c7224 */ /* 0x000fe200078e0a5c */
[----:B------:R-:W-:Y:S01]  /*5380*/  ISETP.GT.U32.AND P6, PT, R88, R103, PT ;  /* 0x000000675800720c */ /* 0x000fe20003fc4070 */
[----:B------:R-:W-:Y:S01]  /*5390*/  IMAD.HI.U32 R89, R86, R99, RZ ;  /* 0x0000006356597227 */ /* 0x000fe200078e00ff */
[----:B------:R-:W-:Y:S02]  /*53a0*/  LOP3.LUT R97, R87, 0x52, RZ, 0xfc, !PT ;  /* 0x0000005257617812 */ /* 0x000fe400078efcff */
[C---:B------:R-:W-:Y:S01]  /*53b0*/  ISETP.GT.U32.AND P5, PT, R88.reuse, R205, PT ;  /* 0x000000cd5800720c */ /* 0x040fe20003fa4070 */
[----:B------:R-:W-:Y:S01]  /*53c0*/  IMAD R139, R88, R92, R139 ;  /* 0x0000005c588b7224 */ /* 0x000fe200078e028b */
[----:B------:R-:W-:Y:S01]  /*53d0*/  IABS R119, R97 ;  /* 0x0000006100777213 */ /* 0x000fe20000000000 */
[----:B------:R-:W-:-:S02]  /*53e0*/  IMAD.MOV R89, RZ, RZ, -R89 ;  /* 0x000000ffff597224 */ /* 0x000fc400078e0a59 */
[----:B------:R-:W-:Y:S01]  /*53f0*/  @!P3 IMAD.MOV R208, RZ, RZ, -R208 ;  /* 0x000000ffffd0b224 */ /* 0x000fe200078e0ad0 */
[----:B------:R-:W-:Y:S01]  /*5400*/  ISETP.GT.U32.AND P3, PT, R88, R138, PT ;  /* 0x0000008a5800720c */ /* 0x000fe20003f64070 */
[----:B------:R-:W-:Y:S01]  /*5410*/  @!P1 IMAD.IADD R104, R104, 0x1, -R88 ;  /* 0x0000000168689824 */ /* 0x000fe200078e0a58 */
[C---:B------:R-:W-:Y:S01]  /*5420*/  ISETP.GT.U32.AND P1, PT, R88.reuse, R139, PT ;  /* 0x0000008b5800720c */ /* 0x040fe20003f24070 */
[----:B------:R-:W-:Y:S01]  /*5430*/  IMAD R204, R88, R89, R99 ;  /* 0x0000005958cc7224 */ /* 0x000fe200078e0263 */
[----:B------:R-:W-:Y:S01]  /*5440*/  LOP3.LUT R95, R87, 0x54, RZ, 0xfc, !PT ;  /* 0x00000054575f7812 */ /* 0x000fe200078efcff */
[----:B------:R-:W-:-:S03]  /*5450*/  IMAD.HI.U32 R89, R86, R119, RZ ;  /* 0x0000007756597227 */ /* 0x000fc600078e00ff */
[----:B------:R-:W-:Y:S01]  /*5460*/  IABS R141, R95 ;  /* 0x0000005f008d7213 */ /* 0x000fe20000000000 */
[--C-:B------:R-:W-:Y:S02]  /*5470*/  @!P6 IMAD.IADD R103, R103, 0x1, -R88.reuse ;  /* 0x000000016767e824 */ /* 0x100fe400078e0a58 */
[----:B------:R-:W-:Y:S02]  /*5480*/  IMAD.MOV R89, RZ, RZ, -R89 ;  /* 0x000000ffff597224 */ /* 0x000fe400078e0a59 */
[----:B------:R-:W-:Y:S01]  /*5490*/  @!P5 IMAD.IADD R205, R205, 0x1, -R88 ;  /* 0x00000001cdcdd824 */ /* 0x000fe200078e0a58 */
[----:B------:R-:W-:Y:S01]  /*54a0*/  ISETP.GE.AND P5, PT, R102, RZ, PT ;  /* 0x000000ff6600720c */ /* 0x000fe20003fa6270 */
[C---:B------:R-:W-:Y:S01]  /*54b0*/  IMAD R102, R88.reuse, R89, R119 ;  /* 0x0000005958667224 */ /* 0x040fe200078e0277 */
[----:B------:R-:W-:Y:S01]  /*54c0*/  ISETP.GT.U32.AND P6, PT, R88, R103, PT ;  /* 0x000000675800720c */ /* 0x000fe20003fc4070 */
[----:B------:R-:W-:-:S04]  /*54d0*/  IMAD.HI.U32 R89, R86, R141, RZ ;  /* 0x0000008d56597227 */ /* 0x000fc800078e00ff */
[--C-:B------:R-:W-:Y:S01]  /*54e0*/  @!P3 IMAD.IADD R138, R138, 0x1, -R88.reuse ;  /* 0x000000018a8ab824 */ /* 0x100fe200078e0a58 */
[----:B------:R-:W-:Y:S01]  /*54f0*/  ISETP.GT.U32.AND P3, PT, R88, R204, PT ;  /* 0x000000cc5800720c */ /* 0x000fe20003f64070 */
[----:B------:R-:W-:Y:S01]  /*5500*/  @!P1 IMAD.IADD R139, R139, 0x1, -R88 ;  /* 0x000000018b8b9824 */ /* 0x000fe200078e0a58 */
[----:B------:R-:W-:Y:S01]  /*5510*/  ISETP.GE.AND P1, PT, R100, RZ, PT ;  /* 0x000000ff6400720c */ /* 0x000fe20003f26270 */
[----:B------:R-:W-:Y:S01]  /*5520*/  IMAD.MOV R100, RZ, RZ, -R89 ;  /* 0x000000ffff647224 */ /* 0x000fe200078e0a59 */
[----:B------:R-:W-:-:S03]  /*5530*/  LOP3.LUT R99, R87, 0x58, RZ, 0xfc, !PT ;  /* 0x0000005857637812 */ /* 0x000fc600078efcff */
[C---:B------:R-:W-:Y:S01]  /*5540*/  IMAD R141, R88.reuse, R100, R141 ;  /* 0x00000064588d7224 */ /* 0x040fe200078e028d */
[----:B------:R-:W-:Y:S01]  /*5550*/  IABS R118, R99 ;  /* 0x0000006300767213 */ /* 0x000fe20000000000 */
[----:B------:R-:W-:Y:S01]  /*5560*/  @!P6 IMAD.IADD R103, R103, 0x1, -R88 ;  /* 0x000000016767e824 */ /* 0x000fe200078e0a58 */
[C---:B------:R-:W-:Y:S01]  /*5570*/  ISETP.GT.U32.AND P6, PT, R88.reuse, R102, PT ;  /* 0x000000665800720c */ /* 0x040fe20003fc4070 */
[----:B------:R-:W-:Y:S01]  /*5580*/  @!P2 IMAD.MOV R104, RZ, RZ, -R104 ;  /* 0x000000ffff68a224 */ /* 0x000fe200078e0a68 */
[C---:B------:R-:W-:Y:S01]  /*5590*/  ISETP.GT.U32.AND P2, PT, R88.reuse, R139, PT ;  /* 0x0000008b5800720c */ /* 0x040fe20003f44070 */
[----:B------:R-:W-:Y:S01]  /*55a0*/  @!P5 IMAD.MOV R205, RZ, RZ, -R205 ;  /* 0x000000ffffcdd224 */ /* 0x000fe200078e0acd */
[----:B------:R-:W-:Y:S01]  /*55b0*/  ISETP.GT.U32.AND P5, PT, R88, R141, PT ;  /* 0x0000008d5800720c */ /* 0x000fe20003fa4070 */
[----:B------:R-:W-:Y:S01]  /*55c0*/  IMAD.MOV.U32 R89, RZ, RZ, R118 ;  /* 0x000000ffff597224 */ /* 0x000fe200078e0076 */
[----:B------:R-:W-:Y:S01]  /*55d0*/  LOP3.LUT R92, R87, 0x5a, RZ, 0xfc, !PT ;  /* 0x0000005a575c7812 */ /* 0x000fe200078efcff */
[----:B------:R-:W-:Y:S01]  /*55e0*/  @!P3 IMAD.IADD R204, R204, 0x1, -R88 ;  /* 0x00000001ccccb824 */ /* 0x000fe200078e0a58 */
[----:B------:R-:W-:Y:S01]  /*55f0*/  ISETP.GE.AND P3, PT, R101, RZ, PT ;  /* 0x000000ff6500720c */ /* 0x000fe20003f66270 */
[----:B------:R-:W-:Y:S01]  /*5600*/  IMAD.HI.U32 R100, R86, R89, RZ ;  /* 0x0000005956647227 */ /* 0x000fe200078e00ff */
[----:B------:R-:W-:-:S03]  /*5610*/  IABS R119, R92 ;  /* 0x0000005c00777213 */ /* 0x000fc60000000000 */
[----:B------:R-:W-:Y:S01]  /*5620*/  @!P4 IMAD.MOV R138, RZ, RZ, -R138 ;  /* 0x000000ffff8ac224 */ /* 0x000fe200078e0a8a */
[----:B------:R-:W-:Y:S01]  /*5630*/  ISETP.GT.U32.AND P4, PT, R88, R204, PT ;  /* 0x000000cc5800720c */ /* 0x000fe20003f84070 */
[----:B------:R-:W-:Y:S02]  /*5640*/  IMAD.MOV R100, RZ, RZ, -R100 ;  /* 0x000000ffff647224 */ /* 0x000fe400078e0a64 */
[----:B------:R-:W-:Y:S02]  /*5650*/  IMAD.MOV.U32 R101, RZ, RZ, R119 ;  /* 0x000000ffff657224 */ /* 0x000fe400078e0077 */
[--C-:B------:R-:W-:Y:S02]  /*5660*/  @!P6 IMAD.IADD R102, R102, 0x1, -R88.reuse ;  /* 0x000000016666e824 */ /* 0x100fe400078e0a58 */
[--C-:B------:R-:W-:Y:S02]  /*5670*/  @!P2 IMAD.IADD R139, R139, 0x1, -R88.reuse ;  /* 0x000000018b8ba824 */ /* 0x100fe400078e0a58 */
[----:B------:R-:W-:-:S02]  /*5680*/  @!P5 IMAD.IADD R141, R141, 0x1, -R88 ;  /* 0x000000018d8dd824 */ /* 0x000fc400078e0a58 */
[----:B------:R-:W-:Y:S02]  /*5690*/  IMAD R168, R88, R100, R89 ;  /* 0x0000006458a87224 */ /* 0x000fe400078e0259 */
[----:B------:R-:W-:Y:S01]  /*56a0*/  IMAD.HI.U32 R89, R86, R101, RZ ;  /* 0x0000006556597227 */ /* 0x000fe200078e00ff */
[----:B------:R-:W-:-:S03]  /*56b0*/  ISETP.GT.U32.AND P6, PT, R88, R102, PT ;  /* 0x000000665800720c */ /* 0x000fc60003fc4070 */
[----:B------:R-:W-:Y:S01]  /*56c0*/  @!P3 IMAD.MOV R139, RZ, RZ, -R139 ;  /* 0x000000ffff8bb224 */ /* 0x000fe200078e0a8b */
[----:B------:R-:W-:Y:S01]  /*56d0*/  ISETP.GT.U32.AND P3, PT, R88, R141, PT ;  /* 0x0000008d5800720c */ /* 0x000fe20003f64070 */
[----:B------:R-:W-:Y:S02]  /*56e0*/  IMAD.MOV R89, RZ, RZ, -R89 ;  /* 0x000000ffff597224 */ /* 0x000fe400078e0a59 */
[--C-:B------:R-:W-:Y:S01]  /*56f0*/  @!P4 IMAD.IADD R204, R204, 0x1, -R88.reuse ;  /* 0x00000001ccccc824 */ /* 0x100fe200078e0a58 */
[----:B------:R-:W-:Y:S01]  /*5700*/  ISETP.GE.AND P4, PT, R97, RZ, PT ;  /* 0x000000ff6100720c */ /* 0x000fe20003f86270 */
[C---:B------:R-:W-:Y:S01]  /*5710*/  IMAD R101, R88.reuse, R89, R101 ;  /* 0x0000005958657224 */ /* 0x040fe200078e0265 */
[----:B------:R-:W-:Y:S02]  /*5720*/  LOP3.LUT R89, R87, 0x5c, RZ, 0xfc, !PT ;  /* 0x0000005c57597812 */ /* 0x000fe400078efcff */
[----:B------:R-:W-:Y:S02]  /*5730*/  ISETP.GT.U32.AND P2, PT, R88, R168, PT ;  /* 0x000000a85800720c */ /* 0x000fe40003f44070 */
[----:B------:R-:W-:Y:S01]  /*5740*/  IABS R97, R89 ;  /* 0x0000005900617213 */ /* 0x000fe20000000000 */
[--C-:B------:R-:W-:Y:S01]  /*5750*/  @!P6 IMAD.IADD R102, R102, 0x1, -R88.reuse ;  /* 0x000000016666e824 */ /* 0x100fe200078e0a58 */
[----:B------:R-:W-:Y:S01]  /*5760*/  ISETP.GE.AND P6, PT, R95, RZ, PT ;  /* 0x000000ff5f00720c */ /* 0x000fe20003fc6270 */
[----:B------:R-:W-:Y:S01]  /*5770*/  @!P3 IMAD.IADD R141, R141, 0x1, -R88 ;  /* 0x000000018d8db824 */ /* 0x000fe200078e0a58 */
[----:B------:R-:W-:Y:S01]  /*5780*/  ISETP.GE.AND P3, PT, R89, RZ, PT ;  /* 0x000000ff5900720c */ /* 0x000fe20003f66270 */
[----:B------:R-:W-:-:S04]  /*5790*/  IMAD.HI.U32 R89, R86, R97, RZ ;  /* 0x0000006156597227 */ /* 0x000fc800078e00ff */
[----:B------:R-:W-:Y:S01]  /*57a0*/  @!P4 IMAD.MOV R102, RZ, RZ, -R102 ;  /* 0x000000ffff66c224 */ /* 0x000fe200078e0a66 */
[----:B------:R-:W-:Y:S01]  /*57b0*/  ISETP.GT.U32.AND P4, PT, R88, R101, PT ;  /* 0x000000655800720c */ /* 0x000fe20003f84070 */
[----:B------:R-:W-:Y:S02]  /*57c0*/  IMAD.MOV R144, RZ, RZ, -R89 ;  /* 0x000000ffff907224 */ /* 0x000fe400078e0a59 */
[----:B------:R-:W-:Y:S01]  /*57d0*/  @!P1 IMAD.MOV R103, RZ, RZ, -R103 ;  /* 0x000000ffff679224 */ /* 0x000fe200078e0a67 */
[----:B------:R-:W-:Y:S01]  /*57e0*/  ISETP.GE.AND P1, PT, R96, RZ, PT ;  /* 0x000000ff6000720c */ /* 0x000fe20003f26270 */
[----:B------:R-:W-:Y:S02]  /*57f0*/  @!P2 IMAD.IADD R168, R168, 0x1, -R88 ;  /* 0x00000001a8a8a824 */ /* 0x000fe400078e0a58 */
[C---:B------:R-:W-:Y:S02]  /*5800*/  IMAD R144, R88.reuse, R144, R97 ;  /* 0x0000009058907224 */ /* 0x040fe400078e0261 */
[----:B------:R-:W-:Y:S01]  /*5810*/  @!P6 IMAD.MOV R141, RZ, RZ, -R141 ;  /* 0x000000ffff8de224 */ /* 0x000fe200078e0a8d */
[----:B------:R-:W-:-:S02]  /*5820*/  ISETP.GT.U32.AND P2, PT, R88, R168, PT ;  /* 0x000000a85800720c */ /* 0x000fc40003f44070 */
[----:B------:R-:W-:Y:S02]  /*5830*/  ISETP.GT.U32.AND P6, PT, R88, R144, PT ;  /* 0x000000905800720c */ /* 0x000fe40003fc4070 */
[----:B------:R-:W-:Y:S01]  /*5840*/  LOP3.LUT R95, R87, 0x60, RZ, 0xfc, !PT ;  /* 0x00000060575f7812 */ /* 0x000fe200078efcff */
[----:B------:R-:W-:Y:S01]  /*5850*/  @!P4 IMAD.IADD R101, R101, 0x1, -R88 ;  /* 0x000000016565c824 */ /* 0x000fe200078e0a58 */
[----:B------:R-:W-:Y:S02]  /*5860*/  ISETP.GE.AND P5, PT, R99, RZ, PT ;  /* 0x000000ff6300720c */ /* 0x000fe40003fa6270 */
[----:B------:R-:W-:Y:S01]  /*5870*/  IABS R99, R95 ;  /* 0x0000005f00637213 */ /* 0x000fe20000000000 */
[----:B------:R-:W-:Y:S01]  /*5880*/  @!P1 IMAD.MOV R204, RZ, RZ, -R204 ;  /* 0x000000ffffcc9224 */ /* 0x000fe200078e0acc */
[----:B------:R-:W-:Y:S02]  /*5890*/  ISETP.GE.AND P1, PT, R92, RZ, PT ;  /* 0x000000ff5c00720c */ /* 0x000fe40003f26270 */
[----:B------:R-:W-:Y:S01]  /*58a0*/  ISETP.GT.U32.AND P4, PT, R88, R101, PT ;  /* 0x000000655800720c */ /* 0x000fe20003f84070 */
[----:B------:R-:W-:Y:S01]  /*58b0*/  IMAD.HI.U32 R92, R86, R99, RZ ;  /* 0x00000063565c7227 */ /* 0x000fe200078e00ff */
[----:B------:R-:W-:-:S03]  /*58c0*/  LOP3.LUT R96, R87, 0x62, RZ, 0xfc, !PT ;  /* 0x0000006257607812 */ /* 0x000fc600078efcff */
[--C-:B------:R-:W-:Y:S01]  /*58d0*/  @!P2 IMAD.IADD R168, R168, 0x1, -R88.reuse ;  /* 0x00000001a8a8a824 */ /* 0x100fe200078e0a58 */
[----:B------:R-:W-:Y:S01]  /*58e0*/  ISETP.GE.AND P2, PT, R95, RZ, PT ;  /* 0x000000ff5f00720c */ /* 0x000fe20003f46270 */
[----:B------:R-:W-:Y:S01]  /*58f0*/  @!P6 IMAD.IADD R144, R144, 0x1, -R88 ;  /* 0x000000019090e824 */ /* 0x000fe200078e0a58 */
[----:B------:R-:W-:Y:S01]  /*5900*/  IABS R95, R96 ;  /* 0x00000060005f7213 */ /* 0x000fe20000000000 */
[----:B------:R-:W-:Y:S01]  /*5910*/  IMAD.MOV R92, RZ, RZ, -R92 ;  /* 0x000000ffff5c7224 */ /* 0x000fe200078e0a5c */
[----:B------:R-:W-:Y:S02]  /*5920*/  LOP3.LUT R202, R87, 0x64, RZ, 0xfc, !PT ;  /* 0x0000006457ca7812 */ /* 0x000fe400078efcff */
[C---:B------:R-:W-:Y:S01]  /*5930*/  ISETP.GT.U32.AND P6, PT, R88.reuse, R144, PT ;  /* 0x000000905800720c */ /* 0x040fe20003fc4070 */
[----:B------:R-:W-:Y:S02]  /*5940*/  IMAD R166, R88, R92, R99 ;  /* 0x0000005c58a67224 */ /* 0x000fe400078e0263 */
[----:B------:R-:W-:Y:S01]  /*5950*/  IMAD.HI.U32 R92, R86, R95, RZ ;  /* 0x0000005f565c7227 */ /* 0x000fe200078e00ff */
[----:B------:R-:W-:-:S03]  /*5960*/  IABS R100, R202 ;  /* 0x000000ca00647213 */ /* 0x000fc60000000000 */
[----:B------:R-:W-:Y:S01]  /*5970*/  @!P4 IMAD.IADD R101, R101, 0x1, -R88 ;  /* 0x000000016565c824 */ /* 0x000fe200078e0a58 */
[C---:B------:R-:W-:Y:S01]  /*5980*/  ISETP.GT.U32.AND P4, PT, R88.reuse, R166, PT ;  /* 0x000000a65800720c */ /* 0x040fe20003f84070 */
[----:B------:R-:W-:Y:S01]  /*5990*/  IMAD.MOV R92, RZ, RZ, -R92 ;  /* 0x000000ffff5c7224 */ /* 0x000fe200078e0a5c */
[----:B------:R-:W-:Y:S01]  /*59a0*/  LOP3.LUT R118, R87, 0x68, RZ, 0xfc, !PT ;  /* 0x0000006857767812 */ /* 0x000fe200078efcff */
[----:B------:R-:W-:Y:S02]  /*59b0*/  IMAD.MOV.U32 R89, RZ, RZ, R100 ;  /* 0x000000ffff597224 */ /* 0x000fe400078e0064 */
[----:B------:R-:W-:Y:S01]  /*59c0*/  IMAD R100, R88, R92, R95 ;  /* 0x0000005c58647224 */ /* 0x000fe200078e025f */
[----:B------:R-:W-:Y:S01]  /*59d0*/  IABS R164, R118 ;  /* 0x0000007600a47213 */ /* 0x000fe20000000000 */
[----:B------:R-:W-:-:S03]  /*59e0*/  @!P6 IMAD.IADD R144, R144, 0x1, -R88 ;  /* 0x000000019090e824 */ /* 0x000fc600078e0a58 */
[----:B------:R-:W-:Y:S01]  /*59f0*/  ISETP.GT.U32.AND P6, PT, R88, R100, PT ;  /* 0x000000645800720c */ /* 0x000fe20003fc4070 */
[----:B------:R-:W-:-:S04]  /*5a00*/  IMAD.HI.U32 R122, R86, R164, RZ ;  /* 0x000000a4567a7227 */ /* 0x000fc800078e00ff */
[----:B------:R-:W-:Y:S02]  /*5a10*/  @!P4 IMAD.IADD R166, R166, 0x1, -R88 ;  /* 0x00000001a6a6c824 */ /* 0x000fe400078e0a58 */
[----:B------:R-:W-:Y:S02]  /*5a20*/  IMAD.MOV R122, RZ, RZ, -R122 ;  /* 0x000000ffff7a7224 */ /* 0x000fe400078e0a7a */
[----:B------:R-:W-:Y:S01]  /*5a30*/  IMAD.HI.U32 R97, R86, R89, RZ ;  /* 0x0000005956617227 */ /* 0x000fe200078e00ff */
[----:B------:R-:W-:-:S03]  /*5a40*/  ISETP.GT.U32.AND P4, PT, R88, R166, PT ;  /* 0x000000a65800720c */ /* 0x000fc60003f84070 */
[----:B------:R-:W-:Y:S02]  /*5a50*/  IMAD R164, R88, R122, R164 ;  /* 0x0000007a58a47224 */ /* 0x000fe400078e02a4 */
[--C-:B------:R-:W-:Y:S01]  /*5a60*/  @!P6 IMAD.IADD R100, R100, 0x1, -R88.reuse ;  /* 0x000000016464e824 */ /* 0x100fe200078e0a58 */
[C---:B------:R-:W-:Y:S01]  /*5a70*/  LOP3.LUT R126, R87.reuse, 0x6a, RZ, 0xfc, !PT ;  /* 0x0000006a577e7812 */ /* 0x040fe200078efcff */
[----:B------:R-:W-:Y:S01]  /*5a80*/  IMAD.MOV R97, RZ, RZ, -R97 ;  /* 0x000000ffff617224 */ /* 0x000fe200078e0a61 */
[C---:B------:R-:W-:Y:S02]  /*5a90*/  ISETP.GT.U32.AND P6, PT, R88.reuse, R164, PT ;  /* 0x000000a45800720c */ /* 0x040fe40003fc4070 */
[----:B------:R-:W-:Y:S01]  /*5aa0*/  IABS R99, R126 ;  /* 0x0000007e00637213 */ /* 0x000fe20000000000 */
[----:B------:R-:W-:Y:S01]  /*5ab0*/  IMAD R92, R88, R97, R89 ;  /* 0x00000061585c7224 */ /* 0x000fe200078e0259 */
[----:B------:R-:W-:Y:S01]  /*5ac0*/  LOP3.LUT R203, R87, 0x6c, RZ, 0xfc, !PT ;  /* 0x0000006c57cb7812 */ /* 0x000fe200078efcff */
[----:B------:R-:W-:-:S02]  /*5ad0*/  @!P4 IMAD.IADD R166, R166, 0x1, -R88 ;  /* 0x00000001a6a6c824 */ /* 0x000fc400078e0a58 */
[----:B------:R-:W-:Y:S01]  /*5ae0*/  IMAD.HI.U32 R121, R86, R99, RZ ;  /* 0x0000006356797227 */ /* 0x000fe200078e00ff */
[----:B------:R-:W-:Y:S02]  /*5af0*/  ISETP.GT.U32.AND P4, PT, R88, R92, PT ;  /* 0x0000005c5800720c */ /* 0x000fe40003f84070 */
[----:B------:R-:W-:Y:S01]  /*5b00*/  IABS R89, R203 ;  /* 0x000000cb00597213 */ /* 0x000fe20000000000 */
[----:B------:R-:W-:Y:S02]  /*5b10*/  IMAD.MOV R121, RZ, RZ, -R121 ;  /* 0x000000ffff797224 */ /* 0x000fe400078e0a79 */
[----:B------:R-:W-:Y:S01]  /*5b20*/  @!P6 IMAD.IADD R164, R164, 0x1, -R88 ;  /* 0x00000001a4a4e824 */ /* 0x000fe200078e0a58 */
[----:B------:R-:W-:Y:S01]  /*5b30*/  ISETP.GT.U32.AND P6, PT, R88, R100, PT ;  /* 0x000000645800720c */ /* 0x000fe20003fc4070 */
[----:B------:R-:W-:Y:S01]  /*5b40*/  IMAD.HI.U32 R95, R86, R89, RZ ;  /* 0x00000059565f7227 */ /* 0x000fe200078e00ff */
[----:B------:R-:W-:-:S03]  /*5b50*/  LOP3.LUT R120, R87, 0x70, RZ, 0xfc, !PT ;  /* 0x0000007057787812 */ /* 0x000fc600078efcff */
[----:B------:R-:W-:Y:S01]  /*5b60*/  IMAD R99, R88, R121, R99 ;  /* 0x0000007958637224 */ /* 0x000fe200078e0263 */
[C---:B------:R-:W-:Y:S01]  /*5b70*/  LOP3.LUT R123, R87.reuse, 0x78, RZ, 0xfc, !PT ;  /* 0x00000078577b7812 */ /* 0x040fe200078efcff */
[----:B------:R-:W-:Y:S02]  /*5b80*/  IMAD.MOV R95, RZ, RZ, -R95 ;  /* 0x000000ffff5f7224 */ /* 0x000fe400078e0a5f */
[----:B------:R-:W-:Y:S01]  /*5b90*/  @!P4 IMAD.IADD R92, R92, 0x1, -R88 ;  /* 0x000000015c5cc824 */ /* 0x000fe200078e0a58 */
[C---:B------:R-:W-:Y:S01]  /*5ba0*/  ISETP.GT.U32.AND P4, PT, R88.reuse, R99, PT ;  /* 0x000000635800720c */ /* 0x040fe20003f84070 */
[----:B------:R-:W-:Y:S01]  /*5bb0*/  IMAD R89, R88, R95, R89 ;  /* 0x0000005f58597224 */ /* 0x000fe200078e0259 */
[----:B------:R-:W-:Y:S02]  /*5bc0*/  IABS R158, R120 ;  /* 0x00000078009e7213 */ /* 0x000fe40000000000 */
[----:B------:R-:W-:Y:S01]  /*5bd0*/  IABS R156, R123 ;  /* 0x0000007b009c7213 */ /* 0x000fe20000000000 */
[----:B------:R-:W-:Y:S01]  /*5be0*/  @!P5 IMAD.MOV R168, RZ, RZ, -R168 ;  /* 0x000000ffffa8d224 */ /* 0x000fe200078e0aa8 */
[----:B------:R-:W-:Y:S01]  /*5bf0*/  ISETP.GE.AND P5, PT, R96, RZ, PT ;  /* 0x000000ff6000720c */ /* 0x000fe20003fa6270 */
[----:B------:R-:W-:Y:S01]  /*5c00*/  @!P1 IMAD.MOV R101, RZ, RZ, -R101 ;  /* 0x000000ffff659224 */ /* 0x000fe200078e0a65 */
[----:B------:R-:W-:Y:S01]  /*5c10*/  ISETP.GT.U32.AND P1, PT, R88, R92, PT ;  /* 0x0000005c5800720c */ /* 0x000fe20003f24070 */
[----:B------:R-:W-:Y:S01]  /*5c20*/  @!P6 IMAD.IADD R100, R100, 0x1, -R88 ;  /* 0x000000016464e824 */ /* 0x000fe200078e0a58 */
[----:B------:R-:W-:Y:S01]  /*5c30*/  ISETP.GT.U32.AND P6, PT, R88, R89, PT ;  /* 0x000000595800720c */ /* 0x000fe20003fc4070 */
[----:B------:R-:W-:Y:S01]  /*5c40*/  IMAD.HI.U32 R96, R86, R158, RZ ;  /* 0x0000009e56607227 */ /* 0x000fe200078e00ff */
[----:B------:R-:W-:-:S03]  /*5c50*/  LOP3.LUT R125, R87, 0x72, RZ, 0xfc, !PT ;  /* 0x00000072577d7812 */ /* 0x000fc600078efcff */
[----:B------:R-:W-:Y:S01]  /*5c60*/  IMAD.HI.U32 R124, R86, R156, RZ ;  /* 0x0000009c567c7227 */ /* 0x000fe200078e00ff */
[----:B------:R-:W-:-:S03]  /*5c70*/  IABS R97, R125 ;  /* 0x0000007d00617213 */ /* 0x000fc60000000000 */
[----:B------:R-:W-:Y:S02]  /*5c80*/  IMAD.MOV R96, RZ, RZ, -R96 ;  /* 0x000000ffff607224 */ /* 0x000fe400078e0a60 */
[----:B------:R-:W-:Y:S02]  /*5c90*/  IMAD.MOV R124, RZ, RZ, -R124 ;  /* 0x000000ffff7c7224 */ /* 0x000fe400078e0a7c */
[----:B------:R-:W-:Y:S01]  /*5ca0*/  @!P4 IMAD.IADD R99, R99, 0x1, -R88 ;  /* 0x000000016363c824 */ /* 0x000fe200078e0a58 */
[C---:B------:R-:W-:Y:S01]  /*5cb0*/  ISETP.GT.U32.AND P4, PT, R88.reuse, R164, PT ;  /* 0x000000a45800720c */ /* 0x040fe20003f84070 */
[C---:B------:R-:W-:Y:S02]  /*5cc0*/  IMAD R158, R88.reuse, R96, R158 ;  /* 0x00000060589e7224 */ /* 0x040fe400078e029e */
[----:B------:R-:W-:Y:S02]  /*5cd0*/  IMAD R156, R88, R124, R156 ;  /* 0x0000007c589c7224 */ /* 0x000fe400078e029c */
[----:B------:R-:W-:-:S04]  /*5ce0*/  IMAD.HI.U32 R119, R86, R97, RZ ;  /* 0x0000006156777227 */ /* 0x000fc800078e00ff */
[----:B------:R-:W-:Y:S01]  /*5cf0*/  @!P3 IMAD.MOV R144, RZ, RZ, -R144 ;  /* 0x000000ffff90b224 */ /* 0x000fe200078e0a90 */
[----:B------:R-:W-:Y:S01]  /*5d00*/  ISETP.GT.U32.AND P3, PT, R88, R99, PT ;  /* 0x000000635800720c */ /* 0x000fe20003f64070 */
[--C-:B------:R-:W-:Y:S01]  /*5d10*/  @!P1 IMAD.IADD R92, R92, 0x1, -R88.reuse ;  /* 0x000000015c5c9824 */ /* 0x100fe200078e0a58 */
[C---:B------:R-:W-:Y:S01]  /*5d20*/  ISETP.GT.U32.AND P1, PT, R88.reuse, R158, PT ;  /* 0x0000009e5800720c */ /* 0x040fe20003f24070 */
[----:B------:R-:W-:Y:S01]  /*5d30*/  @!P6 IMAD.IADD R89, R89, 0x1, -R88 ;  /* 0x000000015959e824 */ /* 0x000fe200078e0a58 */
[----:B------:R-:W-:Y:S01]  /*5d40*/  ISETP.GT.U32.AND P6, PT, R88, R156, PT ;  /* 0x0000009c5800720c */ /* 0x000fe20003fc4070 */
[----:B------:R-:W-:Y:S01]  /*5d50*/  IMAD.MOV R119, RZ, RZ, -R119 ;  /* 0x000000ffff777224 */ /* 0x000fe200078e0a77 */
[----:B------:R-:W-:-:S03]  /*5d60*/  LOP3.LUT R121, R87, 0x80, RZ, 0xfc, !PT ;  /* 0x0000008057797812 */ /* 0x000fc600078efcff */
[----:B------:R-:W-:Y:S01]  /*5d70*/  IMAD R97, R88, R119, R97 ;  /* 0x0000007758617224 */ /* 0x000fe200078e0261 */
[C---:B------:R-:W-:Y:S01]  /*5d80*/  LOP3.LUT R122, R87.reuse, 0x7a, RZ, 0xfc, !PT ;  /* 0x0000007a577a7812 */ /* 0x040fe200078efcff */
[--C-:B------:R-:W-:Y:S01]  /*5d90*/  @!P4 IMAD.IADD R164, R164, 0x1, -R88.reuse ;  /* 0x00000001a4a4c824 */ /* 0x100fe200078e0a58 */
[----:B------:R-:W-:Y:S02]  /*5da0*/  IABS R150, R121 ;  /* 0x0000007900967213 */ /* 0x000fe40000000000 */
[----:B------:R-:W-:Y:S02]  /*5db0*/  ISETP.GT.U32.AND P4, PT, R88, R97, PT ;  /* 0x000000615800720c */ /* 0x000fe40003f84070 */
[----:B------:R-:W-:Y:S01]  /*5dc0*/  LOP3.LUT R119, R87, 0x82, RZ, 0xfc, !PT ;  /* 0x0000008257777812 */ /* 0x000fe200078efcff */
[----:B------:R-:W-:Y:S01]  /*5dd0*/  @!P3 IMAD.IADD R99, R99, 0x1, -R88 ;  /* 0x000000016363b824 */ /* 0x000fe200078e0a58 */
[----:B------:R-:W-:Y:S01]  /*5de0*/  IABS R96, R122 ;  /* 0x0000007a00607213 */ /* 0x000fe20000000000 */
[----:B------:R-:W-:Y:S01]  /*5df0*/  @!P2 IMAD.MOV R166, RZ, RZ, -R166 ;  /* 0x000000ffffa6a224 */ /* 0x000fe200078e0aa6 */
[----:B------:R-:W-:Y:S01]  /*5e00*/  ISETP.GE.AND P3, PT, R118, RZ, PT ;  /* 0x000000ff7600720c */ /* 0x000fe20003f66270 */
[--C-:B------:R-:W-:Y:S01]  /*5e10*/  @!P1 IMAD.IADD R158, R158, 0x1, -R88.reuse ;  /* 0x000000019e9e9824 */ /* 0x100fe200078e0a58 */
[----:B------:R-:W-:Y:S01]  /*5e20*/  ISETP.GT.U32.AND P2, PT, R88, R89, PT ;  /* 0x000000595800720c */ /* 0x000fe20003f44070 */
[----:B------:R-:W-:Y:S01]  /*5e30*/  @!P6 IMAD.IADD R156, R156, 0x1, -R88 ;  /* 0x000000019c9ce824 */ /* 0x000fe200078e0a58 */
[----:B------:R-:W-:Y:S01]  /*5e40*/  IABS R95, R119 ;  /* 0x00000077005f7213 */ /* 0x000fe20000000000 */
[----:B------:R-:W-:Y:S01]  /*5e50*/  IMAD.HI.U32 R124, R86, R150, RZ ;  /* 0x00000096567c7227 */ /* 0x000fe200078e00ff */
[----:B------:R-:W-:-:S02]  /*5e60*/  ISETP.GE.AND P1, PT, R126, RZ, PT ;  /* 0x000000ff7e00720c */ /* 0x000fc40003f26270 */
[C---:B------:R-:W-:Y:S01]  /*5e70*/  ISETP.GT.U32.AND P6, PT, R88.reuse, R156, PT ;  /* 0x0000009c5800720c */ /* 0x040fe20003fc4070 */
[----:B------:R-:W-:Y:S01]  /*5e80*/  @!P5 IMAD.MOV R100, RZ, RZ, -R100 ;  /* 0x000000ffff64d224 */ /* 0x000fe200078e0a64 */
[----:B------:R-:W-:Y:S01]  /*5e90*/  ISETP.GT.U32.AND P5, PT, R88, R158, PT ;  /* 0x0000009e5800720c */ /* 0x000fe20003fa4070 */
[----:B------:R-:W-:-:S04]  /*5ea0*/  IMAD.HI.U32 R127, R86, R96, RZ ;  /* 0x00000060567f7227 */ /* 0x000fc800078e00ff */
[----:B------:R-:W-:Y:S02]  /*5eb0*/  IMAD.MOV R124, RZ, RZ, -R124 ;  /* 0x000000ffff7c7224 */ /* 0x000fe400078e0a7c */
[----:B------:R-:W-:-:S04]  /*5ec0*/  IMAD.HI.U32 R118, R86, R95, RZ ;  /* 0x0000005f56767227 */ /* 0x000fc800078e00ff */
[----:B------:R-:W-:Y:S02]  /*5ed0*/  IMAD.MOV R126, RZ, RZ, -R127 ;  /* 0x000000ffff7e7224 */ /* 0x000fe400078e0a7f */
[----:B------:R-:W-:Y:S01]  /*5ee0*/  @!P4 IMAD.IADD R97, R97, 0x1, -R88 ;  /* 0x000000016161c824 */ /* 0x000fe200078e0a58 */
[----:B------:R-:W-:Y:S01]  /*5ef0*/  ISETP.GE.AND P4, PT, R120, RZ, PT ;  /* 0x000000ff7800720c */ /* 0x000fe20003f86270 */
[C---:B------:R-:W-:Y:S01]  /*5f00*/  IMAD R150, R88.reuse, R124, R150 ;  /* 0x0000007c58967224 */ /* 0x040fe200078e0296 */
[----:B------:R-:W-:Y:S01]  /*5f10*/  LOP3.LUT R120, R87, 0x88, RZ, 0xfc, !PT ;  /* 0x0000008857787812 */ /* 0x000fe200078efcff */
[----:B------:R-:W-:Y:S02]  /*5f20*/  IMAD.MOV R118, RZ, RZ, -R118 ;  /* 0x000000ffff767224 */ /* 0x000fe400078e0a76 */
[C---:B------:R-:W-:Y:S02]  /*5f30*/  IMAD R96, R88.reuse, R126, R96 ;  /* 0x0000007e58607224 */ /* 0x040fe400078e0260 */
[----:B------:R-:W-:Y:S01]  /*5f40*/  @!P3 IMAD.MOV R164, RZ, RZ, -R164 ;  /* 0x000000ffffa4b224 */ /* 0x000fe200078e0aa4 */
[C---:B------:R-:W-:Y:S01]  /*5f50*/  ISETP.GT.U32.AND P3, PT, R88.reuse, R97, PT ;  /* 0x000000615800720c */ /* 0x040fe20003f64070 */
[--C-:B------:R-:W-:Y:S01]  /*5f60*/  @!P2 IMAD.IADD R89, R89, 0x1, -R88.reuse ;  /* 0x000000015959a824 */ /* 0x100fe200078e0a58 */
[C---:B------:R-:W-:Y:S01]  /*5f70*/  ISETP.GT.U32.AND P2, PT, R88.reuse, R150, PT ;  /* 0x000000965800720c */ /* 0x040fe20003f44070 */
[C---:B------:R-:W-:Y:S01]  /*5f80*/  IMAD R95, R88.reuse, R118, R95 ;  /* 0x00000076585f7224 */ /* 0x040fe200078e025f */
[----:B------:R-:W-:Y:S01]  /*5f90*/  IABS R148, R120 ;  /* 0x0000007800947213 */ /* 0x000fe20000000000 */
[----:B------:R-:W-:Y:S01]  /*5fa0*/  @!P1 IMAD.MOV R99, RZ, RZ, -R99 ;  /* 0x000000ffff639224 */ /* 0x000fe200078e0a63 */
[----:B------:R-:W-:Y:S01]  /*5fb0*/  ISETP.GT.U32.AND P1, PT, R88, R96, PT ;  /* 0x000000605800720c */ /* 0x000fe20003f24070 */
[--C-:B------:R-:W-:Y:S01]  /*5fc0*/  @!P5 IMAD.IADD R158, R158, 0x1, -R88.reuse ;  /* 0x000000019e9ed824 */ /* 0x100fe200078e0a58 */
[----:B------:R-:W-:Y:S01]  /*5fd0*/  ISETP.GT.U32.AND P5, PT, R88, R95, PT ;  /* 0x0000005f5800720c */ /* 0x000fe20003fa4070 */
[----:B------:R-:W-:Y:S01]  /*5fe0*/  @!P6 IMAD.IADD R156, R156, 0x1, -R88 ;  /* 0x000000019c9ce824 */ /* 0x000fe200078e0a58 */
[----:B------:R-:W-:Y:S01]  /*5ff0*/  ISETP.GE.AND P6, PT, R123, RZ, PT ;  /* 0x000000ff7b00720c */ /* 0x000fe20003fc6270 */
[----:B------:R-:W-:Y:S01]  /*6000*/  IMAD.HI.U32 R124, R86, R148, RZ ;  /* 0x00000094567c7227 */ /* 0x000fe200078e00ff */
[----:B------:R-:W-:-:S03]  /*6010*/  LOP3.LUT R118, R87, 0x90, RZ, 0xfc, !PT ;  /* 0x0000009057767812 */ /* 0x000fc600078efcff */
[----:B------:R-:W-:Y:S01]  /*6020*/  IMAD.MOV R124, RZ, RZ, -R124 ;  /* 0x000000ffff7c7224 */ /* 0x000fe200078e0a7c */
[----:B------:R-:W-:Y:S01]  /*6030*/  IABS R142, R118 ;  /* 0x00000076008e7213 */ /* 0x000fe20000000000 */
[--C-:B------:R-:W-:Y:S01]  /*6040*/  @!P3 IMAD.IADD R97, R97, 0x1, -R88.reuse ;  /* 0x000000016161b824 */ /* 0x100fe200078e0a58 */
[----:B------:R-:W-:Y:S01]  /*6050*/  ISETP.GE.AND P3, PT, R125, RZ, PT ;  /* 0x000000ff7d00720c */ /* 0x000fe20003f66270 */
[----:B------:R-:W-:Y:S02]  /*6060*/  @!P2 IMAD.IADD R150, R150, 0x1, -R88 ;  /* 0x000000019696a824 */ /* 0x000fe400078e0a58 */
[----:B------:R-:W-:Y:S02]  /*6070*/  IMAD R148, R88, R124, R148 ;  /* 0x0000007c58947224 */ /* 0x000fe400078e0294 */
[----:B------:R-:W-:Y:S01]  /*6080*/  @!P1 IMAD.IADD R96, R96, 0x1, -R88 ;  /* 0x0000000160609824 */ /* 0x000fe200078e0a58 */
[----:B------:R-:W-:Y:S01]  /*6090*/  ISETP.GE.AND P1, PT, R122, RZ, PT ;  /* 0x000000ff7a00720c */ /* 0x000fe20003f26270 */
[----:B------:R-:W-:Y:S01]  /*60a0*/  @!P4 IMAD.MOV R158, RZ, RZ, -R158 ;  /* 0x000000ffff9ec224 */ /* 0x000fe200078e0a9e */
[----:B------:R-:W-:Y:S01]  /*60b0*/  ISETP.GT.U32.AND P4, PT, R88, R150, PT ;  /* 0x000000965800720c */ /* 0x000fe20003f84070 */
[----:B------:R-:W-:-:S02]  /*60c0*/  @!P5 IMAD.IADD R95, R95, 0x1, -R88 ;  /* 0x000000015f5fd824 */ /* 0x000fc400078e0a58 */
[----:B------:R-:W-:Y:S01]  /*60d0*/  @!P6 IMAD.MOV R156, RZ, RZ, -R156 ;  /* 0x000000ffff9ce224 */ /* 0x000fe200078e0a9c */
[----:B------:R-:W-:Y:S01]  /*60e0*/  ISETP.GT.U32.AND P6, PT, R88, R148, PT ;  /* 0x000000945800720c */ /* 0x000fe20003fc4070 */
[----:B------:R-:W-:Y:S01]  /*60f0*/  IMAD.HI.U32 R122, R86, R142, RZ ;  /* 0x0000008e567a7227 */ /* 0x000fe200078e00ff */
[----:B------:R-:W-:-:S03]  /*6100*/  ISETP.GT.U32.AND P5, PT, R88, R95, PT ;  /* 0x0000005f5800720c */ /* 0x000fc60003fa4070 */
[----:B------:R-:W-:Y:S02]  /*6110*/  IMAD.MOV R122, RZ, RZ, -R122 ;  /* 0x000000ffff7a7224 */ /* 0x000fe400078e0a7a */
[----:B------:R-:W-:Y:S01]  /*6120*/  @!P3 IMAD.MOV R97, RZ, RZ, -R97 ;  /* 0x000000ffff61b224 */ /* 0x000fe200078e0a61 */
[----:B------:R-:W-:Y:S01]  /*6130*/  ISETP.GE.AND P3, PT, R121, RZ, PT ;  /* 0x000000ff7900720c */ /* 0x000fe20003f66270 */
[----:B------:R-:W-:Y:S01]  /*6140*/  IMAD R142, R88, R122, R142 ;  /* 0x0000007a588e7224 */ /* 0x000fe200078e028e */
[----:B------:R-:W-:Y:S01]  /*6150*/  LOP3.LUT R121, R87, 0x98, RZ, 0xfc, !PT ;  /* 0x0000009857797812 */ /* 0x000fe200078efcff */
[--C-:B------:R-:W-:Y:S02]  /*6160*/  @!P4 IMAD.IADD R150, R150, 0x1, -R88.reuse ;  /* 0x000000019696c824 */ /* 0x100fe400078e0a58 */
[--C-:B------:R-:W-:Y:S01]  /*6170*/  @!P6 IMAD.IADD R148, R148, 0x1, -R88.reuse ;  /* 0x000000019494e824 */ /* 0x100fe200078e0a58 */
[C---:B------:R-:W-:Y:S02]  /*6180*/  ISETP.GT.U32.AND P4, PT, R88.reuse, R142, PT ;  /* 0x0000008e5800720c */ /* 0x040fe40003f84070 */
[----:B------:R-:W-:Y:S01]  /*6190*/  IABS R140, R121 ;  /* 0x00000079008c7213 */ /* 0x000fe20000000000 */
[----:B------:R-:W-:Y:S01]  /*61a0*/  @!P5 IMAD.IADD R95, R95, 0x1, -R88 ;  /* 0x000000015f5fd824 */ /* 0x000fe200078e0a58 */
[----:B------:R-:W-:-:S02]  /*61b0*/  ISETP.GT.U32.AND P2, PT, R88, R96, PT ;  /* 0x000000605800720c */ /* 0x000fc40003f44070 */
[----:B------:R-:W-:Y:S01]  /*61c0*/  ISETP.GE.AND P5, PT, R120, RZ, PT ;  /* 0x000000ff7800720c */ /* 0x000fe20003fa6270 */
[----:B------:R-:W-:Y:S01]  /*61d0*/  IMAD.HI.U32 R120, R86, R140, RZ ;  /* 0x0000008c56787227 */ /* 0x000fe200078e00ff */
[----:B------:R-:W-:-:S03]  /*61e0*/  ISETP.GT.U32.AND P6, PT, R88, R148, PT ;  /* 0x000000945800720c */ /* 0x000fc60003fc4070 */
[----:B------:R-:W-:Y:S02]  /*61f0*/  IMAD.MOV R120, RZ, RZ, -R120 ;  /* 0x000000ffff787224 */ /* 0x000fe400078e0a78 */
[----:B------:R-:W-:Y:S02]  /*6200*/  @!P4 IMAD.IADD R142, R142, 0x1, -R88 ;  /* 0x000000018e8ec824 */ /* 0x000fe400078e0a58 */
[----:B------:R-:W-:Y:S02]  /*6210*/  IMAD R140, R88, R120, R140 ;  /* 0x00000078588c7224 */ /* 0x000fe400078e028c */
[--C-:B------:R-:W-:Y:S01]  /*6220*/  @!P2 IMAD.IADD R96, R96, 0x1, -R88.reuse ;  /* 0x000000016060a824 */ /* 0x100fe200078e0a58 */
[----:B------:R-:W-:Y:S02]  /*6230*/  ISETP.GT.U32.AND P4, PT, R88, R142, PT ;  /* 0x0000008e5800720c */ /* 0x000fe40003f84070 */
[----:B------:R-:W-:Y:S01]  /*6240*/  ISETP.GE.AND P2, PT, R119, RZ, PT ;  /* 0x000000ff7700720c */ /* 0x000fe20003f46270 */
[----:B------:R-:W-:Y:S01]  /*6250*/  @!P6 IMAD.IADD R148, R148, 0x1, -R88 ;  /* 0x000000019494e824 */ /* 0x000fe200078e0a58 */
[----:B------:R-:W-:-:S02]  /*6260*/  ISETP.GT.U32.AND P6, PT, R88, R140, PT ;  /* 0x0000008c5800720c */ /* 0x000fc40003fc4070 */
[----:B------:R-:W-:Y:S01]  /*6270*/  LOP3.LUT R119, R87, 0xa0, RZ, 0xfc, !PT ;  /* 0x000000a057777812 */ /* 0x000fe200078efcff */
[----:B------:R-:W-:-:S03]  /*6280*/  @!P1 IMAD.MOV R96, RZ, RZ, -R96 ;  /* 0x000000ffff609224 */ /* 0x000fc600078e0a60 */
[----:B------:R-:W-:Y:S02]  /*6290*/  IABS R134, R119 ;  /* 0x0000007700867213 */ /* 0x000fe40000000000 */
[----:B------:R-:W-:Y:S02]  /*62a0*/  ISETP.GE.AND P1, PT, R118, RZ, PT ;  /* 0x000000ff7600720c */ /* 0x000fe40003f26270 */
[----:B------:R-:W-:Y:S01]  /*62b0*/  LOP3.LUT R132, R87, 0xa8, RZ, 0xfc, !PT ;  /* 0x000000a857847812 */ /* 0x000fe200078efcff */
[----:B------:R-:W-:-:S04]  /*62c0*/  IMAD.HI.U32 R118, R86, R134, RZ ;  /* 0x0000008656767227 */ /* 0x000fc800078e00ff */
[--C-:B------:R-:W-:Y:S01]  /*62d0*/  @!P4 IMAD.IADD R142, R142, 0x1, -R88.reuse ;  /* 0x000000018e8ec824 */ /* 0x100fe200078e0a58 */
[----:B------:R-:W-:Y:S01]  /*62e0*/  ISETP.GE.AND P4, PT, R132, RZ, PT ;  /* 0x000000ff8400720c */ /* 0x000fe20003f86270 */
[----:B------:R-:W-:Y:S01]  /*62f0*/  @!P6 IMAD.IADD R140, R140, 0x1, -R88 ;  /* 0x000000018c8ce824 */ /* 0x000fe200078e0a58 */
[----:B------:R-:W-:Y:S01]  /*6300*/  IABS R132, R132 ;  /* 0x0000008400847213 */ /* 0x000fe20000000000 */
[----:B------:R-:W-:-:S03]  /*6310*/  IMAD.MOV R118, RZ, RZ, -R118 ;  /* 0x000000ffff767224 */ /* 0x000fc600078e0a76 */
[C---:B------:R-:W-:Y:S01]  /*6320*/  ISETP.GT.U32.AND P6, PT, R88.reuse, R140, PT ;  /* 0x0000008c5800720c */ /* 0x040fe20003fc4070 */
[----:B------:R-:W-:Y:S02]  /*6330*/  IMAD R134, R88, R118, R134 ;  /* 0x0000007658867224 */ /* 0x000fe400078e0286 */
[----:B------:R-:W-:-:S04]  /*6340*/  IMAD.HI.U32 R118, R86, R132, RZ ;  /* 0x0000008456767227 */ /* 0x000fc800078e00ff */
[----:B------:R-:W-:Y:S01]  /*6350*/  @!P5 IMAD.MOV R148, RZ, RZ, -R148 ;  /* 0x000000ffff94d224 */ /* 0x000fe200078e0a94 */
[----:B------:R-:W-:Y:S01]  /*6360*/  ISETP.GT.U32.AND P5, PT, R88, R134, PT ;  /* 0x000000865800720c */ /* 0x000fe20003fa4070 */
[----:B------:R-:W-:-:S04]  /*6370*/  IMAD.MOV R118, RZ, RZ, -R118 ;  /* 0x000000ffff767224 */ /* 0x000fc800078e0a76 */
[----:B------:R-:W-:Y:S02]  /*6380*/  IMAD R132, R88, R118, R132 ;  /* 0x0000007658847224 */ /* 0x000fe400078e0284 */
[----:B------:R-:W-:-:S03]  /*6390*/  @!P6 IMAD.IADD R140, R140, 0x1, -R88 ;  /* 0x000000018c8ce824 */ /* 0x000fc600078e0a58 */
[----:B------:R-:W-:Y:S01]  /*63a0*/  ISETP.GT.U32.AND P6, PT, R88, R132, PT ;  /* 0x000000845800720c */ /* 0x000fe20003fc4070 */
[----:B------:R-:W-:Y:S01]  /*63b0*/  @!P2 IMAD.MOV R95, RZ, RZ, -R95 ;  /* 0x000000ffff5fa224 */ /* 0x000fe200078e0a5f */
[----:B------:R-:W-:Y:S01]  /*63c0*/  ISETP.GE.AND P2, PT, R119, RZ, PT ;  /* 0x000000ff7700720c */ /* 0x000fe20003f46270 */
[----:B------:R-:W-:Y:S01]  /*63d0*/  @!P3 IMAD.MOV R150, RZ, RZ, -R150 ;  /* 0x000000ffff96b224 */ /* 0x000fe200078e0a96 */
[----:B------:R-:W-:Y:S01]  /*63e0*/  ISETP.GE.AND P3, PT, R121, RZ, PT ;  /* 0x000000ff7900720c */ /* 0x000fe20003f66270 */
[----:B------:R-:W-:Y:S01]  /*63f0*/  @!P5 IMAD.IADD R134, R134, 0x1, -R88 ;  /* 0x000000018686d824 */ /* 0x000fe200078e0a58 */
[C---:B------:R-:W-:Y:S02]  /*6400*/  LOP3.LUT R119, R87.reuse, 0xb0, RZ, 0xfc, !PT ;  /* 0x000000b057777812 */ /* 0x040fe400078efcff */
[----:B------:R-:W-:Y:S02]  /*6410*/  LOP3.LUT R121, R87, 0xb8, RZ, 0xfc, !PT ;  /* 0x000000b857797812 */ /* 0x000fe400078efcff */
[----:B------:R-:W-:-:S02]  /*6420*/  IABS R127, R119 ;  /* 0x00000077007f7213 */ /* 0x000fc40000000000 */
[----:B------:R-:W-:Y:S02]  /*6430*/  LOP3.LUT R120, R87, 0xc0, RZ, 0xfc, !PT ;  /* 0x000000c057787812 */ /* 0x000fe400078efcff */
[----:B------:R-:W-:Y:S02]  /*6440*/  IABS R126, R121 ;  /* 0x00000079007e7213 */ /* 0x000fe40000000000 */
[----:B------:R-:W-:Y:S01]  /*6450*/  ISETP.GT.U32.AND P5, PT, R88, R134, PT ;  /* 0x000000865800720c */ /* 0x000fe20003fa4070 */
[----:B------:R-:W-:Y:S01]  /*6460*/  @!P1 IMAD.MOV R142, RZ, RZ, -R142 ;  /* 0x000000ffff8e9224 */ /* 0x000fe200078e0a8e */
[----:B------:R-:W-:Y:S01]  /*6470*/  IABS R125, R120 ;  /* 0x00000078007d7213 */ /* 0x000fe20000000000 */
[----:B------:R-:W-:Y:S01]  /*6480*/  @!P6 IMAD.IADD R132, R132, 0x1, -R88 ;  /* 0x000000018484e824 */ /* 0x000fe200078e0a58 */
[----:B------:R-:W-:Y:S01]  /*6490*/  ISETP.GE.AND P1, PT, R119, RZ, PT ;  /* 0x000000ff7700720c */ /* 0x000fe20003f26270 */
[----:B------:R-:W-:-:S04]  /*64a0*/  IMAD.HI.U32 R122, R86, R127, RZ ;  /* 0x0000007f567a7227 */ /* 0x000fc800078e00ff */
[----:B------:R-:W-:Y:S01]  /*64b0*/  IMAD.HI.U32 R119, R86, R126, RZ ;  /* 0x0000007e56777227 */ /* 0x000fe200078e00ff */
[----:B------:R-:W-:-:S03]  /*64c0*/  ISETP.GT.U32.AND P6, PT, R88, R132, PT ;  /* 0x000000845800720c */ /* 0x000fc60003fc4070 */
[----:B------:R-:W-:Y:S02]  /*64d0*/  IMAD.MOV R122, RZ, RZ, -R122 ;  /* 0x000000ffff7a7224 */ /* 0x000fe400078e0a7a */
[----:B------:R-:W-:-:S04]  /*64e0*/  IMAD.HI.U32 R118, R86, R125, RZ ;  /* 0x0000007d56767227 */ /* 0x000fc800078e00ff */
[----:B------:R-:W-:Y:S02]  /*64f0*/  IMAD.MOV R119, RZ, RZ, -R119 ;  /* 0x000000ffff777224 */ /* 0x000fe400078e0a77 */
[C---:B------:R-:W-:Y:S02]  /*6500*/  IMAD R127, R88.reuse, R122, R127 ;  /* 0x0000007a587f7224 */ /* 0x040fe400078e027f */
[----:B------:R-:W-:Y:S02]  /*6510*/  IMAD.MOV R118, RZ, RZ, -R118 ;  /* 0x000000ffff767224 */ /* 0x000fe400078e0a76 */
[----:B------:R-:W-:Y:S02]  /*6520*/  IMAD R126, R88, R119, R126 ;  /* 0x00000077587e7224 */ /* 0x000fe400078e027e */
[----:B------:R-:W-:Y:S01]  /*6530*/  @!P5 IMAD.IADD R134, R134, 0x1, -R88 ;  /* 0x000000018686d824 */ /* 0x000fe200078e0a58 */
[C---:B------:R-:W-:Y:S01]  /*6540*/  ISETP.GT.U32.AND P5, PT, R88.reuse, R127, PT ;  /* 0x0000007f5800720c */ /* 0x040fe20003fa4070 */
[----:B------:R-:W-:-:S02]  /*6550*/  IMAD R125, R88, R118, R125 ;  /* 0x00000076587d7224 */ /* 0x000fc400078e027d */
[----:B------:R-:W-:Y:S01]  /*6560*/  @!P2 IMAD.MOV R134, RZ, RZ, -R134 ;  /* 0x000000ffff86a224 */ /* 0x000fe200078e0a86 */
[----:B------:R-:W-:Y:S01]  /*6570*/  ISETP.GT.U32.AND P2, PT, R88, R126, PT ;  /* 0x0000007e5800720c */ /* 0x000fe20003f44070 */
[----:B------:R-:W-:Y:S01]  /*6580*/  @!P6 IMAD.IADD R132, R132, 0x1, -R88 ;  /* 0x000000018484e824 */ /* 0x000fe200078e0a58 */
[----:B------:R-:W-:Y:S01]  /*6590*/  ISETP.GT.U32.AND P6, PT, R88, R125, PT ;  /* 0x0000007d5800720c */ /* 0x000fe20003fc4070 */
[----:B------:R-:W-:Y:S01]  /*65a0*/  @!P3 IMAD.MOV R140, RZ, RZ, -R140 ;  /* 0x000000ffff8cb224 */ /* 0x000fe200078e0a8c */
[----:B------:R-:W-:Y:S02]  /*65b0*/  ISETP.GE.AND P3, PT, R121, RZ, PT ;  /* 0x000000ff7900720c */ /* 0x000fe40003f66270 */
[C---:B------:R-:W-:Y:S02]  /*65c0*/  LOP3.LUT R121, R87.reuse, 0xc8, RZ, 0xfc, !PT ;  /* 0x000000c857797812 */ /* 0x040fe400078efcff */
[----:B------:R-:W-:Y:S01]  /*65d0*/  LOP3.LUT R220, R87, 0xd0, RZ, 0xfc, !PT ;  /* 0x000000d057dc7812 */ /* 0x000fe200078efcff */
[----:B------:R-:W-:Y:S01]  /*65e0*/  @!P5 IMAD.IADD R127, R127, 0x1, -R88 ;  /* 0x000000017f7fd824 */ /* 0x000fe200078e0a58 */
[----:B------:R-:W-:-:S02]  /*65f0*/  IABS R124, R121 ;  /* 0x00000079007c7213 */ /* 0x000fc40000000000 */
[----:B------:R-:W-:Y:S01]  /*6600*/  IABS R123, R220 ;  /* 0x000000dc007b7213 */ /* 0x000fe20000000000 */
[--C-:B------:R-:W-:Y:S01]  /*6610*/  @!P2 IMAD.IADD R126, R126, 0x1, -R88.reuse ;  /* 0x000000017e7ea824 */ /* 0x100fe200078e0a58 */
[----:B------:R-:W-:Y:S01]  /*6620*/  ISETP.GT.U32.AND P2, PT, R88, R127, PT ;  /* 0x0000007f5800720c */ /* 0x000fe20003f44070 */
[----:B------:R-:W-:Y:S02]  /*6630*/  @!P6 IMAD.IADD R125, R125, 0x1, -R88 ;  /* 0x000000017d7de824 */ /* 0x000fe400078e0a58 */
[----:B------:R-:W-:Y:S01]  /*6640*/  IMAD.HI.U32 R159, R86, R124, RZ ;  /* 0x0000007c569f7227 */ /* 0x000fe200078e00ff */
[----:B------:R-:W-:-:S03]  /*6650*/  ISETP.GT.U32.AND P6, PT, R88, R126, PT ;  /* 0x0000007e5800720c */ /* 0x000fc60003fc4070 */
[----:B------:R-:W-:Y:S01]  /*6660*/  IMAD.HI.U32 R119, R86, R123, RZ ;  /* 0x0000007b56777227 */ /* 0x000fe200078e00ff */
[----:B------:R-:W-:-:S03]  /*6670*/  LOP3.LUT R226, R87, 0xd8, RZ, 0xfc, !PT ;  /* 0x000000d857e27812 */ /* 0x000fc600078efcff */
[----:B------:R-:W-:Y:S02]  /*6680*/  IMAD.MOV R159, RZ, RZ, -R159 ;  /* 0x000000ffff9f7224 */ /* 0x000fe400078e0a9f */
[----:B------:R-:W-:Y:S02]  /*6690*/  IMAD.MOV R119, RZ, RZ, -R119 ;  /* 0x000000ffff777224 */ /* 0x000fe400078e0a77 */
[C---:B------:R-:W-:Y:S01]  /*66a0*/  IMAD R124, R88.reuse, R159, R124 ;  /* 0x0000009f587c7224 */ /* 0x040fe200078e027c */
[----:B------:R-:W-:Y:S01]  /*66b0*/  IABS R122, R226 ;  /* 0x000000e2007a7213 */ /* 0x000fe20000000000 */
[C---:B------:R-:W-:Y:S01]  /*66c0*/  IMAD R123, R88.reuse, R119, R123 ;  /* 0x00000077587b7224 */ /* 0x040fe200078e027b */
[----:B------:R-:W-:Y:S01]  /*66d0*/  LOP3.LUT R221, R87, 0xe0, RZ, 0xfc, !PT ;  /* 0x000000e057dd7812 */ /* 0x000fe200078efcff */
[----:B------:R-:W-:Y:S01]  /*66e0*/  @!P2 IMAD.IADD R127, R127, 0x1, -R88 ;  /* 0x000000017f7fa824 */ /* 0x000fe200078e0a58 */
[----:B------:R-:W-:Y:S01]  /*66f0*/  ISETP.GT.U32.AND P2, PT, R88, R124, PT ;  /* 0x0000007c5800720c */ /* 0x000fe20003f44070 */
[----:B------:R-:W-:Y:S01]  /*6700*/  @!P4 IMAD.MOV R132, RZ, RZ, -R132 ;  /* 0x000000ffff84c224 */ /* 0x000fe200078e0a84 */
[----:B------:R-:W-:Y:S01]  /*6710*/  LOP3.LUT R219, R87, 0xe8, RZ, 0xfc, !PT ;  /* 0x000000e857db7812 */ /* 0x000fe200078efcff */
[----:B------:R-:W-:Y:S01]  /*6720*/  @!P6 IMAD.IADD R126, R126, 0x1, -R88 ;  /* 0x000000017e7ee824 */ /* 0x000fe200078e0a58 */
[----:B------:R-:W-:Y:S01]  /*6730*/  ISETP.GT.U32.AND P4, PT, R88, R125, PT ;  /* 0x0000007d5800720c */ /* 0x000fe20003f84070 */
[----:B------:R-:W-:Y:S01]  /*6740*/  IMAD.HI.U32 R118, R86, R122, RZ ;  /* 0x0000007a56767227 */ /* 0x000fe200078e00ff */
[----:B------:R-:W-:-:S02]  /*6750*/  ISETP.GT.U32.AND P6, PT, R88, R123, PT ;  /* 0x0000007b5800720c */ /* 0x000fc40003fc4070 */
[----:B------:R-:W-:Y:S02]  /*6760*/  ISETP.GE.AND P5, PT, R120, RZ, PT ;  /* 0x000000ff7800720c */ /* 0x000fe40003fa6270 */
[----:B------:R-:W-:Y:S01]  /*6770*/  IABS R228, R221 ;  /* 0x000000dd00e47213 */ /* 0x000fe20000000000 */
[----:B------:R-:W-:Y:S01]  /*6780*/  IMAD.MOV R118, RZ, RZ, -R118 ;  /* 0x000000ffff767224 */ /* 0x000fe200078e0a76 */
[----:B------:R-:W-:Y:S02]  /*6790*/  IABS R120, R219 ;  /* 0x000000db00787213 */ /* 0x000fe40000000000 */
[C---:B------:R-:W-:Y:S01]  /*67a0*/  LOP3.LUT R218, R87.reuse, 0xf0, RZ, 0xfc, !PT ;  /* 0x000000f057da7812 */ /* 0x040fe200078efcff */
[----:B------:R-:W-:Y:S01]  /*67b0*/  IMAD.HI.U32 R229, R86, R228, RZ ;  /* 0x000000e456e57227 */ /* 0x000fe200078e00ff */
[----:B------:R-:W-:-:S03]  /*67c0*/  LOP3.LUT R159, R87, 0xf8, RZ, 0xfc, !PT ;  /* 0x000000f8579f7812 */ /* 0x000fc600078efcff */
[----:B------:R-:W-:Y:S02]  /*67d0*/  IMAD R122, R88, R118, R122 ;  /* 0x00000076587a7224 */ /* 0x000fe400078e027a */
[----:B------:R-:W-:Y:S01]  /*67e0*/  IMAD.HI.U32 R227, R86, R120, RZ ;  /* 0x0000007856e37227 */ /* 0x000fe200078e00ff */
[----:B------:R-:W-:-:S03]  /*67f0*/  IABS R119, R218 ;  /* 0x000000da00777213 */ /* 0x000fc60000000000 */
[----:B------:R-:W-:Y:S02]  /*6800*/  IMAD.MOV R229, RZ, RZ, -R229 ;  /* 0x000000ffffe57224 */ /* 0x000fe400078e0ae5 */
[--C-:B------:R-:W-:Y:S01]  /*6810*/  @!P2 IMAD.IADD R124, R124, 0x1, -R88.reuse ;  /* 0x000000017c7ca824 */ /* 0x100fe200078e0a58 */
[----:B------:R-:W-:Y:S01]  /*6820*/  IABS R118, R159 ;  /* 0x0000009f00767213 */ /* 0x000fe20000000000 */
[--C-:B------:R-:W-:Y:S01]  /*6830*/  @!P4 IMAD.IADD R125, R125, 0x1, -R88.reuse ;  /* 0x000000017d7dc824 */ /* 0x100fe200078e0a58 */
[C---:B------:R-:W-:Y:S01]  /*6840*/  ISETP.GT.U32.AND P4, PT, R88.reuse, R122, PT ;  /* 0x0000007a5800720c */ /* 0x040fe20003f84070 */
[----:B------:R-:W-:Y:S02]  /*6850*/  IMAD.MOV R227, RZ, RZ, -R227 ;  /* 0x000000ffffe37224 */ /* 0x000fe400078e0ae3 */
[----:B------:R-:W-:Y:S01]  /*6860*/  @!P6 IMAD.IADD R123, R123, 0x1, -R88 ;  /* 0x000000017b7be824 */ /* 0x000fe200078e0a58 */
[----:B------:R-:W-:Y:S01]  /*6870*/  ISETP.GE.AND P2, PT, R121, RZ, PT ;  /* 0x000000ff7900720c */ /* 0x000fe20003f46270 */
[----:B------:R-:W-:-:S02]  /*6880*/  IMAD R121, R88, R229, R228 ;  /* 0x000000e558797224 */ /* 0x000fc400078e02e4 */
[----:B------:R-:W-:Y:S01]  /*6890*/  @!P1 IMAD.MOV R127, RZ, RZ, -R127 ;  /* 0x000000ffff7f9224 */ /* 0x000fe200078e0a7f */
[C---:B------:R-:W-:Y:S01]  /*68a0*/  ISETP.GT.U32.AND P1, PT, R88.reuse, R124, PT ;  /* 0x0000007c5800720c */ /* 0x040fe20003f24070 */
[C---:B------:R-:W-:Y:S02]  /*68b0*/  IMAD R120, R88.reuse, R227, R120 ;  /* 0x000000e358787224 */ /* 0x040fe400078e0278 */
[----:B------:R-:W-:Y:S01]  /*68c0*/  @!P3 IMAD.MOV R126, RZ, RZ, -R126 ;  /* 0x000000ffff7eb224 */ /* 0x000fe200078e0a7e */
[----:B------:R-:W-:Y:S01]  /*68d0*/  ISETP.GT.U32.AND P3, PT, R88, R123, PT ;  /* 0x0000007b5800720c */ /* 0x000fe20003f64070 */
[----:B------:R-:W-:Y:S01]  /*68e0*/  IMAD.HI.U32 R227, R86, R119, RZ ;  /* 0x0000007756e37227 */ /* 0x000fe200078e00ff */
[----:B------:R-:W-:-:S03]  /*68f0*/  ISETP.GT.U32.AND P6, PT, R88, R121, PT ;  /* 0x000000795800720c */ /* 0x000fc60003fc4070 */
[----:B------:R-:W-:-:S04]  /*6900*/  IMAD.HI.U32 R228, R86, R118, RZ ;  /* 0x0000007656e47227 */ /* 0x000fc800078e00ff */
[----:B------:R-:W-:Y:S02]  /*6910*/  IMAD.MOV R227, RZ, RZ, -R227 ;  /* 0x000000ffffe37224 */ /* 0x000fe400078e0ae3 */
[----:B------:R-:W-:Y:S02]  /*6920*/  IMAD.MOV R228, RZ, RZ, -R228 ;  /* 0x000000ffffe47224 */ /* 0x000fe400078e0ae4 */
[----:B------:R-:W-:Y:S01]  /*6930*/  @!P5 IMAD.MOV R125, RZ, RZ, -R125 ;  /* 0x000000ffff7dd224 */ /* 0x000fe200078e0a7d */
[C---:B------:R-:W-:Y:S01]  /*6940*/  ISETP.GT.U32.AND P5, PT, R88.reuse, R120, PT ;  /* 0x000000785800720c */ /* 0x040fe20003fa4070 */
[----:B------:R-:W-:Y:S02]  /*6950*/  IMAD R119, R88, R227, R119 ;  /* 0x000000e358777224 */ /* 0x000fe400078e0277 */
[----:B------:R-:W-:Y:S02]  /*6960*/  @!P4 IMAD.IADD R122, R122, 0x1, -R88 ;  /* 0x000000017a7ac824 */ /* 0x000fe400078e0a58 */
[----:B------:R-:W-:-:S02]  /*6970*/  IMAD R118, R88, R228, R118 ;  /* 0x000000e458767224 */ /* 0x000fc400078e0276 */
[--C-:B------:R-:W-:Y:S01]  /*6980*/  @!P1 IMAD.IADD R124, R124, 0x1, -R88.reuse ;  /* 0x000000017c7c9824 */ /* 0x100fe200078e0a58 */
[C---:B------:R-:W-:Y:S01]  /*6990*/  ISETP.GT.U32.AND P1, PT, R88.reuse, R119, PT ;  /* 0x000000775800720c */ /* 0x040fe20003f24070 */
[--C-:B------:R-:W-:Y:S01]  /*69a0*/  @!P3 IMAD.IADD R123, R123, 0x1, -R88.reuse ;  /* 0x000000017b7bb824 */ /* 0x100fe200078e0a58 */
[C---:B------:R-:W-:Y:S02]  /*69b0*/  ISETP.GT.U32.AND P4, PT, R88.reuse, R122, PT ;  /* 0x0000007a5800720c */ /* 0x040fe40003f84070 */
[----:B------:R-:W-:Y:S01]  /*69c0*/  ISETP.GT.U32.AND P3, PT, R88, R118, PT ;  /* 0x000000765800720c */ /* 0x000fe20003f64070 */
[----:B------:R-:W-:Y:S02]  /*69d0*/  @!P6 IMAD.IADD R121, R121, 0x1, -R88 ;  /* 0x000000017979e824 */ /* 0x000fe400078e0a58 */
[----:B------:R-:W-:Y:S01]  /*69e0*/  @!P2 IMAD.MOV R124, RZ, RZ, -R124 ;  /* 0x000000ffff7ca224 */ /* 0x000fe200078e0a7c */
[----:B------:R-:W-:Y:S01]  /*69f0*/  ISETP.GE.AND P2, PT, R226, RZ, PT ;  /* 0x000000ffe200720c */ /* 0x000fe20003f46270 */
[----:B------:R-:W-:Y:S01]  /*6a00*/  @!P5 IMAD.IADD R120, R120, 0x1, -R88 ;  /* 0x000000017878d824 */ /* 0x000fe200078e0a58 */
[----:B------:R-:W-:-:S03]  /*6a10*/  ISETP.GT.U32.AND P6, PT, R88, R121, PT ;  /* 0x000000795800720c */ /* 0x000fc60003fc4070 */
[--C-:B------:R-:W-:Y:S01]  /*6a20*/  @!P1 IMAD.IADD R119, R119, 0x1, -R88.reuse ;  /* 0x0000000177779824 */ /* 0x100fe200078e0a58 */
[----:B------:R-:W-:Y:S01]  /*6a30*/  ISETP.GT.U32.AND P5, PT, R88, R120, PT ;  /* 0x000000785800720c */ /* 0x000fe20003fa4070 */
[--C-:B------:R-:W-:Y:S02]  /*6a40*/  @!P4 IMAD.IADD R122, R122, 0x1, -R88.reuse ;  /* 0x000000017a7ac824 */ /* 0x100fe400078e0a58 */
[----:B------:R-:W-:Y:S01]  /*6a50*/  @!P3 IMAD.IADD R118, R118, 0x1, -R88 ;  /* 0x000000017676b824 */ /* 0x000fe200078e0a58 */
[----:B------:R-:W-:-:S03]  /*6a60*/  ISETP.GT.U32.AND P3, PT, R88, R119, PT ;  /* 0x000000775800720c */ /* 0x000fc60003f64070 */
[----:B------:R-:W-:Y:S01]  /*6a70*/  @!P2 IMAD.MOV R122, RZ, RZ, -R122 ;  /* 0x000000ffff7aa224 */ /* 0x000fe200078e0a7a */
[----:B------:R-:W-:Y:S01]  /*6a80*/  ISETP.GT.U32.AND P2, PT, R88, R118, PT ;  /* 0x000000765800720c */ /* 0x000fe20003f44070 */
[--C-:B------:R-:W-:Y:S01]  /*6a90*/  @!P6 IMAD.IADD R121, R121, 0x1, -R88.reuse ;  /* 0x000000017979e824 */ /* 0x100fe200078e0a58 */
[----:B------:R-:W-:Y:S02]  /*6aa0*/  ISETP.GE.AND P4, PT, R220, RZ, PT ;  /* 0x000000ffdc00720c */ /* 0x000fe40003f86270 */
[----:B------:R-:W-:Y:S02]  /*6ab0*/  ISETP.GE.AND P6, PT, R221, RZ, PT ;  /* 0x000000ffdd00720c */ /* 0x000fe40003fc6270 */
[----:B------:R-:W-:Y:S01]  /*6ac0*/  ISETP.GE.AND P1, PT, R219, RZ, PT ;  /* 0x000000ffdb00720c */ /* 0x000fe20003f26270 */
[--C-:B------:R-:W-:Y:S01]  /*6ad0*/  @!P5 IMAD.IADD R120, R120, 0x1, -R88.reuse ;  /* 0x000000017878d824 */ /* 0x100fe200078e0a58 */
[----:B------:R-:W-:Y:S01]  /*6ae0*/  ISETP.GE.AND P5, PT, R218, RZ, PT ;  /* 0x000000ffda00720c */ /* 0x000fe20003fa6270 */
[----:B------:R-:W-:Y:S01]  /*6af0*/  VIADD R235, R94, 0x3f ;  /* 0x0000003f5eeb7836 */ /* 0x000fe20000000000 */
[----:B------:R-:W-:Y:S01]  /*6b00*/  LOP3.LUT R234, R234, 0x3f, RZ, 0xc0, !PT ;  /* 0x0000003feaea7812 */ /* 0x000fe200078ec0ff */
[--C-:B------:R-:W-:Y:S01]  /*6b10*/  @!P3 IMAD.IADD R119, R119, 0x1, -R88.reuse ;  /* 0x000000017777b824 */ /* 0x100fe200078e0a58 */
[----:B------:R-:W-:Y:S01]  /*6b20*/  ISETP.GE.AND P3, PT, R159, RZ, PT ;  /* 0x000000ff9f00720c */ /* 0x000fe20003f66270 */
[----:B------:R-:W-:Y:S01]  /*6b30*/  @!P2 IMAD.IADD R118, R118, 0x1, -R88 ;  /* 0x000000017676a824 */ /* 0x000fe200078e0a58 */
[----:B------:R-:W-:-:S02]  /*6b40*/  ISETP.NE.AND P2, PT, R85, RZ, PT ;  /* 0x000000ff5500720c */ /* 0x000fc40003f45270 */
[----:B------:R-:W-:Y:S01]  /*6b50*/  LOP3.LUT R159, RZ, R85, RZ, 0x33, !PT ;  /* 0x00000055ff9f7212 */ /* 0x000fe200078e33ff */
[----:B------:R-:W-:Y:S01]  /*6b60*/  @!P4 IMAD.MOV R123, RZ, RZ, -R123 ;  /* 0x000000ffff7bc224 */ /* 0x000fe200078e0a7b */
[----:B------:R-:W-:Y:S01]  /*6b70*/  ISETP.GE.AND P4, PT, R202, RZ, PT ;  /* 0x000000ffca00720c */ /* 0x000fe20003f86270 */
[----:B------:R-:W-:Y:S01]  /*6b80*/  @!P6 IMAD.MOV R121, RZ, RZ, -R121 ;  /* 0x000000ffff79e224 */ /* 0x000fe200078e0a79 */
[----:B------:R-:W-:Y:S01]  /*6b90*/  ISETP.GE.AND P6, PT, R203, RZ, PT ;  /* 0x000000ffcb00720c */ /* 0x000fe20003fc6270 */
[----:B------:R-:W-:Y:S01]  /*6ba0*/  @!P1 IMAD.MOV R120, RZ, RZ, -R120 ;  /* 0x000000ffff789224 */ /* 0x000fe200078e0a78 */
[----:B------:R-:W-:Y:S01]  /*6bb0*/  ISETP.GT.AND P1, PT, R235, 0x3f, PT ;  /* 0x0000003feb00780c */ /* 0x000fe20003f24270 */
[C---:B------:R-:W-:Y:S01]  /*6bc0*/  IMAD R203, R234.reuse, R113, RZ ;  /* 0x00000071eacb7224 */ /* 0x040fe200078e02ff */
[----:B------:R-:W-:Y:S02]  /*6bd0*/  LOP3.LUT R202, R87, 0x74, RZ, 0xfc, !PT ;  /* 0x0000007457ca7812 */ /* 0x000fe400078efcff */
[----:B------:R-:W-:Y:S01]  /*6be0*/  SEL R91, R159, R91, !P2 ;  /* 0x0000005b9f5b7207 */ /* 0x000fe20005000000 */
[----:B------:R-:W-:Y:S01]  /*6bf0*/  @!P5 IMAD.MOV R119, RZ, RZ, -R119 ;  /* 0x000000ffff77d224 */ /* 0x000fe200078e0a77 */
[----:B------:R-:W-:-:S02]  /*6c00*/  ISETP.LT.AND P1, PT, R234, R94, P1 ;  /* 0x0000005eea00720c */ /* 0x000fc40000f21270 */
[----:B------:R-:W-:Y:S01]  /*6c10*/  IABS R94, R202 ;  /* 0x000000ca005e7213 */ /* 0x000fe20000000000 */
[----:B------:R-:W-:Y:S01]  /*6c20*/  IMAD R91, R91, UR8, RZ ;  /* 0x000000085b5b7c24 */ /* 0x000fe2000f8e02ff */
[----:B------:R-:W-:Y:S02]  /*6c30*/  IADD3 R85, P5, PT, R203, UR18, RZ ;  /* 0x00000012cb557c10 */ /* 0x000fe4000ffbe0ff */
[----:B------:R-:W-:Y:S01]  /*6c40*/  SEL R220, R159, R84, !P2 ;  /* 0x000000549fdc7207 */ /* 0x000fe20005000000 */
[----:B------:R-:W-:Y:S01]  /*6c50*/  IMAD.HI.U32 R218, R86, R94, RZ ;  /* 0x0000005e56da7227 */ /* 0x000fe200078e00ff */
[----:B------:R-:W-:Y:S02]  /*6c60*/  LEA.HI.X.SX32 R84, R203, UR19, 0x1, P5 ;  /* 0x00000013cb547c11 */ /* 0x000fe4000a8f0eff */
[-C--:B------:R-:W-:Y:S01]  /*6c70*/  IADD3 R203, P5, PT, R91, R85.reuse, RZ ;  /* 0x000000555bcb7210 */ /* 0x080fe20007fbe0ff */
[----:B------:R-:W-:Y:S01]  /*6c80*/  IMAD R220, R220, UR8, RZ ;  /* 0x00000008dcdc7c24 */ /* 0x000fe2000f8e02ff */
[----:B------:R-:W-:Y:S01]  /*6c90*/  SEL R219, R159, R90, !P2 ;  /* 0x0000005a9fdb7207 */ /* 0x000fe20005000000 */
[----:B------:R-:W-:Y:S01]  /*6ca0*/  @!P3 IMAD.MOV R118, RZ, RZ, -R118 ;  /* 0x000000ffff76b224 */ /* 0x000fe200078e0a76 */
[----:B------:R-:W-:Y:S01]  /*6cb0*/  ISETP.GE.AND P3, PT, R202, RZ, PT ;  /* 0x000000ffca00720c */ /* 0x000fe20003f66270 */
[----:B------:R-:W-:Y:S01]  /*6cc0*/  IMAD.MOV R218, RZ, RZ, -R218 ;  /* 0x000000ffffda7224 */ /* 0x000fe200078e0ada */
[----:B------:R-:W-:Y:S01]  /*6cd0*/  LEA.HI.X.SX32 R202, R91, R84, 0x1, P5 ;  /* 0x000000545bca7211 */ /* 0x000fe200028f0eff */
[----:B------:R-:W-:Y:S01]  /*6ce0*/  IMAD R219, R219, UR8, RZ ;  /* 0x00000008dbdb7c24 */ /* 0x000fe2000f8e02ff */
[----:B------:R-:W-:Y:S01]  /*6cf0*/  IADD3 R221, P5, PT, R220, R85, RZ ;  /* 0x00000055dcdd7210 */ /* 0x000fe20007fbe0ff */
[----:B------:R-:W-:Y:S01]  /*6d00*/  IMAD R94, R88, R218, R94 ;  /* 0x000000da585e7224 */ /* 0x000fe200078e025e */
[----:B------:R-:W-:Y:S01]  /*6d10*/  PRMT R200, RZ, 0x7610, R200 ;  /* 0x00007610ffc87816 */ /* 0x000fe200000000c8 */
[----:B------:R-:W-:Y:S01]  /*6d20*/  @P1 IMAD.MOV.U32 R90, RZ, RZ, R203 ;  /* 0x000000ffff5a1224 */ /* 0x000fe200078e00cb */
[----:B------:R-:W-:Y:S01]  /*6d30*/  SEL R218, R159, R211, !P2 ;  /* 0x000000d39fda7207 */ /* 0x000fe20005000000 */
[----:B------:R-:W-:Y:S01]  /*6d40*/  @P1 IMAD.MOV.U32 R91, RZ, RZ, R202 ;  /* 0x000000ffff5b1224 */ /* 0x000fe200078e00ca */
[----:B------:R-:W-:-:S02]  /*6d50*/  LEA.HI.X.SX32 R227, R220, R84, 0x1, P5 ;  /* 0x00000054dce37211 */ /* 0x000fc400028f0eff */
[-C--:B------:R-:W-:Y:S01]  /*6d60*/  IADD3 R211, P5, PT, R219, R85.reuse, RZ ;  /* 0x00000055dbd37210 */ /* 0x080fe20007fbe0ff */
[----:B------:R-:W-:Y:S01]  /*6d70*/  IMAD R218, R218, UR8, RZ ;  /* 0x00000008dada7c24 */ /* 0x000fe2000f8e02ff */
[----:B------:R0:W2:Y:S01]  /*6d80*/  @P1 LDG.E.U8 R200, desc[UR26][R90.64] ;  /* 0x0000001a5ac81981 */ /* 0x0000a2000c1e1100 */
[----:B------:R-:W-:Y:S02]  /*6d90*/  PRMT R4, RZ, 0x7610, R4 ;  /* 0x00007610ff047816 */ /* 0x000fe40000000004 */
[----:B------:R-:W-:Y:S02]  /*6da0*/  SEL R226, R159, R210, !P2 ;  /* 0x000000d29fe27207 */ /* 0x000fe40005000000 */
[----:B------:R-:W-:Y:S02]  /*6db0*/  LEA.HI.X.SX32 R210, R219, R84, 0x1, P5 ;  /* 0x00000054dbd27211 */ /* 0x000fe400028f0eff */
[----:B------:R-:W-:Y:S01]  /*6dc0*/  IADD3 R219, P5, PT, R218, R85, RZ ;  /* 0x00000055dadb7210 */ /* 0x000fe20007fbe0ff */
[----:B0-----:R-:W-:-:S02]  /*6dd0*/  @P1 IMAD.MOV.U32 R90, RZ, RZ, R221 ;  /* 0x000000ffff5a1224 */ /* 0x001fc400078e00dd */
[----:B------:R-:W-:Y:S01]  /*6de0*/  @P1 IMAD.MOV.U32 R91, RZ, RZ, R227 ;  /* 0x000000ffff5b1224 */ /* 0x000fe200078e00e3 */
[----:B------:R-:W-:Y:S01]  /*6df0*/  PRMT R199, RZ, 0x7610, R199 ;  /* 0x00007610ffc77816 */ /* 0x000fe200000000c7 */
[----:B------:R-:W-:Y:S01]  /*6e00*/  IMAD R226, R226, UR8, RZ ;  /* 0x00000008e2e27c24 */ /* 0x000fe2000f8e02ff */
[----:B------:R-:W-:Y:S02]  /*6e10*/  SEL R234, R159, R216, !P2 ;  /* 0x000000d89fea7207 */ /* 0x000fe40005000000 */
[----:B------:R0:W2:Y:S01]  /*6e20*/  @P1 LDG.E.U8 R4, desc[UR26][R90.64] ;  /* 0x0000001a5a041981 */ /* 0x0000a2000c1e1100 */
[----:B------:R-:W-:-:S03]  /*6e30*/  LEA.HI.X.SX32 R218, R218, R84, 0x1, P5 ;  /* 0x00000054dada7211 */ /* 0x000fc600028f0eff */
[----:B------:R-:W-:Y:S01]  /*6e40*/  STL [R1+0x330], R221 ;  /* 0x000330dd01007387 */ /* 0x000fe20000100800 */
[----:B------:R-:W-:-:S03]  /*6e50*/  IMAD R234, R234, UR8, RZ ;  /* 0x00000008eaea7c24 */ /* 0x000fc6000f8e02ff */
[----:B------:R1:W-:Y:S01]  /*6e60*/  STL [R1+0x32c], R227 ;  /* 0x00032ce301007387 */ /* 0x0003e20000100800 */
[----:B0-----:R-:W-:Y:S02]  /*6e70*/  @P1 IMAD.MOV.U32 R90, RZ, RZ, R211 ;  /* 0x000000ffff5a1224 */ /* 0x001fe400078e00d3 */
[----:B------:R-:W-:Y:S01]  /*6e80*/  @P1 IMAD.MOV.U32 R91, RZ, RZ, R210 ;  /* 0x000000ffff5b1224 */ /* 0x000fe200078e00d2 */
[----:B------:R-:W-:Y:S02]  /*6e90*/  PRMT R184, RZ, 0x7610, R184 ;  /* 0x00007610ffb87816 */ /* 0x000fe400000000b8 */
[----:B------:R-:W-:Y:S02]  /*6ea0*/  SEL R242, R159, R213, !P2 ;  /* 0x000000d59ff27207 */ /* 0x000fe40005000000 */
[----:B------:R0:W2:Y:S01]  /*6eb0*/  @P1 LDG.E.U8 R199, desc[UR26][R90.64] ;  /* 0x0000001a5ac71981 */ /* 0x0000a2000c1e1100 */
[----:B-1----:R-:W-:-:S04]  /*6ec0*/  IADD3 R227, P5, PT, R226, R85, RZ ;  /* 0x00000055e2e37210 */ /* 0x002fc80007fbe0ff */
[----:B------:R-:W-:Y:S01]  /*6ed0*/  LEA.HI.X.SX32 R226, R226, R84, 0x1, P5 ;  /* 0x00000054e2e27211 */ /* 0x000fe200028f0eff */
[----:B------:R-:W-:Y:S01]  /*6ee0*/  IMAD R242, R242, UR8, RZ ;  /* 0x00000008f2f27c24 */ /* 0x000fe2000f8e02ff */
[C---:B------:R-:W-:Y:S01]  /*6ef0*/  IADD3 R235, P5, PT, R234.reuse, R85, RZ ;  /* 0x00000055eaeb7210 */ /* 0x040fe20007fbe0ff */
[----:B0-----:R-:W-:Y:S02]  /*6f00*/  @P1 IMAD.MOV.U32 R90, RZ, RZ, R219 ;  /* 0x000000ffff5a1224 */ /* 0x001fe400078e00db */
[----:B------:R-:W-:Y:S01]  /*6f10*/  @P1 IMAD.MOV.U32 R91, RZ, RZ, R218 ;  /* 0x000000ffff5b1224 */ /* 0x000fe200078e00da */
[----:B------:R-:W-:Y:S02]  /*6f20*/  PRMT R183, RZ, 0x7610, R183 ;  /* 0x00007610ffb77816 */ /* 0x000fe400000000b7 */
[----:B------:R-:W-:Y:S02]  /*6f30*/  SEL R250, R159, R212, !P2 ;  /* 0x000000d49ffa7207 */ /* 0x000fe40005000000 */
[----:B------:R0:W2:Y:S01]  /*6f40*/  @P1 LDG.E.U8 R184, desc[UR26][R90.64] ;  /* 0x0000001a5ab81981 */ /* 0x0000a2000c1e1100 */
[----:B------:R-:W-:-:S02]  /*6f50*/  LEA.HI.X.SX32 R234, R234, R84, 0x1, P5 ;  /* 0x00000054eaea7211 */ /* 0x000fc400028f0eff */
[----:B------:R-:W-:Y:S01]  /*6f60*/  IADD3 R243, P5, PT, R242, R85, RZ ;  /* 0x00000055f2f37210 */ /* 0x000fe20007fbe0ff */
[----:B------:R-:W-:Y:S01]  /*6f70*/  IMAD R250, R250, UR8, RZ ;  /* 0x00000008fafa7c24 */ /* 0x000fe2000f8e02ff */
[----:B------:R-:W-:Y:S01]  /*6f80*/  PRMT R82, RZ, 0x7610, R82 ;  /* 0x00007610ff527816 */ /* 0x000fe20000000052 */
[----:B0-----:R-:W-:Y:S02]  /*6f90*/  @P1 IMAD.MOV.U32 R90, RZ, RZ, R227 ;  /* 0x000000ffff5a1224 */ /* 0x001fe400078e00e3 */
[----:B------:R-:W-:Y:S01]  /*6fa0*/  @P1 IMAD.MOV.U32 R91, RZ, RZ, R226 ;  /* 0x000000ffff5b1224 */ /* 0x000fe200078e00e2 */
[----:B------:R-:W-:Y:S02]  /*6fb0*/  SEL R209, R159, R209, !P2 ;  /* 0x000000d19fd17207 */ /* 0x000fe40005000000 */
[----:B------:R-:W-:Y:S02]  /*6fc0*/  LEA.HI.X.SX32 R242, R242, R84, 0x1, P5 ;  /* 0x00000054f2f27211 */ /* 0x000fe400028f0eff */
[----:B------:R0:W2:Y:S01]  /*6fd0*/  @P1 LDG.E.U8 R183, desc[UR26][R90.64] ;  /* 0x0000001a5ab71981 */ /* 0x0000a2000c1e1100 */
[----:B------:R-:W-:Y:S01]  /*6fe0*/  IADD3 R251, P5, PT, R250, R85, RZ ;  /* 0x00000055fafb7210 */ /* 0x000fe20007fbe0ff */
[----:B------:R-:W-:Y:S01]  /*6ff0*/  IMAD R209, R209, UR8, RZ ;  /* 0x00000008d1d17c24 */ /* 0x000fe2000f8e02ff */
[----:B------:R-:W-:-:S02]  /*7000*/  PRMT R33, RZ, 0x7610, R33 ;  /* 0x00007610ff217816 */ /* 0x000fc40000000021 */
[----:B------:R-:W-:Y:S01]  /*7010*/  SEL R208, R159, R208, !P2 ;  /* 0x000000d09fd07207 */ /* 0x000fe20005000000 */
[----:B0-----:R-:W-:Y:S02]  /*7020*/  @P1 IMAD.MOV.U32 R90, RZ, RZ, R235 ;  /* 0x000000ffff5a1224 */ /* 0x001fe400078e00eb */
[----:B------:R-:W-:Y:S01]  /*7030*/  @P1 IMAD.MOV.U32 R91, RZ, RZ, R234 ;  /* 0x000000ffff5b1224 */ /* 0x000fe200078e00ea */
[----:B------:R-:W-:-:S04]  /*7040*/  LEA.HI.X.SX32 R250, R250, R84, 0x1, P5 ;  /* 0x00000054fafa7211 */ /* 0x000fc800028f0eff */
[----:B------:R0:W2:Y:S01]  /*7050*/  @P1 LDG.E.U8 R82, desc[UR26][R90.64] ;  /* 0x0000001a5a521981 */ /* 0x0000a2000c1e1100 */
[----:B------:R-:W-:Y:S01]  /*7060*/  IADD3 R220, P5, PT, R209, R85, RZ ;  /* 0x00000055d1dc7210 */ /* 0x000fe20007fbe0ff */
[----:B------:R-:W-:Y:S01]  /*7070*/  IMAD R208, R208, UR8, RZ ;  /* 0x00000008d0d07c24 */ /* 0x000fe2000f8e02ff */
[----:B------:R-:W-:Y:S02]  /*7080*/  PRMT R31, RZ, 0x7610, R31 ;  /* 0x00007610ff1f7816 */ /* 0x000fe4000000001f */
[----:B------:R-:W-:Y:S01]  /*7090*/  SEL R205, R159, R205, !P2 ;  /* 0x000000cd9fcd7207 */ /* 0x000fe20005000000 */
[----:B0-----:R-:W-:Y:S02]  /*70a0*/  @P1 IMAD.MOV.U32 R90, RZ, RZ, R243 ;  /* 0x000000ffff5a1224 */ /* 0x001fe400078e00f3 */
[----:B------:R-:W-:Y:S01]  /*70b0*/  @P1 IMAD.MOV.U32 R91, RZ, RZ, R242 ;  /* 0x000000ffff5b1224 */ /* 0x000fe200078e00f2 */
[----:B------:R-:W-:-:S04]  /*70c0*/  LEA.HI.X.SX32 R228, R209, R84, 0x1, P5 ;  /* 0x00000054d1e47211 */ /* 0x000fc800028f0eff */
[----:B------:R0:W2:Y:S01]  /*70d0*/  @P1 LDG.E.U8 R33, desc[UR26][R90.64] ;  /* 0x0000001a5a211981 */ /* 0x0000a2000c1e1100 */
[C---:B------:R-:W-:Y:S01]  /*70e0*/  IADD3 R221, P5, PT, R208.reuse, R85, RZ ;  /* 0x00000055d0dd7210 */ /* 0x040fe20007fbe0ff */
[----:B------:R-:W-:Y:S01]  /*70f0*/  IMAD R205, R205, UR8, RZ ;  /* 0x00000008cdcd7c24 */ /* 0x000fe2000f8e02ff */
[----:B------:R-:W-:Y:S02]  /*7100*/  PRMT R32, RZ, 0x7610, R32 ;  /* 0x00007610ff207816 */ /* 0x000fe40000000020 */
[----:B------:R-:W-:Y:S01]  /*7110*/  SEL R204, R159, R204, !P2 ;  /* 0x000000cc9fcc7207 */ /* 0x000fe20005000000 */
[----:B0-----:R-:W-:Y:S02]  /*7120*/  @P1 IMAD.MOV.U32 R90, RZ, RZ, R251 ;  /* 0x000000ffff5a1224 */ /* 0x001fe400078e00fb */
[----:B------:R-:W-:Y:S01]  /*7130*/  @P1 IMAD.MOV.U32 R91, RZ, RZ, R250 ;  /* 0x000000ffff5b1224 */ /* 0x000fe200078e00fa */
[----:B------:R-:W-:-:S04]  /*7140*/  LEA.HI.X.SX32 R212, R208, R84, 0x1, P5 ;  /* 0x00000054d0d47211 */ /* 0x000fc800028f0eff */
[----:B------:R0:W2:Y:S01]  /*7150*/  @P1 LDG.E.U8 R31, desc[UR26][R90.64] ;  /* 0x0000001a5a1f1981 */ /* 0x0000a2000c1e1100 */
[----:B------:R-:W-:Y:S01]  /*7160*/  IADD3 R213, P5, PT, R205, R85, RZ ;  /* 0x00000055cdd57210 */ /* 0x000fe20007fbe0ff */
[----:B------:R-:W-:Y:S01]  /*7170*/  IMAD R204, R204, UR8, RZ ;  /* 0x00000008cccc7c24 */ /* 0x000fe2000f8e02ff */
[----:B------:R-:W-:Y:S01]  /*7180*/  PRMT R29, RZ, 0x7610, R29 ;  /* 0x00007610ff1d7816 */ /* 0x000fe2000000001d */
[----:B------:R1:W-:Y:S01]  /*7190*/  STL [R1+0x18], R220 ;  /* 0x000018dc01007387 */ /* 0x0003e20000100800 */
[----:B------:R-:W-:Y:S01]  /*71a0*/  SEL R168, R159, R168, !P2 ;  /* 0x000000a89fa87207 */ /* 0x000fe20005000000 */
[----:B0-----:R-:W-:Y:S02]  /*71b0*/  @P1 IMAD.MOV.U32 R90, RZ, RZ, R220 ;  /* 0x000000ffff5a1224 */ /* 0x001fe400078e00dc */
[----:B------:R-:W-:Y:S01]  /*71c0*/  @P1 IMAD.MOV.U32 R91, RZ, RZ, R228 ;  /* 0x000000ffff5b1224 */ /* 0x000fe200078e00e4 */
[----:B------:R-:W-:Y:S01]  /*71d0*/  STL [R1+0x14], R228 ;  /* 0x000014e401007387 */ /* 0x000fe20000100800 */
[----:B-1----:R-:W-:-:S03]  /*71e0*/  LEA.HI.X.SX32 R220, R205, R84, 0x1, P5 ;  /* 0x00000054cddc7211 */ /* 0x002fc600028f0eff */
[----:B------:R0:W2:Y:S01]  /*71f0*/  @P1 LDG.E.U8 R32, desc[UR26][R90.64] ;  /* 0x0000001a5a201981 */ /* 0x0000a2000c1e1100 */
[----:B------:R-:W-:-:S03]  /*7200*/  IMAD R168, R168, UR8, RZ ;  /* 0x00000008a8a87c24 */ /* 0x000fc6000f8e02ff */
[----:B------:R-:W-:Y:S01]  /*7210*/  STL [R1+0x38], R221 ;  /* 0x000038dd01007387 */ /* 0x000fe20000100800 */
[----:B------:R-:W-:-:S03]  /*7220*/  PRMT R30, RZ, 0x7610, R30 ;  /* 0x00007610ff1e7816 */ /* 0x000fc6000000001e */
[----:B------:R1:W-:Y:S01]  /*7230*/  STL [R1+0x34], R212 ;  /* 0x000034d401007387 */ /* 0x0003e20000100800 */
[----:B0-----:R-:W-:Y:S02]  /*7240*/  @P1 IMAD.MOV.U32 R90, RZ, RZ, R221 ;  /* 0x000000ffff5a1224 */ /* 0x001fe400078e00dd */
[----:B------:R-:W-:Y:S01]  /*7250*/  @P1 IMAD.MOV.U32 R91, RZ, RZ, R212 ;  /* 0x000000ffff5b1224 */ /* 0x000fe200078e00d4 */
[----:B------:R-:W-:-:S04]  /*7260*/  SEL R166, R159, R166, !P2 ;  /* 0x000000a69fa67207 */ /* 0x000fc80005000000 */
[----:B------:R0:W2:Y:S01]  /*7270*/  @P1 LDG.E.U8 R29, desc[UR26][R90.64] ;  /* 0x0000001a5a1d1981 */ /* 0x0000a2000c1e1100 */
[----:B-1----:R-:W-:Y:S01]  /*7280*/  IADD3 R212, P5, PT, R204, R85, RZ ;  /* 0x00000055ccd47210 */ /* 0x002fe20007fbe0ff */
[----:B------:R-:W-:-:S03]  /*7290*/  IMAD R166, R166, UR8, RZ ;  /* 0x00000008a6a67c24 */ /* 0x000fc6000f8e02ff */
[----:B------:R-:W-:Y:S02]  /*72a0*/  LEA.HI.X.SX32 R204, R204, R84, 0x1, P5 ;  /* 0x00000054cccc7211 */ /* 0x000fe400028f0eff */
[----:B------:R-:W-:Y:S01]  /*72b0*/  IADD3 R205, P5, PT, R168, R85, RZ ;  /* 0x00000055a8cd7210 */ /* 0x000fe20007fbe0ff */
[----:B0-----:R-:W-:Y:S02]  /*72c0*/  @P1 IMAD.MOV.U32 R90, RZ, RZ, R213 ;  /* 0x000000ffff5a1224 */ /* 0x001fe400078e00d5 */
[----:B------:R-:W-:Y:S01]  /*72d0*/  @P1 IMAD.MOV.U32 R91, RZ, RZ, R220 ;  /* 0x000000ffff5b1224 */ /* 0x000fe200078e00dc */
[----:B------:R-:W-:Y:S01]  /*72e0*/  PRMT R27, RZ, 0x7610, R27 ;  /* 0x00007610ff1b7816 */ /* 0x000fe2000000001b */
[----:B------:R0:W-:Y:S01]  /*72f0*/  STL [R1+0x58], R213 ;  /* 0x000058d501007387 */ /* 0x0001e20000100800 */
[----:B------:R-:W-:-:S03]  /*7300*/  SEL R164, R159, R164, !P2 ;  /* 0x000000a49fa47207 */ /* 0x000fc60005000000 */
[----:B------:R1:W2:Y:S04]  /*7310*/  @P1 LDG.E.U8 R30, desc[UR26][R90.64] ;  /* 0x0000001a5a1e1981 */ /* 0x0002a8000c1e1100 */
[----:B------:R-:W-:Y:S01]  /*7320*/  STL [R1+0x54], R220 ;  /* 0x000054dc01007387 */ /* 0x000fe20000100800 */
[----:B0-----:R-:W-:-:S03]  /*7330*/  LEA.HI.X.SX32 R213, R168, R84, 0x1, P5 ;  /* 0x00000054a8d57211 */ /* 0x001fc600028f0eff */
[----:B------:R0:W-:Y:S01]  /*7340*/  STL [R1+0x78], R212 ;  /* 0x000078d401007387 */ /* 0x0001e20000100800 */
[----:B-1----:R-:W-:Y:S02]  /*7350*/  @P1 IMAD.MOV.U32 R90, RZ, RZ, R212 ;  /* 0x000000ffff5a1224 */ /* 0x002fe400078e00d4 */
[----:B------:R-:W-:Y:S01]  /*7360*/  @P1 IMAD.MOV.U32 R91, RZ, RZ, R204 ;  /* 0x000000ffff5b1224 */ /* 0x000fe200078e00cc */
[----:B------:R-:W-:Y:S01]  /*7370*/  STL [R1+0x74], R204 ;  /* 0x000074cc01007387 */ /* 0x000fe20000100800 */
[----:B------:R-:W-:Y:S01]  /*7380*/  IMAD R164, R164, UR8, RZ ;  /* 0x00000008a4a47c24 */ /* 0x000fe2000f8e02ff */
[----:B------:R-:W-:Y:S02]  /*7390*/  PRMT R28, RZ, 0x7610, R28 ;  /* 0x00007610ff1c7816 */ /* 0x000fe4000000001c */
[----:B0-----:R-:W-:Y:S01]  /*73a0*/  IADD3 R212, P5, PT, R166, R85, RZ ;  /* 0x00000055a6d47210 */ /* 0x001fe20007fbe0ff */
[----:B------:R-:W-:Y:S01]  /*73b0*/  STL [R1+0x98], R205 ;  /* 0x000098cd01007387 */ /* 0x000fe20000100800 */
[----:B------:R-:W-:-:S03]  /*73c0*/  SEL R158, R159, R158, !P2 ;  /* 0x0000009e9f9e7207 */ /* 0x000fc60005000000 */
[----:B------:R0:W2:Y:S04]  /*73d0*/  @P1 LDG.E.U8 R27, desc[UR26][R90.64] ;  /* 0x0000001a5a1b1981 */ /* 0x0000a8000c1e1100 */
[----:B------:R1:W-:Y:S01]  /*73e0*/  STL [R1+0x94], R213 ;  /* 0x000094d501007387 */ /* 0x0003e20000100800 */
[----:B------:R-:W-:Y:S02]  /*73f0*/  IMAD R158, R158, UR8, RZ ;  /* 0x000000089e9e7c24 */ /* 0x000fe4000f8e02ff */
[----:B0-----:R-:W-:Y:S02]  /*7400*/  @P1 IMAD.MOV.U32 R90, RZ, RZ, R205 ;  /* 0x000000ffff5a1224 */ /* 0x001fe400078e00cd */
[----:B------:R-:W-:Y:S01]  /*7410*/  @P1 IMAD.MOV.U32 R91, RZ, RZ, R213 ;  /* 0x000000ffff5b1224 */ /* 0x000fe200078e00d5 */
[----:B-1----:R-:W-:-:S02]  /*7420*/  LEA.HI.X.SX32 R213, R166, R84, 0x1, P5 ;  /* 0x00000054a6d57211 */ /* 0x002fc400028f0eff */
[CC--:B------:R-:W-:Y:S02]  /*7430*/  IADD3 R204, P5, PT, R164.reuse, R85.reuse, RZ ;  /* 0x00000055a4cc7210 */ /* 0x0c0fe40007fbe0ff */
[----:B------:R0:W2:Y:S01]  /*7440*/  @P1 LDG.E.U8 R28, desc[UR26][R90.64] ;  /* 0x0000001a5a1c1981 */ /* 0x0000a2000c1e1100 */
[----:B------:R-:W-:Y:S02]  /*7450*/  PRMT R25, RZ, 0x7610, R25 ;  /* 0x00007610ff197816 */ /* 0x000fe40000000019 */
[----:B------:R-:W-:Y:S01]  /*7460*/  SEL R156, R159, R156, !P2 ;  /* 0x0000009c9f9c7207 */ /* 0x000fe20005000000 */
[----:B------:R1:W-:Y:S01]  /*7470*/  STL [R1+0xb8], R212 ;  /* 0x0000b8d401007387 */ /* 0x0003e20000100800 */
[----:B------:R-:W-:Y:S01]  /*7480*/  LEA.HI.X.SX32 R205, R164, R84, 0x1, P5 ;  /* 0x00000054a4cd7211 */ /* 0x000fe200028f0eff */
[----:B0-----:R-:W-:Y:S02]  /*7490*/  @P1 IMAD.MOV.U32 R90, RZ, RZ, R212 ;  /* 0x000000ffff5a1224 */ /* 0x001fe400078e00d4 */
[----:B------:R-:W-:Y:S01]  /*74a0*/  @P1 IMAD.MOV.U32 R91, RZ, RZ, R213 ;  /* 0x000000ffff5b1224 */ /* 0x000fe200078e00d5 */
[----:B-1----:R-:W-:Y:S01]  /*74b0*/  IADD3 R212, P5, PT, R158, R85, RZ ;  /* 0x000000559ed47210 */ /* 0x002fe20007fbe0ff */
[----:B------:R-:W-:Y:S01]  /*74c0*/  IMAD R156, R156, UR8, RZ ;  /* 0x000000089c9c7c24 */ /* 0x000fe2000f8e02ff */
[----:B------:R-:W-:-:S02]  /*74d0*/  PRMT R26, RZ, 0x7610, R26 ;  /* 0x00007610ff1a7816 */ /* 0x000fc4000000001a */
[----:B------:R0:W2:Y:S01]  /*74e0*/  @P1 LDG.E.U8 R25, desc[UR26][R90.64] ;  /* 0x0000001a5a191981 */ /* 0x0000a2000c1e1100 */
[----:B------:R-:W-:-:S03]  /*74f0*/  SEL R150, R159, R150, !P2 ;  /* 0x000000969f967207 */ /* 0x000fc60005000000 */
[----:B------:R1:W-:Y:S01]  /*7500*/  STL [R1+0xb4], R213 ;  /* 0x0000b4d501007387 */ /* 0x0003e20000100800 */
[----:B------:R-:W-:Y:S01]  /*7510*/  PRMT R23, RZ, 0x7610, R23 ;  /* 0x00007610ff177816 */ /* 0x000fe20000000017 */
[----:B------:R-:W-:Y:S02]  /*7520*/  IMAD R150, R150, UR8, RZ ;  /* 0x0000000896967c24 */ /* 0x000fe4000f8e02ff */
[----:B------:R3:W-:Y:S01]  /*7530*/  STL [R1+0xd8], R204 ;  /* 0x0000d8cc01007387 */ /* 0x0007e20000100800 */
[----:B0-----:R-:W-:Y:S02]  /*7540*/  @P1 IMAD.MOV.U32 R90, RZ, RZ, R204 ;  /* 0x000000ffff5a1224 */ /* 0x001fe400078e00cc */
[----:B------:R-:W-:Y:S01]  /*7550*/  @P1 IMAD.MOV.U32 R91, RZ, RZ, R205 ;  /* 0x000000ffff5b1224 */ /* 0x000fe200078e00cd */
[----:B-1----:R-:W-:Y:S01]  /*7560*/  LEA.HI.X.SX32 R213, R158, R84, 0x1, P5 ;  /* 0x000000549ed57211 */ /* 0x002fe200028f0eff */
[----:B------:R0:W-:Y:S01]  /*7570*/  STL [R1+0xd4], R205 ;  /* 0x0000d4cd01007387 */ /* 0x0001e20000100800 */
[----:B------:R-:W-:-:S02]  /*7580*/  SEL R148, R159, R148, !P2 ;  /* 0x000000949f947207 */ /* 0x000fc40005000000 */
[-C--:B---3--:R-:W-:Y:S01]  /*7590*/  IADD3 R204, P5, PT, R156, R85.reuse, RZ ;  /* 0x000000559ccc7210 */ /* 0x088fe20007fbe0ff */
[----:B------:R1:W3:Y:S01]  /*75a0*/  @P1 LDG.E.U8 R26, desc[UR26][R90.64] ;  /* 0x0000001a5a1a1981 */ /* 0x0002e2000c1e1100 */
[----:B------:R-:W-:Y:S01]  /*75b0*/  PRMT R24, RZ, 0x7610, R24 ;  /* 0x00007610ff187816 */ /* 0x000fe20000000018 */
[----:B------:R-:W-:Y:S02]  /*75c0*/  IMAD R148, R148, UR8, RZ ;  /* 0x0000000894947c24 */ /* 0x000fe4000f8e02ff */
[----:B------:R4:W-:Y:S01]  /*75d0*/  STL [R1+0xf8], R212 ;  /* 0x0000f8d401007387 */ /* 0x0009e20000100800 */
[----:B0-----:R-:W-:Y:S01]  /*75e0*/  LEA.HI.X.SX32 R205, R156, R84, 0x1, P5 ;  /* 0x000000549ccd7211 */ /* 0x001fe200028f0eff */
[----:B-1----:R-:W-:Y:S02]  /*75f0*/  @P1 IMAD.MOV.U32 R90, RZ, RZ, R212 ;  /* 0x000000ffff5a1224 */ /* 0x002fe400078e00d4 */
[----:B------:R-:W-:Y:S01]  /*7600*/  @P1 IMAD.MOV.U32 R91, RZ, RZ, R213 ;  /* 0x000000ffff5b1224 */ /* 0x000fe200078e00d5 */
[----:B----4-:R-:W-:Y:S01]  /*7610*/  IADD3 R212, P5, PT, R150, R85, RZ ;  /* 0x0000005596d47210 */ /* 0x010fe20007fbe0ff */
[----:B------:R0:W-:Y:S01]  /*7620*/  STL [R1+0xf4], R213 ;  /* 0x0000f4d501007387 */ /* 0x0001e20000100800 */
[----:B------:R-:W-:-:S03]  /*7630*/  SEL R142, R159, R142, !P2 ;  /* 0x0000008e9f8e7207 */ /* 0x000fc60005000000 */
[----:B------:R1:W4:Y:S01]  /*7640*/  @P1 LDG.E.U8 R23, desc[UR26][R90.64] ;  /* 0x0000001a5a171981 */ /* 0x000322000c1e1100 */
[----:B------:R-:W-:Y:S01]  /*7650*/  PRMT R21, RZ, 0x7610, R21 ;  /* 0x00007610ff157816 */ /* 0x000fe20000000015 */
[----:B------:R-:W-:Y:S02]  /*7660*/  IMAD R142, R142, UR8, RZ ;  /* 0x000000088e8e7c24 */ /* 0x000fe4000f8e02ff */
[----:B------:R1:W-:Y:S01]  /*7670*/  STL [R1+0x118], R204 ;  /* 0x000118cc01007387 */ /* 0x0003e20000100800 */
[----:B0-----:R-:W-:Y:S01]  /*7680*/  LEA.HI.X.SX32 R213, R150, R84, 0x1, P5 ;  /* 0x0000005496d57211 */ /* 0x001fe200028f0eff */
[----:B-1----:R-:W-:Y:S02]  /*7690*/  @P1 IMAD.MOV.U32 R90, RZ, RZ, R204 ;  /* 0x000000ffff5a1224 */ /* 0x002fe400078e00cc */
[----:B------:R-:W-:Y:S01]  /*76a0*/  @P1 IMAD.MOV.U32 R91, RZ, RZ, R205 ;  /* 0x000000ffff5b1224 */ /* 0x000fe200078e00cd */
[----:B------:R-:W-:Y:S01]  /*76b0*/  IADD3 R204, P5, PT, R148, R85, RZ ;  /* 0x0000005594cc7210 */ /* 0x000fe20007fbe0ff */
[----:B------:R0:W-:Y:S01]  /*76c0*/  STL [R1+0x114], R205 ;  /* 0x000114cd01007387 */ /* 0x0001e20000100800 */
[----:B------:R-:W-:-:S03]  /*76d0*/  SEL R140, R159, R140, !P2 ;  /* 0x0000008c9f8c7207 */ /* 0x000fc60005000000 */
[----:B------:R1:W2:Y:S01]  /*76e0*/  @P1 LDG.E.U8 R24, desc[UR26][R90.64] ;  /* 0x0000001a5a181981 */ /* 0x0002a2000c1e1100 */
        /* <DEDUP_REMOVED lines=46> */
[----:B------:R-:W-:Y:S02]  /*79d0*/  IADD3 R212, P5, PT, R127, R85, RZ ;  /* 0x000000557fd47210 */ /* 0x000fe40007fbe0ff */
[----:B------:R-:W-:-:S02]  /*79e0*/  SEL R125, R159, R125, !P2 ;  /* 0x0000007d9f7d7207 */ /* 0x000fc40005000000 */
[----:B------:R0:W2:Y:S01]  /*79f0*/  @P1 LDG.E.U8 R182, desc[UR26][R90.64] ;  /* 0x0000001a5ab61981 */ /* 0x0000a2000c1e1100 */
[----:B------:R-:W-:-:S03]  /*7a00*/  LEA.HI.X.SX32 R127, R127, R84, 0x1, P5 ;  /* 0x000000547f7f7211 */ /* 0x000fc600028f0eff */
[----:B------:R-:W-:Y:S01]  /*7a10*/  STL [R1+0x1bc], R213 ;  /* 0x0001bcd501007387 */ /* 0x000fe20000100800 */
[----:B------:R-:W-:-:S03]  /*7a20*/  IMAD R125, R125, UR8, RZ ;  /* 0x000000087d7d7c24 */ /* 0x000fc6000f8e02ff */
[----:B------:R1:W-:Y:S01]  /*7a30*/  STL [R1+0x228], R204 ;  /* 0x000228cc01007387 */ /* 0x0003e20000100800 */
[----:B0-----:R-:W-:Y:S02]  /*7a40*/  @P1 IMAD.MOV.U32 R90, RZ, RZ, R204 ;  /* 0x000000ffff5a1224 */ /* 0x001fe400078e00cc */
[----:B------:R-:W-:Y:S01]  /*7a50*/  @P1 IMAD.MOV.U32 R91, RZ, RZ, R205 ;  /* 0x000000ffff5b1224 */ /* 0x000fe200078e00cd */
[----:B------:R-:W-:Y:S01]  /*7a60*/  PRMT R181, RZ, 0x7610, R181 ;  /* 0x00007610ffb57816 */ /* 0x000fe200000000b5 */
[----:B------:R0:W-:Y:S01]  /*7a70*/  STL [R1+0x224], R205 ;  /* 0x000224cd01007387 */ /* 0x0001e20000100800 */
[----:B------:R-:W-:Y:S02]  /*7a80*/  SEL R124, R159, R124, !P2 ;  /* 0x0000007c9f7c7207 */ /* 0x000fe40005000000 */
[----:B-1----:R-:W-:Y:S01]  /*7a90*/  IADD3 R204, P5, PT, R126, R85, RZ ;  /* 0x000000557ecc7210 */ /* 0x002fe20007fbe0ff */
[----:B------:R1:W2:Y:S02]  /*7aa0*/  @P1 LDG.E.U8 R140, desc[UR26][R90.64] ;  /* 0x0000001a5a8c1981 */ /* 0x0002a4000c1e1100 */
[----:B------:R-:W-:Y:S01]  /*7ab0*/  IMAD R124, R124, UR8, RZ ;  /* 0x000000087c7c7c24 */ /* 0x000fe2000f8e02ff */
[----:B0-----:R-:W-:-:S02]  /*7ac0*/  LEA.HI.X.SX32 R205, R126, R84, 0x1, P5 ;  /* 0x000000547ecd7211 */ /* 0x001fc400028f0eff */
[----:B------:R-:W-:Y:S01]  /*7ad0*/  IADD3 R126, P5, PT, R125, R85, RZ ;  /* 0x000000557d7e7210 */ /* 0x000fe20007fbe0ff */
[----:B-1----:R-:W-:Y:S02]  /*7ae0*/  @P1 IMAD.MOV.U32 R90, RZ, RZ, R212 ;  /* 0x000000ffff5a1224 */ /* 0x002fe400078e00d4 */
[----:B------:R-:W-:Y:S01]  /*7af0*/  @P1 IMAD.MOV.U32 R91, RZ, RZ, R127 ;  /* 0x000000ffff5b1224 */ /* 0x000fe200078e007f */
[----:B------:R-:W-:Y:S02]  /*7b00*/  PRMT R11, RZ, 0x7610, R11 ;  /* 0x00007610ff0b7816 */ /* 0x000fe4000000000b */
        /* <DEDUP_REMOVED lines=13> */
[----:B------:R-:W-:-:S02]  /*7be0*/  IMAD R122, R122, UR8, RZ ;  /* 0x000000087a7a7c24 */ /* 0x000fc4000f8e02ff */
[----:B------:R-:W-:Y:S01]  /*7bf0*/  STL [R1+0x254], R205 ;  /* 0x000254cd01007387 */ /* 0x000fe20000100800 */
[----:B0-----:R-:W-:-:S03]  /*7c00*/  LEA.HI.X.SX32 R204, R124, R84, 0x1, P5 ;  /* 0x000000547ccc7211 */ /* 0x001fc600028f0eff */
[----:B------:R0:W-:Y:S01]  /*7c10*/  STL [R1+0x270], R126 ;  /* 0x0002707e01007387 */ /* 0x0001e20000100800 */
[----:B-1----:R-:W-:Y:S02]  /*7c20*/  @P1 IMAD.MOV.U32 R90, RZ, RZ, R126 ;  /* 0x000000ffff5a1224 */ /* 0x002fe400078e007e */
[----:B------:R-:W-:Y:S01]  /*7c30*/  @P1 IMAD.MOV.U32 R91, RZ, RZ, R125 ;  /* 0x000000ffff5b1224 */ /* 0x000fe200078e007d */
[----:B------:R-:W-:Y:S02]  /*7c40*/  PRMT R18, RZ, 0x7610, R18 ;  /* 0x00007610ff127816 */ /* 0x000fe40000000012 */
[----:B------:R-:W-:Y:S02]  /*7c50*/  SEL R121, R159, R121, !P2 ;  /* 0x000000799f797207 */ /* 0x000fe40005000000 */
[----:B------:R1:W2:Y:S01]  /*7c60*/  @P1 LDG.E.U8 R81, desc[UR26][R90.64] ;  /* 0x0000001a5a511981 */ /* 0x0002a2000c1e1100 */
[----:B0-----:R-:W-:-:S04]  /*7c70*/  IADD3 R126, P5, PT, R123, R85, RZ ;  /* 0x000000557b7e7210 */ /* 0x001fc80007fbe0ff */
[----:B------:R-:W-:Y:S01]  /*7c80*/  LEA.HI.X.SX32 R123, R123, R84, 0x1, P5 ;  /* 0x000000547b7b7211 */ /* 0x000fe200028f0eff */
[----:B------:R-:W-:Y:S01]  /*7c90*/  IMAD R121, R121, UR8, RZ ;  /* 0x0000000879797c24 */ /* 0x000fe2000f8e02ff */
[----:B------:R-:W-:Y:S01]  /*7ca0*/  IADD3 R124, P5, PT, R122, R85, RZ ;  /* 0x000000557a7c7210 */ /* 0x000fe20007fbe0ff */
[----:B-1----:R-:W-:Y:S02]  /*7cb0*/  @P1 IMAD.MOV.U32 R90, RZ, RZ, R127 ;  /* 0x000000ffff5a1224 */ /* 0x002fe400078e007f */
[----:B------:R-:W-:Y:S01]  /*7cc0*/  @P1 IMAD.MOV.U32 R91, RZ, RZ, R204 ;  /* 0x000000ffff5b1224 */ /* 0x000fe200078e00cc */
[----:B------:R-:W-:Y:S01]  /*7cd0*/  PRMT R19, RZ, 0x7610, R19 ;  /* 0x00007610ff137816 */ /* 0x000fe20000000013 */
[----:B------:R0:W-:Y:S01]  /*7ce0*/  STL [R1+0x26c], R125 ;  /* 0x00026c7d01007387 */ /* 0x0001e20000100800 */
[----:B------:R-:W-:-:S03]  /*7cf0*/  SEL R120, R159, R120, !P2 ;  /* 0x000000789f787207 */ /* 0x000fc60005000000 */
[----:B------:R1:W2:Y:S01]  /*7d00*/  @P1 LDG.E.U8 R18, desc[UR26][R90.64] ;  /* 0x0000001a5a121981 */ /* 0x0002a2000c1e1100 */
[----:B------:R-:W-:Y:S01]  /*7d10*/  PRMT R16, RZ, 0x7610, R16 ;  /* 0x00007610ff107816 */ /* 0x000fe20000000010 */
[----:B------:R-:W-:Y:S01]  /*7d20*/  IMAD R120, R120, UR8, RZ ;  /* 0x0000000878787c24 */ /* 0x000fe2000f8e02ff */
[----:B0-----:R-:W-:Y:S01]  /*7d30*/  LEA.HI.X.SX32 R125, R122, R84, 0x1, P5 ;  /* 0x000000547a7d7211 */ /* 0x001fe200028f0eff */
[----:B-1----:R-:W-:Y:S02]  /*7d40*/  @P1 IMAD.MOV.U32 R90, RZ, RZ, R126 ;  /* 0x000000ffff5a1224 */ /* 0x002fe400078e007e */
[----:B------:R-:W-:Y:S01]  /*7d50*/  @P1 IMAD.MOV.U32 R91, RZ, RZ, R123 ;  /* 0x000000ffff5b1224 */ /* 0x000fe200078e007b */
[----:B------:R-:W-:Y:S01]  /*7d60*/  IADD3 R122, P5, PT, R121, R85, RZ ;  /* 0x00000055797a7210 */ /* 0x000fe20007fbe0ff */
[----:B------:R-:W-:Y:S01]  /*7d70*/  STL [R1+0x288], R127 ;  /* 0x0002887f01007387 */ /* 0x000fe20000100800 */
[----:B------:R-:W-:-:S03]  /*7d80*/  SEL R119, R159, R119, !P2 ;  /* 0x000000779f777207 */ /* 0x000fc60005000000 */
[----:B------:R0:W2:Y:S01]  /*7d90*/  @P1 LDG.E.U8 R19, desc[UR26][R90.64] ;  /* 0x0000001a5a131981 */ /* 0x0000a2000c1e1100 */
[----:B------:R-:W-:-:S03]  /*7da0*/  LEA.HI.X.SX32 R121, R121, R84, 0x1, P5 ;  /* 0x0000005479797211 */ /* 0x000fc600028f0eff */
[----:B------:R-:W-:Y:S01]  /*7db0*/  STL [R1+0x284], R204 ;  /* 0x000284cc01007387 */ /* 0x000fe20000100800 */
[----:B------:R-:W-:-:S03]  /*7dc0*/  IMAD R119, R119, UR8, RZ ;  /* 0x0000000877777c24 */ /* 0x000fc6000f8e02ff */
[----:B------:R-:W-:Y:S01]  /*7dd0*/  STL [R1+0x2a0], R126 ;  /* 0x0002a07e01007387 */ /* 0x000fe20000100800 */
[----:B0-----:R-:W-:Y:S02]  /*7de0*/  @P1 IMAD.MOV.U32 R90, RZ, RZ, R124 ;  /* 0x000000ffff5a1224 */ /* 0x001fe400078e007c */
[----:B------:R-:W-:Y:S01]  /*7df0*/  @P1 IMAD.MOV.U32 R91, RZ, RZ, R125 ;  /* 0x000000ffff5b1224 */ /* 0x000fe200078e007d */
[----:B------:R0:W-:Y:S01]  /*7e00*/  STL [R1+0x29c], R123 ;  /* 0x00029c7b01007387 */ /* 0x0001e20000100800 */
[----:B------:R-:W-:Y:S02]  /*7e10*/  PRMT R17, RZ, 0x7610, R17 ;  /* 0x00007610ff117816 */ /* 0x000fe40000000011 */
[----:B------:R-:W-:Y:S01]  /*7e20*/  SEL R118, R159, R118, !P2 ;  /* 0x000000769f767207 */ /* 0x000fe20005000000 */
[----:B------:R1:W2:Y:S01]  /*7e30*/  @P1 LDG.E.U8 R16, desc[UR26][R90.64] ;  /* 0x0000001a5a101981 */ /* 0x0002a2000c1e1100 */
[----:B0-----:R-:W-:-:S03]  /*7e40*/  IADD3 R123, P5, PT, R120, R85, RZ ;  /* 0x00000055787b7210 */ /* 0x001fc60007fbe0ff */
[----:B------:R0:W-:Y:S01]  /*7e50*/  STL [R1+0x2b8], R124 ;  /* 0x0002b87c01007387 */ /* 0x0001e20000100800 */
[----:B-1----:R-:W-:-:S03]  /*7e60*/  @P1 IMAD.MOV.U32 R90, RZ, RZ, R122 ;  /* 0x000000ffff5a1224 */ /* 0x002fc600078e007a */
[----:B------:R-:W-:Y:S01]  /*7e70*/  STL [R1+0x2b4], R125 ;  /* 0x0002b47d01007387 */ /* 0x000fe20000100800 */
[----:B------:R-:W-:-:S03]  /*7e80*/  @P1 IMAD.MOV.U32 R91, RZ, RZ, R121 ;  /* 0x000000ffff5b1224 */ /* 0x000fc600078e0079 */
[----:B------:R1:W-:Y:S01]  /*7e90*/  STL [R1+0x2d0], R122 ;  /* 0x0002d07a01007387 */ /* 0x0003e20000100800 */
[----:B0-----:R-:W-:Y:S01]  /*7ea0*/  LEA.HI.X.SX32 R124, R120, R84, 0x1, P5 ;  /* 0x00000054787c7211 */ /* 0x001fe200028f0eff */
[----:B------:R-:W-:Y:S01]  /*7eb0*/  IMAD R118, R118, UR8, RZ ;  /* 0x0000000876767c24 */ /* 0x000fe2000f8e02ff */
[----:B------:R-:W-:Y:S01]  /*7ec0*/  PRMT R14, RZ, 0x7610, R14 ;  /* 0x00007610ff0e7816 */ /* 0x000fe2000000000e */
[----:B------:R0:W2:Y:S01]  /*7ed0*/  @P1 LDG.E.U8 R17, desc[UR26][R90.64] ;  /* 0x0000001a5a111981 */ /* 0x0000a2000c1e1100 */
[----:B------:R-:W-:Y:S02]  /*7ee0*/  SEL R204, R159, R117, !P2 ;  /* 0x000000759fcc7207 */ /* 0x000fe40005000000 */
[----:B-1----:R-:W-:-:S03]  /*7ef0*/  IADD3 R122, P5, PT, R119, R85, RZ ;  /* 0x00000055777a7210 */ /* 0x002fc60007fbe0ff */
[----:B------:R-:W-:Y:S01]  /*7f00*/  IMAD R204, R204, UR8, RZ ;  /* 0x00000008cccc7c24 */ /* 0x000fe2000f8e02ff */
[----:B------:R-:W-:Y:S01]  /*7f10*/  LEA.HI.X.SX32 R119, R119, R84, 0x1, P5 ;  /* 0x0000005477777211 */ /* 0x000fe200028f0eff */
[----:B0-----:R-:W-:Y:S02]  /*7f20*/  @P1 IMAD.MOV.U32 R90, RZ, RZ, R123 ;  /* 0x000000ffff5a1224 */ /* 0x001fe400078e007b */
[----:B------:R-:W-:Y:S01]  /*7f30*/  @P1 IMAD.MOV.U32 R91, RZ, RZ, R124 ;  /* 0x000000ffff5b1224 */ /* 0x000fe200078e007c */
[----:B------:R-:W-:Y:S01]  /*7f40*/  IADD3 R120, P5, PT, R118, R85, RZ ;  /* 0x0000005576787210 */ /* 0x000fe20007fbe0ff */
[----:B------:R0:W-:Y:S01]  /*7f50*/  STL [R1+0x2cc], R121 ;  /* 0x0002cc7901007387 */ /* 0x0001e20000100800 */
[----:B------:R-:W-:Y:S02]  /*7f60*/  PRMT R15, RZ, 0x7610, R15 ;  /* 0x00007610ff0f7816 */ /* 0x000fe4000000000f */
[----:B------:R-:W-:Y:S01]  /*7f70*/  SEL R212, R159, R116, !P2 ;  /* 0x000000749fd47207 */ /* 0x000fe20005000000 */
[----:B------:R1:W2:Y:S01]  /*7f80*/  @P1 LDG.E.U8 R14, desc[UR26][R90.64] ;  /* 0x0000001a5a0e1981 */ /* 0x0002a2000c1e1100 */
[----:B------:R-:W-:-:S02]  /*7f90*/  PRMT R12, RZ, 0x7610, R12 ;  /* 0x00007610ff0c7816 */ /* 0x000fc4000000000c */
[----:B0-----:R-:W-:Y:S01]  /*7fa0*/  LEA.HI.X.SX32 R121, R118, R84, 0x1, P5 ;  /* 0x0000005476797211 */ /* 0x001fe200028f0eff */
[----:B-1----:R-:W-:Y:S02]  /*7fb0*/  @P1 IMAD.MOV.U32 R90, RZ, RZ, R122 ;  /* 0x000000ffff5a1224 */ /* 0x002fe400078e007a */
[----:B------:R-:W-:Y:S01]  /*7fc0*/  @P1 IMAD.MOV.U32 R91, RZ, RZ, R119 ;  /* 0x000000ffff5b1224 */ /* 0x000fe200078e0077 */
[-C--:B------:R-:W-:Y:S01]  /*7fd0*/  IADD3 R205, P5, PT, R204, R85.reuse, RZ ;  /* 0x00000055cccd7210 */ /* 0x080fe20007fbe0ff */
[----:B------:R-:W-:Y:S01]  /*7fe0*/  IMAD R212, R212, UR8, RZ ;  /* 0x00000008d4d47c24 */ /* 0x000fe2000f8e02ff */
[----:B------:R-:W-:Y:S02]  /*7ff0*/  SEL R220, R159, R114, !P2 ;  /* 0x000000729fdc7207 */ /* 0x000fe40005000000 */
[----:B------:R0:W2:Y:S01]  /*8000*/  @P1 LDG.E.U8 R15, desc[UR26][R90.64] ;  /* 0x0000001a5a0f1981 */ /* 0x0000a2000c1e1100 */
[----:B------:R-:W-:Y:S02]  /*8010*/  LEA.HI.X.SX32 R204, R204, R84, 0x1, P5 ;  /* 0x00000054cccc7211 */ /* 0x000fe400028f0eff */
[----:B------:R-:W-:Y:S01]  /*8020*/  IADD3 R213, P5, PT, R212, R85, RZ ;  /* 0x00000055d4d57210 */ /* 0x000fe20007fbe0ff */
[----:B------:R-:W-:Y:S01]  /*8030*/  IMAD R220, R220, UR8, RZ ;  /* 0x00000008dcdc7c24 */ /* 0x000fe2000f8e02ff */
[----:B------:R-:W-:Y:S01]  /*8040*/  PRMT R13, RZ, 0x7610, R13 ;  /* 0x00007610ff0d7816 */ /* 0x000fe2000000000d */
[----:B0-----:R-:W-:-:S02]  /*8050*/  @P1 IMAD.MOV.U32 R90, RZ, RZ, R120 ;  /* 0x000000ffff5a1224 */ /* 0x001fc400078e0078 */
[----:B------:R-:W-:Y:S01]  /*8060*/  @P1 IMAD.MOV.U32 R91, RZ, RZ, R121 ;  /* 0x000000ffff5b1224 */ /* 0x000fe200078e0079 */
[C---:B------:R-:W-:Y:S02]  /*8070*/  SEL R228, R159.reuse, R110, !P2 ;  /* 0x0000006e9fe47207 */ /* 0x040fe40005000000 */
[----:B------:R-:W-:Y:S02]  /*8080*/  LEA.HI.X.SX32 R212, R212, R84, 0x1, P5 ;  /* 0x00000054d4d47211 */ /* 0x000fe400028f0eff */
[----:B------:R0:W2:Y:S01]  /*8090*/  @P1 LDG.E.U8 R12, desc[UR26][R90.64] ;  /* 0x0000001a5a0c1981 */ /* 0x0000a2000c1e1100 */
[----:B------:R-:W-:Y:S01]  /*80a0*/  IADD3 R221, P5, PT, R220, R85, RZ ;  /* 0x00000055dcdd7210 */ /* 0x000fe20007fbe0ff */
[----:B------:R-:W-:Y:S01]  /*80b0*/  IMAD R228, R228, UR8, RZ ;  /* 0x00000008e4e47c24 */ /* 0x000fe2000f8e02ff */
[----:B------:R-:W-:Y:S02]  /*80c0*/  PRMT R195, RZ, 0x7610, R195 ;  /* 0x00007610ffc37816 */ /* 0x000fe400000000c3 */
[----:B------:R-:W-:Y:S01]  /*80d0*/  SEL R236, R159, R109, !P2 ;  /* 0x0000006d9fec7207 */ /* 0x000fe20005000000 */
[----:B0-----:R-:W-:-:S02]  /*80e0*/  @P1 IMAD.MOV.U32 R90, RZ, RZ, R205 ;  /* 0x000000ffff5a1224 */ /* 0x001fc400078e00cd */
        /* <DEDUP_REMOVED lines=45> */
[----:B------:R-:W-:Y:S01]  /*83c0*/  PRMT R111, RZ, 0x7610, R111 ;  /* 0x00007610ff6f7816 */ /* 0x000fe2000000006f */
[----:B------:R-:W-:Y:S01]  /*83d0*/  STL [R1+0x2e8], R123 ;  /* 0x0002e87b01007387 */ /* 0x000fe20000100800 */
[----:B------:R-:W-:Y:S01]  /*83e0*/  SEL R102, R159, R102, !P2 ;  /* 0x000000669f667207 */ /* 0x000fe20005000000 */
[----:B0-----:R-:W-:Y:S02]  /*83f0*/  @P1 IMAD.MOV.U32 R90, RZ, RZ, R118 ;  /* 0x000000ffff5a1224 */ /* 0x001fe400078e0076 */
[----:B------:R-:W-:Y:S01]  /*8400*/  @P1 IMAD.MOV.U32 R91, RZ, RZ, R252 ;  /* 0x000000ffff5b1224 */ /* 0x000fe200078e00fc */
[----:B------:R-:W-:Y:S01]  /*8410*/  STL [R1+0x2e4], R124 ;  /* 0x0002e47c01007387 */ /* 0x000fe20000100800 */
[----:B------:R-:W-:-:S03]  /*8420*/  LEA.HI.X.SX32 R104, R104, R84, 0x1, P5 ;  /* 0x0000005468687211 */ /* 0x000fc600028f0eff */
[----:B------:R0:W2:Y:S01]  /*8430*/  @P1 LDG.E.U8 R132, desc[UR26][R90.64] ;  /* 0x0000001a5a841981 */ /* 0x0000a2000c1e1100 */
[----:B------:R-:W-:-:S03]  /*8440*/  IADD3 R105, P5, PT, R103, R85, RZ ;  /* 0x0000005567697210 */ /* 0x000fc60007fbe0ff */
[----:B------:R-:W-:Y:S01]  /*8450*/  STL [R1+0x300], R122 ;  /* 0x0003007a01007387 */ /* 0x000fe20000100800 */
[----:B------:R-:W-:-:S03]  /*8460*/  IMAD R102, R102, UR8, RZ ;  /* 0x0000000866667c24 */ /* 0x000fc6000f8e02ff */
[----:B------:R-:W-:Y:S01]  /*8470*/  STL [R1+0x2fc], R119 ;  /* 0x0002fc7701007387 */ /* 0x000fe20000100800 */
[----:B0-----:R-:W-:Y:S02]  /*8480*/  @P1 IMAD.MOV.U32 R90, RZ, RZ, R116 ;  /* 0x000000ffff5a1224 */ /* 0x001fe400078e0074 */
[----:B------:R-:W-:Y:S01]  /*8490*/  @P1 IMAD.MOV.U32 R91, RZ, RZ, R117 ;  /* 0x000000ffff5b1224 */ /* 0x000fe200078e0075 */
[----:B------:R-:W-:Y:S01]  /*84a0*/  STL [R1+0x318], R120 ;  /* 0x0003187801007387 */ /* 0x000fe20000100800 */
[----:B------:R-:W-:-:S03]  /*84b0*/  PRMT R20, RZ, 0x7610, R20 ;  /* 0x00007610ff147816 */ /* 0x000fc60000000014 */
[----:B------:R-:W-:Y:S01]  /*84c0*/  STL [R1+0x314], R121 ;  /* 0x0003147901007387 */ /* 0x000fe20000100800 */
[----:B------:R-:W-:-:S03]  /*84d0*/  SEL R101, R159, R101, !P2 ;  /* 0x000000659f657207 */ /* 0x000fc60005000000 */
[----:B------:R-:W-:Y:S01]  /*84e0*/  STL [R1], R118 ;  /* 0x0000007601007387 */ /* 0x000fe20000100800 */
[----:B------:R-:W-:-:S03]  /*84f0*/  LEA.HI.X.SX32 R107, R103, R84, 0x1, P5 ;  /* 0x00000054676b7211 */ /* 0x000fc600028f0eff */
[----:B------:R-:W-:Y:S04]  /*8500*/  STL [R1+0x20], R116 ;  /* 0x0000207401007387 */ /* 0x000fe80000100800 */
[----:B------:R0:W2:Y:S04]  /*8510*/  @P1 LDG.E.U8 R111, desc[UR26][R90.64] ;  /* 0x0000001a5a6f1981 */ /* 0x0000a8000c1e1100 */
        /* <DEDUP_REMOVED lines=9> */
[----:B0-----:R-:W-:Y:S01]  /*85b0*/  IADD3 R104, P5, PT, R102, R85, RZ ;  /* 0x0000005566687210 */ /* 0x001fe20007fbe0ff */
[----:B-1----:R-:W-:-:S03]  /*85c0*/  @P1 IMAD.MOV.U32 R90, RZ, RZ, R105 ;  /* 0x000000ffff5a1224 */ /* 0x002fc600078e0069 */
[-C--:B------:R-:W-:Y:S01]  /*85d0*/  LEA.HI.X.SX32 R102, R102, R84.reuse, 0x1, P5 ;  /* 0x0000005466667211 */ /* 0x080fe200028f0eff */
[----:B------:R-:W-:Y:S01]  /*85e0*/  @P1 IMAD.MOV.U32 R91, RZ, RZ, R107 ;  /* 0x000000ffff5b1224 */ /* 0x000fe200078e006b */
[----:B------:R-:W-:Y:S01]  /*85f0*/  IADD3 R103, P5, PT, R101, R85, RZ ;  /* 0x0000005565677210 */ /* 0x000fe20007fbe0ff */
[----:B------:R-:W-:Y:S01]  /*8600*/  IMAD R100, R100, UR8, RZ ;  /* 0x0000000864647c24 */ /* 0x000fe2000f8e02ff */
[----:B------:R-:W-:Y:S02]  /*8610*/  PRMT R10, RZ, 0x7610, R10 ;  /* 0x00007610ff0a7816 */ /* 0x000fe4000000000a */
[----:B------:R0:W2:Y:S01]  /*8620*/  @P1 LDG.E.U8 R9, desc[UR26][R90.64] ;  /* 0x0000001a5a091981 */ /* 0x0000a2000c1e1100 */
[----:B------:R-:W-:Y:S02]  /*8630*/  SEL R99, R159, R99, !P2 ;  /* 0x000000639f637207 */ /* 0x000fe40005000000 */
[----:B------:R-:W-:Y:S01]  /*8640*/  LEA.HI.X.SX32 R101, R101, R84, 0x1, P5 ;  /* 0x0000005465657211 */ /* 0x000fe200028f0eff */
[----:B------:R1:W-:Y:S01]  /*8650*/  STL [R1+0x60], R105 ;  /* 0x0000606901007387 */ /* 0x0003e20000100800 */
[----:B------:R-:W-:Y:S01]  /*8660*/  SEL R97, R159, R97, !P2 ;  /* 0x000000619f617207 */ /* 0x000fe20005000000 */
[----:B------:R-:W-:-:S02]  /*8670*/  IMAD R99, R99, UR8, RZ ;  /* 0x0000000863637c24 */ /* 0x000fc4000f8e02ff */
[----:B0-----:R-:W-:Y:S02]  /*8680*/  @P1 IMAD.MOV.U32 R90, RZ, RZ, R104 ;  /* 0x000000ffff5a1224 */ /* 0x001fe400078e0068 */
[----:B------:R-:W-:Y:S01]  /*8690*/  @P1 IMAD.MOV.U32 R91, RZ, RZ, R102 ;  /* 0x000000ffff5b1224 */ /* 0x000fe200078e0066 */
[----:B------:R-:W-:Y:S02]  /*86a0*/  PRMT R7, RZ, 0x7610, R7 ;  /* 0x00007610ff077816 */ /* 0x000fe40000000007 */
[----:B-1----:R-:W-:Y:S02]  /*86b0*/  IADD3 R105, P5, PT, R100, R85, RZ ;  /* 0x0000005564697210 */ /* 0x002fe40007fbe0ff */
[----:B------:R0:W2:Y:S01]  /*86c0*/  @P1 LDG.E.U8 R10, desc[UR26][R90.64] ;  /* 0x0000001a5a0a1981 */ /* 0x0000a2000c1e1100 */
[----:B------:R-:W-:Y:S01]  /*86d0*/  SEL R96, R159, R96, !P2 ;  /* 0x000000609f607207 */ /* 0x000fe20005000000 */
[----:B------:R-:W-:Y:S02]  /*86e0*/  IMAD R97, R97, UR8, RZ ;  /* 0x0000000861617c24 */ /* 0x000fe4000f8e02ff */
[----:B------:R1:W-:Y:S04]  /*86f0*/  STL [R1+0x5c], R107 ;  /* 0x00005c6b01007387 */ /* 0x0003e80000100800 */
[----:B------:R3:W-:Y:S01]  /*8700*/  STL [R1+0x80], R104 ;  /* 0x0000806801007387 */ /* 0x0007e20000100800 */
[----:B0-----:R-:W-:-:S02]  /*8710*/  @P1 IMAD.MOV.U32 R90, RZ, RZ, R103 ;  /* 0x000000ffff5a1224 */ /* 0x001fc400078e0067 */
[----:B------:R-:W-:Y:S01]  /*8720*/  @P1 IMAD.MOV.U32 R91, RZ, RZ, R101 ;  /* 0x000000ffff5b1224 */ /* 0x000fe200078e0065 */
[----:B-1----:R-:W-:Y:S01]  /*8730*/  LEA.HI.X.SX32 R107, R100, R84, 0x1, P5 ;  /* 0x00000054646b7211 */ /* 0x002fe200028f0eff */
[----:B------:R0:W-:Y:S01]  /*8740*/  STL [R1+0x7c], R102 ;  /* 0x00007c6601007387 */ /* 0x0001e20000100800 */
[----:B---3--:R-:W-:-:S03]  /*8750*/  IADD3 R104, P5, PT, R99, R85, RZ ;  /* 0x0000005563687210 */ /* 0x008fc60007fbe0ff */
[----:B------:R1:W3:Y:S01]  /*8760*/  @P1 LDG.E.U8 R7, desc[UR26][R90.64] ;  /* 0x0000001a5a071981 */ /* 0x0002e2000c1e1100 */
[----:B------:R-:W-:Y:S02]  /*8770*/  LEA.HI.X.SX32 R99, R99, R84, 0x1, P5 ;  /* 0x0000005463637211 */ /* 0x000fe400028f0eff */
[----:B0-----:R-:W-:Y:S02]  /*8780*/  IADD3 R102, P5, PT, R97, R85, RZ ;  /* 0x0000005561667210 */ /* 0x001fe40007fbe0ff */
[----:B-1----:R-:W-:Y:S01]  /*8790*/  SEL R90, R159, R95, !P2 ;  /* 0x0000005f9f5a7207 */ /* 0x002fe20005000000 */
[----:B------:R-:W-:Y:S01]  /*87a0*/  IMAD R95, R96, UR8, RZ ;  /* 0x00000008605f7c24 */ /* 0x000fe2000f8e02ff */
[----:B------:R0:W-:Y:S01]  /*87b0*/  STL [R1+0xa0], R103 ;  /* 0x0000a06701007387 */ /* 0x0001e20000100800 */
[----:B------:R-:W-:Y:S01]  /*87c0*/  PRMT R249, RZ, 0x7610, R249 ;  /* 0x00007610fff97816 */ /* 0x000fe200000000f9 */
[----:B------:R-:W-:Y:S02]  /*87d0*/  @P1 IMAD.MOV.U32 R91, RZ, RZ, R107 ;  /* 0x000000ffff5b1224 */ /* 0x000fe400078e006b */
[----:B------:R-:W-:-:S02]  /*87e0*/  IMAD R96, R90, UR8, RZ ;  /* 0x000000085a607c24 */ /* 0x000fc4000f8e02ff */
[----:B------:R-:W-:Y:S01]  /*87f0*/  @P1 IMAD.MOV.U32 R90, RZ, RZ, R105 ;  /* 0x000000ffff5a1224 */ /* 0x000fe200078e0069 */
[-C--:B0-----:R-:W-:Y:S01]  /*8800*/  LEA.HI.X.SX32 R103, R97, R84.reuse, 0x1, P5 ;  /* 0x0000005461677211 */ /* 0x081fe200028f0eff */
[----:B------:R0:W-:Y:S01]  /*8810*/  STL [R1+0x9c], R101 ;  /* 0x00009c6501007387 */ /* 0x0001e20000100800 */
[C---:B------:R-:W-:Y:S02]  /*8820*/  IADD3 R100, P5, PT, R95.reuse, R85, RZ ;  /* 0x000000555f647210 */ /* 0x040fe40007fbe0ff */
[----:B------:R-:W-:Y:S01]  /*8830*/  PRMT R8, RZ, 0x7610, R8 ;  /* 0x00007610ff087816 */ /* 0x000fe20000000008 */
[----:B------:R1:W2:Y:S04]  /*8840*/  @P1 LDG.E.U8 R249, desc[UR26][R90.64] ;  /* 0x0000001a5af91981 */ /* 0x0002a8000c1e1100 */
[----:B------:R-:W-:Y:S01]  /*8850*/  STL [R1+0xc0], R105 ;  /* 0x0000c06901007387 */ /* 0x000fe20000100800 */
[----:B0-----:R-:W-:-:S02]  /*8860*/  LEA.HI.X.SX32 R101, R95, R84, 0x1, P5 ;  /* 0x000000545f657211 */ /* 0x001fc400028f0eff */
[----:B------:R-:W-:Y:S01]  /*8870*/  IADD3 R97, P5, PT, R96, R85, RZ ;  /* 0x0000005560617210 */ /* 0x000fe20007fbe0ff */
[----:B------:R-:W-:Y:S01]  /*8880*/  STL [R1+0xbc], R107 ;  /* 0x0000bc6b01007387 */ /* 0x000fe20000100800 */
[----:B-1----:R-:W-:Y:S02]  /*8890*/  @P1 IMAD.MOV.U32 R90, RZ, RZ, R104 ;  /* 0x000000ffff5a1224 */ /* 0x002fe400078e0068 */
[----:B------:R-:W-:Y:S01]  /*88a0*/  @P1 IMAD.MOV.U32 R91, RZ, RZ, R99 ;  /* 0x000000ffff5b1224 */ /* 0x000fe200078e0063 */
[----:B------:R-:W-:Y:S01]  /*88b0*/  STL [R1+0xe0], R104 ;  /* 0x0000e06801007387 */ /* 0x000fe20000100800 */
[----:B------:R-:W-:-:S03]  /*88c0*/  PRMT R5, RZ, 0x7610, R5 ;  /* 0x00007610ff057816 */ /* 0x000fc60000000005 */
[----:B------:R0:W-:Y:S04]  /*88d0*/  STL [R1+0xdc], R99 ;  /* 0x0000dc6301007387 */ /* 0x0001e80000100800 */
[----:B------:R1:W2:Y:S01]  /*88e0*/  @P1 LDG.E.U8 R8, desc[UR26][R90.64] ;  /* 0x0000001a5a081981 */ /* 0x0002a2000c1e1100 */
[----:B0-----:R-:W-:Y:S02]  /*88f0*/  LEA.HI.X.SX32 R99, R96, R84, 0x1, P5 ;  /* 0x0000005460637211 */ /* 0x001fe400028f0eff */
[----:B------:R-:W-:Y:S01]  /*8900*/  ISETP.GT.U32.AND P5, PT, R88, R94, PT ;  /* 0x0000005e5800720c */ /* 0x000fe20003fa4070 */
[----:B-1----:R-:W-:Y:S02]  /*8910*/  @P1 IMAD.MOV.U32 R90, RZ, RZ, R102 ;  /* 0x000000ffff5a1224 */ /* 0x002fe400078e0066 */
[----:B------:R-:W-:Y:S01]  /*8920*/  @P1 IMAD.MOV.U32 R91, RZ, RZ, R103 ;  /* 0x000000ffff5b1224 */ /* 0x000fe200078e0067 */
[----:B------:R-:W-:-:S04]  /*8930*/  PRMT R6, RZ, 0x7610, R6 ;  /* 0x00007610ff067816 */ /* 0x000fc80000000006 */
[----:B------:R0:W2:Y:S01]  /*8940*/  @P1 LDG.E.U8 R5, desc[UR26][R90.64] ;  /* 0x0000001a5a051981 */ /* 0x0000a2000c1e1100 */
[----:B------:R-:W-:Y:S01]  /*8950*/  LOP3.LUT R95, R87, 0x7c, RZ, 0xfc, !PT ;  /* 0x0000007c575f7812 */ /* 0x000fe200078efcff */
[----:B------:R-:W-:Y:S01]  /*8960*/  IMAD.MOV.U32 R109, RZ, RZ, R92 ;  /* 0x000000ffff6d7224 */ /* 0x000fe200078e005c */
[----:B------:R-:W-:Y:S02]  /*8970*/  PRMT R3, RZ, 0x7610, R3 ;  /* 0x00007610ff037816 */ /* 0x000fe40000000003 */
[----:B------:R-:W-:Y:S02]  /*8980*/  @!P5 IMAD.IADD R94, R94, 0x1, -R88 ;  /* 0x000000015e5ed824 */ /* 0x000fe400078e0a58 */
[----:B0-----:R-:W-:Y:S02]  /*8990*/  @P1 IMAD.MOV.U32 R90, RZ, RZ, R100 ;  /* 0x000000ffff5a1224 */ /* 0x001fe400078e0064 */
[----:B------:R-:W-:Y:S01]  /*89a0*/  @P1 IMAD.MOV.U32 R91, RZ, RZ, R101 ;  /* 0x000000ffff5b1224 */ /* 0x000fe200078e0065 */
[----:B------:R-:W-:-:S04]  /*89b0*/  IABS R116, R95 ;  /* 0x0000005f00747213 */ /* 0x000fc80000000000 */
[----:B------:R0:W2:Y:S01]  /*89c0*/  @P1 LDG.E.U8 R6, desc[UR26][R90.64] ;  /* 0x0000001a5a061981 */ /* 0x0000a2000c1e1100 */
[----:B------:R-:W-:Y:S01]  /*89d0*/  @!P4 IMAD.MOV R109, RZ, RZ, -R109 ;  /* 0x000000ffff6dc224 */ /* 0x000fe200078e0a6d */
[----:B------:R-:W-:Y:S01]  /*89e0*/  ISETP.GT.U32.AND P4, PT, R88, R94, PT ;  /* 0x0000005e5800720c */ /* 0x000fe20003f84070 */
[----:B0-----:R-:W-:Y:S02]  /*89f0*/  @P1 IMAD.MOV.U32 R90, RZ, RZ, R97 ;  /* 0x000000ffff5a1224 */ /* 0x001fe400078e0061 */
[----:B------:R-:W-:-:S05]  /*8a00*/  @P1 IMAD.MOV.U32 R91, RZ, RZ, R99 ;  /* 0x000000ffff5b1224 */ /* 0x000fca00078e0063 */
[----:B------:R0:W2:Y:S01]  /*8a10*/  @P1 LDG.E.U8 R3, desc[UR26][R90.64] ;  /* 0x0000001a5a031981 */ /* 0x0000a2000c1e1100 */
[----:B------:R-:W-:Y:S01]  /*8a20*/  IMAD.MOV.U32 R110, RZ, RZ, R89 ;  /* 0x000000ffff6e7224 */ /* 0x000fe200078e0059 */
[----:B0-----:R-:W-:Y:S01]  /*8a30*/  LOP3.LUT R90, R87, 0x84, RZ, 0xfc, !PT ;  /* 0x00000084575a7812 */ /* 0x001fe200078efcff */
[----:B------:R-:W-:-:S03]  /*8a40*/  IMAD.HI.U32 R91, R86, R116, RZ ;  /* 0x00000074565b7227 */ /* 0x000fc600078e00ff */
[----:B------:R-:W-:Y:S01]  /*8a50*/  IABS R117, R90 ;  /* 0x0000005a00757213 */ /* 0x000fe20000000000 */
[----:B------:R-:W-:-:S04]  /*8a60*/  IMAD.MOV R91, RZ, RZ, -R91 ;  /* 0x000000ffff5b7224 */ /* 0x000fc800078e0a5b */
[----:B------:R-:W-:Y:S02]  /*8a70*/  IMAD R116, R88, R91, R116 ;  /* 0x0000005b58747224 */ /* 0x000fe400078e0274 */
[----:B------:R-:W-:-:S04]  /*8a80*/  IMAD.HI.U32 R89, R86, R117, RZ ;  /* 0x0000007556597227 */ /* 0x000fc800078e00ff */
[----:B------:R-:W-:Y:S01]  /*8a90*/  @!P4 IMAD.IADD R94, R94, 0x1, -R88 ;  /* 0x000000015e5ec824 */ /* 0x000fe200078e0a58 */
[C---:B------:R-:W-:Y:S01]  /*8aa0*/  ISETP.GT.U32.AND P4, PT, R88.reuse, R116, PT ;  /* 0x000000745800720c */ /* 0x040fe20003f84070 */
[----:B------:R-:W-:Y:S02]  /*8ab0*/  IMAD.MOV R89, RZ, RZ, -R89 ;  /* 0x000000ffff597224 */ /* 0x000fe400078e0a59 */
[----:B------:R-:W-:Y:S02]  /*8ac0*/  IMAD.MOV.U32 R114, RZ, RZ, R94 ;  /* 0x000000ffff727224 */ /* 0x000fe400078e005e */
[----:B------:R-:W-:Y:S01]  /*8ad0*/  IMAD R117, R88, R89, R117 ;  /* 0x0000005958757224 */ /* 0x000fe200078e0275 */
[----:B------:R-:W-:Y:S01]  /*8ae0*/  LOP3.LUT R91, R87, 0x8a, RZ, 0xfc, !PT ;  /* 0x0000008a575b7812 */ /* 0x000fe200078efcff */
[----:B------:R-:W-:-:S03]  /*8af0*/  @!P3 IMAD.MOV R114, RZ, RZ, -R114 ;  /* 0x000000ffff72b224 */ /* 0x000fc600078e0a72 */
[----:B------:R-:W-:Y:S01]  /*8b00*/  ISETP.GT.U32.AND P3, PT, R88, R117, PT ;  /* 0x000000755800720c */ /* 0x000fe20003f64070 */
[----:B------:R-:W-:Y:S01]  /*8b10*/  @!P6 IMAD.MOV R110, RZ, RZ, -R110 ;  /* 0x000000ffff6ee224 */ /* 0x000fe200078e0a6e */
[----:B------:R-:W-:Y:S01]  /*8b20*/  ISETP.GE.AND P6, PT, R90, RZ, PT ;  /* 0x000000ff5a00720c */ /* 0x000fe20003fc6270 */
[----:B------:R-:W-:Y:S01]  /*8b30*/  @!P4 IMAD.IADD R116, R116, 0x1, -R88 ;  /* 0x000000017474c824 */ /* 0x000fe200078e0a58 */
[----:B------:R-:W-:-:S04]  /*8b40*/  IABS R90, R91 ;  /* 0x0000005b005a7213 */ /* 0x000fc80000000000 */
[----:B------:R-:W-:Y:S01]  /*8b50*/  ISETP.GT.U32.AND P4, PT, R88, R116, PT ;  /* 0x000000745800720c */ /* 0x000fe20003f84070 */
[----:B------:R-:W-:-:S04]  /*8b60*/  IMAD.HI.U32 R89, R86, R90, RZ ;  /* 0x0000005a56597227 */ /* 0x000fc800078e00ff */
[----:B------:R-:W-:Y:S02]  /*8b70*/  IMAD.MOV R89, RZ, RZ, -R89 ;  /* 0x000000ffff597224 */ /* 0x000fe400078e0a59 */
[----:B------:R-:W-:Y:S02]  /*8b80*/  @!P3 IMAD.IADD R117, R117, 0x1, -R88 ;  /* 0x000000017575b824 */ /* 0x000fe400078e0a58 */
[C---:B------:R-:W-:Y:S01]  /*8b90*/  IMAD R90, R88.reuse, R89, R90 ;  /* 0x00000059585a7224 */ /* 0x040fe200078e025a */
[----:B------:R-:W-:Y:S02]  /*8ba0*/  LOP3.LUT R89, R87, 0x8c, RZ, 0xfc, !PT ;  /* 0x0000008c57597812 */ /* 0x000fe400078efcff */
[----:B------:R-:W-:Y:S01]  /*8bb0*/  ISETP.GT.U32.AND P3, PT, R88, R117, PT ;  /* 0x000000755800720c */ /* 0x000fe20003f64070 */
[----:B------:R-:W-:Y:S01]  /*8bc0*/  @!P4 IMAD.IADD R116, R116, 0x1, -R88 ;  /* 0x000000017474c824 */ /* 0x000fe200078e0a58 */
[----:B------:R-:W-:Y:S02]  /*8bd0*/  IABS R119, R89 ;  /* 0x0000005900777213 */ /* 0x000fe40000000000 */
[----:B------:R-:W-:-:S02]  /*8be0*/  ISETP.GT.U32.AND P4, PT, R88, R90, PT ;  /* 0x0000005a5800720c */ /* 0x000fc40003f84070 */
[----:B------:R-:W-:Y:S01]  /*8bf0*/  ISETP.GE.AND P5, PT, R95, RZ, PT ;  /* 0x000000ff5f00720c */ /* 0x000fe20003fa6270 */
[----:B------:R-:W-:-:S04]  /*8c00*/  IMAD.HI.U32 R92, R86, R119, RZ ;  /* 0x00000077565c7227 */ /* 0x000fc800078e00ff */
[----:B------:R-:W-:Y:S02]  /*8c10*/  IMAD.MOV R92, RZ, RZ, -R92 ;  /* 0x000000ffff5c7224 */ /* 0x000fe400078e0a5c */
[--C-:B------:R-:W-:Y:S02]  /*8c20*/  @!P3 IMAD.IADD R117, R117, 0x1, -R88.reuse ;  /* 0x000000017575b824 */ /* 0x100fe400078e0a58 */
[----:B------:R-:W-:Y:S02]  /*8c30*/  IMAD R119, R88, R92, R119 ;  /* 0x0000005c58777224 */ /* 0x000fe400078e0277 */
[----:B------:R-:W-:Y:S01]  /*8c40*/  @!P6 IMAD.MOV R117, RZ, RZ, -R117 ;  /* 0x000000ffff75e224 */ /* 0x000fe200078e0a75 */
[----:B------:R-:W-:Y:S01]  /*8c50*/  ISETP.GE.AND P6, PT, R89, RZ, PT ;  /* 0x000000ff5900720c */ /* 0x000fe20003fc6270 */
[----:B------:R-:W-:Y:S01]  /*8c60*/  @!P4 IMAD.IADD R90, R90, 0x1, -R88 ;  /* 0x000000015a5ac824 */ /* 0x000fe200078e0a58 */
[----:B------:R-:W-:Y:S01]  /*8c70*/  LOP3.LUT R89, R87, 0x92, RZ, 0xfc, !PT ;  /* 0x0000009257597812 */ /* 0x000fe200078efcff */
[----:B------:R-:W-:Y:S01]  /*8c80*/  STL [R1+0x100], R102 ;  /* 0x0001006601007387 */ /* 0x000fe20000100800 */
[----:B------:R-:W-:Y:S01]  /*8c90*/  @!P5 IMAD.MOV R116, RZ, RZ, -R116 ;  /* 0x000000ffff74d224 */ /* 0x000fe200078e0a74 */
[----:B------:R-:W-:-:S02]  /*8ca0*/  ISETP.GT.U32.AND P5, PT, R88, R119, PT ;  /* 0x000000775800720c */ /* 0x000fc40003fa4070 */
[----:B------:R0:W-:Y:S01]  /*8cb0*/  STL [R1+0xfc], R103 ;  /* 0x0000fc6701007387 */ /* 0x0001e20000100800 */
[----:B------:R-:W-:Y:S02]  /*8cc0*/  ISETP.GT.U32.AND P4, PT, R88, R90, PT ;  /* 0x0000005a5800720c */ /* 0x000fe40003f84070 */
[----:B------:R-:W-:Y:S02]  /*8cd0*/  ISETP.GE.AND P3, PT, R91, RZ, PT ;  /* 0x000000ff5b00720c */ /* 0x000fe40003f66270 */
[----:B0-----:R-:W-:-:S05]  /*8ce0*/  IABS R103, R89 ;  /* 0x0000005900677213 */ /* 0x001fca0000000000 */
[----:B------:R-:W-:-:S04]  /*8cf0*/  IMAD.HI.U32 R91, R86, R103, RZ ;  /* 0x00000067565b7227 */ /* 0x000fc800078e00ff */
[----:B------:R-:W-:Y:S02]  /*8d00*/  IMAD.MOV R91, RZ, RZ, -R91 ;  /* 0x000000ffff5b7224 */ /* 0x000fe400078e0a5b */
[--C-:B------:R-:W-:Y:S02]  /*8d10*/  @!P5 IMAD.IADD R119, R119, 0x1, -R88.reuse ;  /* 0x000000017777d824 */ /* 0x100fe400078e0a58 */
[----:B------:R-:W-:Y:S02]  /*8d20*/  @!P4 IMAD.IADD R90, R90, 0x1, -R88 ;  /* 0x000000015a5ac824 */ /* 0x000fe400078e0a58 */
[C---:B------:R-:W-:Y:S01]  /*8d30*/  IMAD R103, R88.reuse, R91, R103 ;  /* 0x0000005b58677224 */ /* 0x040fe200078e0267 */
[----:B------:R-:W-:Y:S01]  /*8d40*/  ISETP.GT.U32.AND P5, PT, R88, R119, PT ;  /* 0x000000775800720c */ /* 0x000fe20003fa4070 */
[----:B------:R-:W-:-:S03]  /*8d50*/  @!P3 IMAD.MOV R90, RZ, RZ, -R90 ;  /* 0x000000ffff5ab224 */ /* 0x000fc600078e0a5a */
[----:B------:R-:W-:Y:S02]  /*8d60*/  ISETP.GT.U32.AND P3, PT, R88, R103, PT ;  /* 0x000000675800720c */ /* 0x000fe40003f64070 */
[----:B------:R-:W-:Y:S02]  /*8d70*/  ISETP.GE.AND P4, PT, R89, RZ, PT ;  /* 0x000000ff5900720c */ /* 0x000fe40003f86270 */
[----:B------:R-:W-:-:S04]  /*8d80*/  LOP3.LUT R89, R87, 0x94, RZ, 0xfc, !PT ;  /* 0x0000009457597812 */ /* 0x000fc800078efcff */
[----:B------:R-:W-:Y:S01]  /*8d90*/  IABS R121, R89 ;  /* 0x0000005900797213 */ /* 0x000fe20000000000 */
[--C-:B------:R-:W-:Y:S01]  /*8da0*/  @!P5 IMAD.IADD R119, R119, 0x1, -R88.reuse ;  /* 0x000000017777d824 */ /* 0x100fe200078e0a58 */
[----:B------:R-:W-:Y:S01]  /*8db0*/  ISETP.GE.AND P5, PT, R89, RZ, PT ;  /* 0x000000ff5900720c */ /* 0x000fe20003fa6270 */
[----:B------:R-:W-:Y:S01]  /*8dc0*/  STL [R1+0x120], R100 ;  /* 0x0001206401007387 */ /* 0x000fe20000100800 */
[----:B------:R-:W-:Y:S01]  /*8dd0*/  LOP3.LUT R89, R87, 0x9a, RZ, 0xfc, !PT ;  /* 0x0000009a57597812 */ /* 0x000fe200078efcff */
[----:B------:R-:W-:Y:S02]  /*8de0*/  @!P3 IMAD.IADD R103, R103, 0x1, -R88 ;  /* 0x000000016767b824 */ /* 0x000fe400078e0a58 */
[----:B------:R-:W-:Y:S01]  /*8df0*/  IMAD.HI.U32 R91, R86, R121, RZ ;  /* 0x00000079565b7227 */ /* 0x000fe200078e00ff */
[----:B------:R-:W-:Y:S02]  /*8e00*/  STL [R1+0x11c], R101 ;  /* 0x00011c6501007387 */ /* 0x000fe40000100800 */
[----:B------:R-:W-:-:S02]  /*8e10*/  ISETP.GT.U32.AND P3, PT, R88, R103, PT ;  /* 0x000000675800720c */ /* 0x000fc40003f64070 */
[----:B------:R-:W-:Y:S01]  /*8e20*/  STL [R1+0x148], R97 ;  /* 0x0001486101007387 */ /* 0x000fe20000100800 */
[----:B------:R-:W-:-:S03]  /*8e30*/  IMAD.MOV R91, RZ, RZ, -R91 ;  /* 0x000000ffff5b7224 */ /* 0x000fc600078e0a5b */
[----:B------:R0:W-:Y:S01]  /*8e40*/  STL [R1+0x144], R99 ;  /* 0x0001446301007387 */ /* 0x0001e20000100800 */
[----:B------:R-:W-:Y:S01]  /*8e50*/  IMAD R121, R88, R91, R121 ;  /* 0x0000005b58797224 */ /* 0x000fe200078e0279 */
[----:B0-----:R-:W-:Y:S01]  /*8e60*/  IABS R99, R89 ;  /* 0x0000005900637213 */ /* 0x001fe20000000000 */
[----:B------:R-:W-:-:S04]  /*8e70*/  @!P6 IMAD.MOV R119, RZ, RZ, -R119 ;  /* 0x000000ffff77e224 */ /* 0x000fc800078e0a77 */
[----:B------:R-:W-:Y:S01]  /*8e80*/  IMAD.HI.U32 R91, R86, R99, RZ ;  /* 0x00000063565b7227 */ /* 0x000fe200078e00ff */
[----:B------:R-:W-:-:S03]  /*8e90*/  ISETP.GT.U32.AND P6, PT, R88, R121, PT ;  /* 0x000000795800720c */ /* 0x000fc60003fc4070 */
[----:B------:R-:W-:Y:S02]  /*8ea0*/  IMAD.MOV R91, RZ, RZ, -R91 ;  /* 0x000000ffff5b7224 */ /* 0x000fe400078e0a5b */
[----:B------:R-:W-:Y:S02]  /*8eb0*/  @!P3 IMAD.IADD R103, R103, 0x1, -R88 ;  /* 0x000000016767b824 */ /* 0x000fe400078e0a58 */
[----:B------:R-:W-:Y:S02]  /*8ec0*/  IMAD R99, R88, R91, R99 ;  /* 0x0000005b58637224 */ /* 0x000fe400078e0263 */
[----:B------:R-:W-:-:S03]  /*8ed0*/  @!P4 IMAD.MOV R103, RZ, RZ, -R103 ;  /* 0x000000ffff67c224 */ /* 0x000fc600078e0a67 */
[C---:B------:R-:W-:Y:S01]  /*8ee0*/  ISETP.GT.U32.AND P4, PT, R88.reuse, R99, PT ;  /* 0x000000635800720c */ /* 0x040fe20003f84070 */
[----:B------:R-:W-:Y:S01]  /*8ef0*/  @!P6 IMAD.IADD R121, R121, 0x1, -R88 ;  /* 0x000000017979e824 */ /* 0x000fe200078e0a58 */
[----:B------:R-:W-:Y:S02]  /*8f00*/  ISETP.GE.AND P3, PT, R89, RZ, PT ;  /* 0x000000ff5900720c */ /* 0x000fe40003f66270 */
[----:B------:R-:W-:Y:S02]  /*8f10*/  LOP3.LUT R89, R87, 0x9c, RZ, 0xfc, !PT ;  /* 0x0000009c57597812 */ /* 0x000fe400078efcff */
[----:B------:R-:W-:Y:S02]  /*8f20*/  ISETP.GT.U32.AND P6, PT, R88, R121, PT ;  /* 0x000000795800720c */ /* 0x000fe40003fc4070 */
[----:B------:R-:W-:-:S05]  /*8f30*/  IABS R124, R89 ;  /* 0x00000059007c7213 */ /* 0x000fca0000000000 */
[----:B------:R-:W-:Y:S02]  /*8f40*/  @!P4 IMAD.IADD R99, R99, 0x1, -R88 ;  /* 0x000000016363c824 */ /* 0x000fe400078e0a58 */
[----:B------:R-:W-:-:S03]  /*8f50*/  IMAD.HI.U32 R91, R86, R124, RZ ;  /* 0x0000007c565b7227 */ /* 0x000fc600078e00ff */
[----:B------:R-:W-:Y:S01]  /*8f60*/  ISETP.GT.U32.AND P4, PT, R88, R99, PT ;  /* 0x000000635800720c */ /* 0x000fe20003f84070 */
[----:B------:R-:W-:Y:S01]  /*8f70*/  @!P6 IMAD.IADD R121, R121, 0x1, -R88 ;  /* 0x000000017979e824 */ /* 0x000fe200078e0a58 */
[----:B------:R-:W-:Y:S01]  /*8f80*/  ISETP.GE.AND P6, PT, R89, RZ, PT ;  /* 0x000000ff5900720c */ /* 0x000fe20003fc6270 */
[----:B------:R-:W-:Y:S01]  /*8f90*/  IMAD.MOV R91, RZ, RZ, -R91 ;  /* 0x000000ffff5b7224 */ /* 0x000fe200078e0a5b */
[----:B------:R-:W-:-:S03]  /*8fa0*/  LOP3.LUT R89, R87, 0xa2, RZ, 0xfc, !PT ;  /* 0x000000a257597812 */ /* 0x000fc600078efcff */
[----:B------:R-:W-:Y:S01]  /*8fb0*/  IMAD R124, R88, R91, R124 ;  /* 0x0000005b587c7224 */ /* 0x000fe200078e027c */
[----:B------:R-:W-:Y:S01]  /*8fc0*/  IABS R91, R89 ;  /* 0x00000059005b7213 */ /* 0x000fe20000000000 */
[----:B------:R-:W-:-:S04]  /*8fd0*/  @!P5 IMAD.MOV R121, RZ, RZ, -R121 ;  /* 0x000000ffff79d224 */ /* 0x000fc800078e0a79 */
[----:B------:R-:W-:Y:S01]  /*8fe0*/  @!P4 IMAD.IADD R99, R99, 0x1, -R88 ;  /* 0x000000016363c824 */ /* 0x000fe200078e0a58 */
[----:B------:R-:W-:Y:S01]  /*8ff0*/  ISETP.GE.AND P4, PT, R89, RZ, PT ;  /* 0x000000ff5900720c */ /* 0x000fe20003f86270 */
[----:B------:R-:W-:Y:S01]  /*9000*/  IMAD.MOV.U32 R89, RZ, RZ, R91 ;  /* 0x000000ffff597224 */ /* 0x000fe200078e005b */
[----:B------:R-:W-:-:S03]  /*9010*/  ISETP.GT.U32.AND P5, PT, R88, R124, PT ;  /* 0x0000007c5800720c */ /* 0x000fc60003fa4070 */
[----:B------:R-:W-:-:S04]  /*9020*/  IMAD.HI.U32 R92, R86, R89, RZ ;  /* 0x00000059565c7227 */ /* 0x000fc800078e00ff */
[----:B------:R-:W-:Y:S01]  /*9030*/  IMAD.MOV R92, RZ, RZ, -R92 ;  /* 0x000000ffff5c7224 */ /* 0x000fe200078e0a5c */
[----:B------:R-:W-:-:S03]  /*9040*/  LOP3.LUT R91, R87, 0xa4, RZ, 0xfc, !PT ;  /* 0x000000a4575b7812 */ /* 0x000fc600078efcff */
[----:B------:R-:W-:Y:S02]  /*9050*/  IMAD R89, R88, R92, R89 ;  /* 0x0000005c58597224 */ /* 0x000fe400078e0259 */
[----:B------:R-:W-:Y:S02]  /*9060*/  @!P5 IMAD.IADD R124, R124, 0x1, -R88 ;  /* 0x000000017c7cd824 */ /* 0x000fe400078e0a58 */
[----:B------:R-:W-:Y:S01]  /*9070*/  @!P3 IMAD.MOV R99, RZ, RZ, -R99 ;  /* 0x000000ffff63b224 */ /* 0x000fe200078e0a63 */
[C---:B------:R-:W-:Y:S02]  /*9080*/  ISETP.GT.U32.AND P3, PT, R88.reuse, R89, PT ;  /* 0x000000595800720c */ /* 0x040fe40003f64070 */
[----:B------:R-:W-:Y:S02]  /*9090*/  IABS R123, R91 ;  /* 0x0000005b007b7213 */ /* 0x000fe40000000000 */
[----:B------:R-:W-:-:S03]  /*90a0*/  ISETP.GT.U32.AND P5, PT, R88, R124, PT ;  /* 0x0000007c5800720c */ /* 0x000fc60003fa4070 */
[----:B------:R-:W-:-:S04]  /*90b0*/  IMAD.HI.U32 R92, R86, R123, RZ ;  /* 0x0000007b565c7227 */ /* 0x000fc800078e00ff */
[----:B------:R-:W-:Y:S02]  /*90c0*/  IMAD.MOV R92, RZ, RZ, -R92 ;  /* 0x000000ffff5c7224 */ /* 0x000fe400078e0a5c */
[--C-:B------:R-:W-:Y:S02]  /*90d0*/  @!P3 IMAD.IADD R89, R89, 0x1, -R88.reuse ;  /* 0x000000015959b824 */ /* 0x100fe400078e0a58 */
[----:B------:R-:W-:Y:S02]  /*90e0*/  IMAD R123, R88, R92, R123 ;  /* 0x0000005c587b7224 */ /* 0x000fe400078e027b */
[----:B------:R-:W-:Y:S01]  /*90f0*/  @!P5 IMAD.IADD R124, R124, 0x1, -R88 ;  /* 0x000000017c7cd824 */ /* 0x000fe200078e0a58 */
[----:B------:R-:W-:Y:S02]  /*9100*/  ISETP.GE.AND P5, PT, R91, RZ, PT ;  /* 0x000000ff5b00720c */ /* 0x000fe40003fa6270 */
[----:B------:R-:W-:Y:S01]  /*9110*/  LOP3.LUT R91, R87, 0xaa, RZ, 0xfc, !PT ;  /* 0x000000aa575b7812 */ /* 0x000fe200078efcff */
[----:B------:R-:W-:Y:S01]  /*9120*/  @!P6 IMAD.MOV R124, RZ, RZ, -R124 ;  /* 0x000000ffff7ce224 */ /* 0x000fe200078e0a7c */
[----:B------:R-:W-:-:S02]  /*9130*/  ISETP.GT.U32.AND P3, PT, R88, R89, PT ;  /* 0x000000595800720c */ /* 0x000fc40003f64070 */
[----:B------:R-:W-:Y:S02]  /*9140*/  ISETP.GT.U32.AND P6, PT, R88, R123, PT ;  /* 0x0000007b5800720c */ /* 0x000fe40003fc4070 */
[----:B------:R-:W-:-:S05]  /*9150*/  IABS R96, R91 ;  /* 0x0000005b00607213 */ /* 0x000fca0000000000 */
[----:B------:R-:W-:-:S04]  /*9160*/  IMAD.HI.U32 R92, R86, R96, RZ ;  /* 0x00000060565c7227 */ /* 0x000fc800078e00ff */
[----:B------:R-:W-:Y:S02]  /*9170*/  IMAD.MOV R92, RZ, RZ, -R92 ;  /* 0x000000ffff5c7224 */ /* 0x000fe400078e0a5c */
[--C-:B------:R-:W-:Y:S01]  /*9180*/  @!P3 IMAD.IADD R89, R89, 0x1, -R88.reuse ;  /* 0x000000015959b824 */ /* 0x100fe200078e0a58 */
[----:B------:R-:W-:Y:S01]  /*9190*/  ISETP.GE.AND P3, PT, R91, RZ, PT ;  /* 0x000000ff5b00720c */ /* 0x000fe20003f66270 */
[----:B------:R-:W-:Y:S01]  /*91a0*/  @!P6 IMAD.IADD R123, R123, 0x1, -R88 ;  /* 0x000000017b7be824 */ /* 0x000fe200078e0a58 */
[----:B------:R-:W-:Y:S01]  /*91b0*/  LOP3.LUT R91, R87, 0xac, RZ, 0xfc, !PT ;  /* 0x000000ac575b7812 */ /* 0x000fe200078efcff */
[C---:B------:R-:W-:Y:S02]  /*91c0*/  IMAD R96, R88.reuse, R92, R96 ;  /* 0x0000005c58607224 */ /* 0x040fe400078e0260 */
[----:B------:R-:W-:Y:S01]  /*91d0*/  @!P4 IMAD.MOV R89, RZ, RZ, -R89 ;  /* 0x000000ffff59c224 */ /* 0x000fe200078e0a59 */
[----:B------:R-:W-:Y:S02]  /*91e0*/  IABS R92, R91 ;  /* 0x0000005b005c7213 */ /* 0x000fe40000000000 */
[----:B------:R-:W-:-:S02]  /*91f0*/  ISETP.GT.U32.AND P6, PT, R88, R123, PT ;  /* 0x0000007b5800720c */ /* 0x000fc40003fc4070 */
[----:B------:R-:W-:Y:S01]  /*9200*/  ISETP.GT.U32.AND P4, PT, R88, R96, PT ;  /* 0x000000605800720c */ /* 0x000fe20003f84070 */
[----:B------:R-:W-:-:S04]  /*9210*/  IMAD.HI.U32 R94, R86, R92, RZ ;  /* 0x0000005c565e7227 */ /* 0x000fc800078e00ff */
[----:B------:R-:W-:-:S04]  /*9220*/  IMAD.MOV R94, RZ, RZ, -R94 ;  /* 0x000000ffff5e7224 */ /* 0x000fc800078e0a5e */
[----:B------:R-:W-:Y:S02]  /*9230*/  IMAD R92, R88, R94, R92 ;  /* 0x0000005e585c7224 */ /* 0x000fe400078e025c */
[--C-:B------:R-:W-:Y:S01]  /*9240*/  @!P6 IMAD.IADD R123, R123, 0x1, -R88.reuse ;  /* 0x000000017b7be824 */ /* 0x100fe200078e0a58 */
[----:B------:R-:W-:Y:S01]  /*9250*/  ISETP.GE.AND P6, PT, R91, RZ, PT ;  /* 0x000000ff5b00720c */ /* 0x000fe20003fc6270 */
[----:B------:R-:W-:Y:S01]  /*9260*/  @!P4 IMAD.IADD R96, R96, 0x1, -R88 ;  /* 0x000000016060c824 */ /* 0x000fe200078e0a58 */
[----:B------:R-:W-:Y:S01]  /*9270*/  LOP3.LUT R91, R87, 0xb2, RZ, 0xfc, !PT ;  /* 0x000000b2575b7812 */ /* 0x000fe200078efcff */
[----:B------:R-:W-:Y:S01]  /*9280*/  @!P5 IMAD.MOV R123, RZ, RZ, -R123 ;  /* 0x000000ffff7bd224 */ /* 0x000fe200078e0a7b */
[C---:B------:R-:W-:Y:S02]  /*9290*/  ISETP.GT.U32.AND P5, PT, R88.reuse, R92, PT ;  /* 0x0000005c5800720c */ /* 0x040fe40003fa4070 */
[----:B------:R-:W-:Y:S02]  /*92a0*/  ISETP.GT.U32.AND P4, PT, R88, R96, PT ;  /* 0x000000605800720c */ /* 0x000fe40003f84070 */
[----:B------:R-:W-:-:S05]  /*92b0*/  IABS R97, R91 ;  /* 0x0000005b00617213 */ /* 0x000fca0000000000 */
[----:B------:R-:W-:-:S04]  /*92c0*/  IMAD.HI.U32 R95, R86, R97, RZ ;  /* 0x00000061565f7227 */ /* 0x000fc800078e00ff */
[----:B------:R-:W-:Y:S02]  /*92d0*/  IMAD.MOV R95, RZ, RZ, -R95 ;  /* 0x000000ffff5f7224 */ /* 0x000fe400078e0a5f */
[--C-:B------:R-:W-:Y:S02]  /*92e0*/  @!P5 IMAD.IADD R92, R92, 0x1, -R88.reuse ;  /* 0x000000015c5cd824 */ /* 0x100fe400078e0a58 */
[----:B------:R-:W-:Y:S01]  /*92f0*/  @!P4 IMAD.IADD R96, R96, 0x1, -R88 ;  /* 0x000000016060c824 */ /* 0x000fe200078e0a58 */
[----:B------:R-:W-:Y:S01]  /*9300*/  ISETP.GE.AND P4, PT, R91, RZ, PT ;  /* 0x000000ff5b00720c */ /* 0x000fe20003f86270 */
[C---:B------:R-:W-:Y:S01]  /*9310*/  IMAD R97, R88.reuse, R95, R97 ;  /* 0x0000005f58617224 */ /* 0x040fe200078e0261 */
[----:B------:R-:W-:Y:S01]  /*9320*/  LOP3.LUT R91, R87, 0xb4, RZ, 0xfc, !PT ;  /* 0x000000b4575b7812 */ /* 0x000fe200078efcff */
[----:B------:R-:W-:Y:S01]  /*9330*/  @!P3 IMAD.MOV R96, RZ, RZ, -R96 ;  /* 0x000000ffff60b224 */ /* 0x000fe200078e0a60 */
[----:B------:R-:W-:Y:S02]  /*9340*/  ISETP.GT.U32.AND P5, PT, R88, R92, PT ;  /* 0x0000005c5800720c */ /* 0x000fe40003fa4070 */
[----:B------:R-:W-:-:S02]  /*9350*/  IABS R94, R91 ;  /* 0x0000005b005e7213 */ /* 0x000fc40000000000 */
[----:B------:R-:W-:-:S03]  /*9360*/  ISETP.GT.U32.AND P3, PT, R88, R97, PT ;  /* 0x000000615800720c */ /* 0x000fc60003f64070 */
[----:B------:R-:W-:-:S04]  /*9370*/  IMAD.HI.U32 R95, R86, R94, RZ ;  /* 0x0000005e565f7227 */ /* 0x000fc800078e00ff */
[----:B------:R-:W-:Y:S02]  /*9380*/  IMAD.MOV R95, RZ, RZ, -R95 ;  /* 0x000000ffff5f7224 */ /* 0x000fe400078e0a5f */
[----:B------:R-:W-:Y:S01]  /*9390*/  @!P5 IMAD.IADD R92, R92, 0x1, -R88 ;  /* 0x000000015c5cd824 */ /* 0x000fe200078e0a58 */
[----:B------:R-:W-:Y:S01]  /*93a0*/  ISETP.GE.AND P5, PT, R91, RZ, PT ;  /* 0x000000ff5b00720c */ /* 0x000fe20003fa6270 */
[----:B------:R-:W-:Y:S01]  /*93b0*/  IMAD R91, R88, R95, R94 ;  /* 0x0000005f585b7224 */ /* 0x000fe200078e025e */
[----:B------:R-:W-:Y:S01]  /*93c0*/  LOP3.LUT R94, R87, 0xba, RZ, 0xfc, !PT ;  /* 0x000000ba575e7812 */ /* 0x000fe200078efcff */
[----:B------:R-:W-:-:S03]  /*93d0*/  @!P3 IMAD.IADD R97, R97, 0x1, -R88 ;  /* 0x000000016161b824 */ /* 0x000fc600078e0a58 */
[----:B------:R-:W-:Y:S02]  /*93e0*/  IABS R100, R94 ;  /* 0x0000005e00647213 */ /* 0x000fe40000000000 */
[----:B------:R-:W-:Y:S01]  /*93f0*/  ISETP.GT.U32.AND P3, PT, R88, R97, PT ;  /* 0x000000615800720c */ /* 0x000fe20003f64070 */
[----:B------:R-:W-:Y:S02]  /*9400*/  IMAD.MOV.U32 R122, RZ, RZ, R92 ;  /* 0x000000ffff7a7224 */ /* 0x000fe400078e005c */
[----:B------:R-:W-:-:S04]  /*9410*/  IMAD.HI.U32 R92, R86, R100, RZ ;  /* 0x00000064565c7227 */ /* 0x000fc800078e00ff */
[----:B------:R-:W-:Y:S01]  /*9420*/  @!P6 IMAD.MOV R122, RZ, RZ, -R122 ;  /* 0x000000ffff7ae224 */ /* 0x000fe200078e0a7a */
[----:B------:R-:W-:Y:S01]  /*9430*/  ISETP.GT.U32.AND P6, PT, R88, R91, PT ;  /* 0x0000005b5800720c */ /* 0x000fe20003fc4070 */
[----:B------:R-:W-:-:S04]  /*9440*/  IMAD.MOV R92, RZ, RZ, -R92 ;  /* 0x000000ffff5c7224 */ /* 0x000fc800078e0a5c */
[----:B------:R-:W-:Y:S02]  /*9450*/  @!P3 IMAD.IADD R97, R97, 0x1, -R88 ;  /* 0x000000016161b824 */ /* 0x000fe400078e0a58 */
[----:B------:R-:W-:Y:S02]  /*9460*/  IMAD R100, R88, R92, R100 ;  /* 0x0000005c58647224 */ /* 0x000fe400078e0264 */
[----:B------:R-:W-:-:S03]  /*9470*/  @!P4 IMAD.MOV R97, RZ, RZ, -R97 ;  /* 0x000000ffff61c224 */ /* 0x000fc600078e0a61 */
[----:B------:R-:W-:Y:S01]  /*9480*/  ISETP.GT.U32.AND P4, PT, R88, R100, PT ;  /* 0x000000645800720c */ /* 0x000fe20003f84070 */
[----:B------:R-:W-:Y:S01]  /*9490*/  @!P6 IMAD.IADD R91, R91, 0x1, -R88 ;  /* 0x000000015b5be824 */ /* 0x000fe200078e0a58 */
[----:B------:R-:W-:-:S04]  /*94a0*/  LOP3.LUT R92, R87, 0xbc, RZ, 0xfc, !PT ;  /* 0x000000bc575c7812 */ /* 0x000fc800078efcff */
[----:B------:R-:W-:Y:S02]  /*94b0*/  ISETP.GT.U32.AND P6, PT, R88, R91, PT ;  /* 0x0000005b5800720c */ /* 0x000fe40003fc4070 */
[----:B------:R-:W-:-:S05]  /*94c0*/  IABS R95, R92 ;  /* 0x0000005c005f7213 */ /* 0x000fca0000000000 */
[----:B------:R-:W-:Y:S01]  /*94d0*/  @!P4 IMAD.IADD R100, R100, 0x1, -R88 ;  /* 0x000000016464c824 */ /* 0x000fe200078e0a58 */
[----:B------:R-:W-:Y:S01]  /*94e0*/  ISETP.GE.AND P3, PT, R94, RZ, PT ;  /* 0x000000ff5e00720c */ /* 0x000fe20003f66270 */
[----:B------:R-:W-:-:S03]  /*94f0*/  IMAD.HI.U32 R94, R86, R95, RZ ;  /* 0x0000005f565e7227 */ /* 0x000fc600078e00ff */
[C---:B------:R-:W-:Y:S01]  /*9500*/  ISETP.GT.U32.AND P4, PT, R88.reuse, R100, PT ;  /* 0x000000645800720c */ /* 0x040fe20003f84070 */
[----:B------:R-:W-:Y:S02]  /*9510*/  @!P6 IMAD.IADD R91, R91, 0x1, -R88 ;  /* 0x000000015b5be824 */ /* 0x000fe400078e0a58 */
[----:B------:R-:W-:Y:S02]  /*9520*/  IMAD.MOV R94, RZ, RZ, -R94 ;  /* 0x000000ffff5e7224 */ /* 0x000fe400078e0a5e */
[----:B------:R-:W-:Y:S01]  /*9530*/  IMAD.MOV.U32 R120, RZ, RZ, R91 ;  /* 0x000000ffff787224 */ /* 0x000fe200078e005b */
[C---:B------:R-:W-:Y:S01]  /*9540*/  LOP3.LUT R91, R87.reuse, 0xc2, RZ, 0xfc, !PT ;  /* 0x000000c2575b7812 */ /* 0x040fe200078efcff */
[----:B------:R-:W-:Y:S01]  /*9550*/  IMAD R95, R88, R94, R95 ;  /* 0x0000005e585f7224 */ /* 0x000fe200078e025f */
[----:B------:R-:W-:Y:S02]  /*9560*/  ISETP.GE.AND P6, PT, R92, RZ, PT ;  /* 0x000000ff5c00720c */ /* 0x000fe40003fc6270 */
[----:B------:R-:W-:-:S02]  /*9570*/  LOP3.LUT R92, R87, 0xca, RZ, 0xfc, !PT ;  /* 0x000000ca575c7812 */ /* 0x000fc400078efcff */
[----:B------:R-:W-:Y:S01]  /*9580*/  IABS R102, R91 ;  /* 0x0000005b00667213 */ /* 0x000fe20000000000 */
[----:B------:R-:W-:Y:S01]  /*9590*/  @!P4 IMAD.IADD R100, R100, 0x1, -R88 ;  /* 0x000000016464c824 */ /* 0x000fe200078e0a58 */
[----:B------:R-:W-:Y:S02]  /*95a0*/  ISETP.GT.U32.AND P4, PT, R88, R95, PT ;  /* 0x0000005f5800720c */ /* 0x000fe40003f84070 */
[----:B------:R-:W-:Y:S01]  /*95b0*/  IABS R104, R92 ;  /* 0x0000005c00687213 */ /* 0x000fe20000000000 */
[----:B------:R-:W-:Y:S01]  /*95c0*/  IMAD.HI.U32 R94, R86, R102, RZ ;  /* 0x00000066565e7227 */ /* 0x000fe200078e00ff */
[----:B------:R-:W-:-:S03]  /*95d0*/  LOP3.LUT R108, R87, 0xc4, RZ, 0xfc, !PT ;  /* 0x000000c4576c7812 */ /* 0x000fc600078efcff */
[----:B------:R-:W-:-:S04]  /*95e0*/  IMAD.HI.U32 R105, R86, R104, RZ ;  /* 0x0000006856697227 */ /* 0x000fc800078e00ff */
[----:B------:R-:W-:Y:S02]  /*95f0*/  IMAD.MOV R94, RZ, RZ, -R94 ;  /* 0x000000ffff5e7224 */ /* 0x000fe400078e0a5e */
[----:B------:R-:W-:Y:S01]  /*9600*/  @!P5 IMAD.MOV R120, RZ, RZ, -R120 ;  /* 0x000000ffff78d224 */ /* 0x000fe200078e0a78 */
[----:B------:R-:W-:Y:S01]  /*9610*/  ISETP.GE.AND P5, PT, R91, RZ, PT ;  /* 0x000000ff5b00720c */ /* 0x000fe20003fa6270 */
[----:B------:R-:W-:Y:S01]  /*9620*/  IMAD.MOV R105, RZ, RZ, -R105 ;  /* 0x000000ffff697224 */ /* 0x000fe200078e0a69 */
[----:B------:R-:W-:Y:S01]  /*9630*/  IABS R91, R108 ;  /* 0x0000006c005b7213 */ /* 0x000fe20000000000 */
[C---:B------:R-:W-:Y:S01]  /*9640*/  IMAD R102, R88.reuse, R94, R102 ;  /* 0x0000005e58667224 */ /* 0x040fe200078e0266 */
[----:B------:R-:W-:Y:S01]  /*9650*/  LOP3.LUT R94, R87, 0xd2, RZ, 0xfc, !PT ;  /* 0x000000d2575e7812 */ /* 0x000fe200078efcff */
[----:B------:R-:W-:Y:S02]  /*9660*/  @!P4 IMAD.IADD R95, R95, 0x1, -R88 ;  /* 0x000000015f5fc824 */ /* 0x000fe400078e0a58 */
[----:B------:R-:W-:Y:S01]  /*9670*/  IMAD R104, R88, R105, R104 ;  /* 0x0000006958687224 */ /* 0x000fe200078e0268 */
[----:B------:R-:W-:Y:S01]  /*9680*/  IABS R105, R94 ;  /* 0x0000005e00697213 */ /* 0x000fe20000000000 */
[----:B------:R-:W-:Y:S01]  /*9690*/  IMAD.HI.U32 R101, R86, R91, RZ ;  /* 0x0000005b56657227 */ /* 0x000fe200078e00ff */
[----:B------:R-:W-:-:S03]  /*96a0*/  ISETP.GT.U32.AND P4, PT, R88, R95, PT ;  /* 0x0000005f5800720c */ /* 0x000fc60003f84070 */
[----:B------:R-:W-:Y:S01]  /*96b0*/  @!P3 IMAD.MOV R100, RZ, RZ, -R100 ;  /* 0x000000ffff64b224 */ /* 0x000fe200078e0a64 */
[----:B------:R-:W-:Y:S01]  /*96c0*/  ISETP.GT.U32.AND P3, PT, R88, R102, PT ;  /* 0x000000665800720c */ /* 0x000fe20003f64070 */
[----:B------:R-:W-:Y:S01]  /*96d0*/  IMAD.MOV R101, RZ, RZ, -R101 ;  /* 0x000000ffff657224 */ /* 0x000fe200078e0a65 */
[----:B------:R-:W-:Y:S01]  /*96e0*/  LOP3.LUT R107, R87, 0xda, RZ, 0xfc, !PT ;  /* 0x000000da576b7812 */ /* 0x000fe200078efcff */
[----:B------:R-:W-:-:S04]  /*96f0*/  IMAD.HI.U32 R118, R86, R105, RZ ;  /* 0x0000006956767227 */ /* 0x000fc800078e00ff */
[C---:B------:R-:W-:Y:S01]  /*9700*/  IMAD R91, R88.reuse, R101, R91 ;  /* 0x00000065585b7224 */ /* 0x040fe200078e025b */
[----:B------:R-:W-:Y:S01]  /*9710*/  IABS R101, R107 ;  /* 0x0000006b00657213 */ /* 0x000fe20000000000 */
[----:B------:R-:W-:Y:S02]  /*9720*/  IMAD.MOV R118, RZ, RZ, -R118 ;  /* 0x000000ffff767224 */ /* 0x000fe400078e0a76 */
[----:B------:R-:W-:Y:S02]  /*9730*/  @!P4 IMAD.IADD R95, R95, 0x1, -R88 ;  /* 0x000000015f5fc824 */ /* 0x000fe400078e0a58 */
[----:B------:R-:W-:Y:S02]  /*9740*/  IMAD R105, R88, R118, R105 ;  /* 0x0000007658697224 */ /* 0x000fe400078e0269 */
[----:B------:R-:W-:-:S04]  /*9750*/  IMAD.HI.U32 R118, R86, R101, RZ ;  /* 0x0000006556767227 */ /* 0x000fc800078e00ff */
[----:B------:R-:W-:Y:S02]  /*9760*/  @!P3 IMAD.IADD R102, R102, 0x1, -R88 ;  /* 0x000000016666b824 */ /* 0x000fe400078e0a58 */
[----:B------:R-:W-:Y:S01]  /*9770*/  IMAD.MOV R125, RZ, RZ, -R118 ;  /* 0x000000ffff7d7224 */ /* 0x000fe200078e0a76 */
[C---:B------:R-:W-:Y:S01]  /*9780*/  ISETP.GT.U32.AND P4, PT, R88.reuse, R104, PT ;  /* 0x000000685800720c */ /* 0x040fe20003f84070 */
[----:B------:R-:W-:Y:S01]  /*9790*/  IMAD.MOV.U32 R118, RZ, RZ, R95 ;  /* 0x000000ffff767224 */ /* 0x000fe200078e005f */
[----:B------:R-:W-:-:S03]  /*97a0*/  ISETP.GT.U32.AND P3, PT, R88, R102, PT ;  /* 0x000000665800720c */ /* 0x000fc60003f64070 */
[----:B------:R-:W-:Y:S01]  /*97b0*/  @!P6 IMAD.MOV R118, RZ, RZ, -R118 ;  /* 0x000000ffff76e224 */ /* 0x000fe200078e0a76 */
[C---:B------:R-:W-:Y:S01]  /*97c0*/  ISETP.GT.U32.AND P6, PT, R88.reuse, R91, PT ;  /* 0x0000005b5800720c */ /* 0x040fe20003fc4070 */
[----:B------:R-:W-:-:S06]  /*97d0*/  IMAD R101, R88, R125, R101 ;  /* 0x0000007d58657224 */ /* 0x000fcc00078e0265 */
[--C-:B------:R-:W-:Y:S02]  /*97e0*/  @!P4 IMAD.IADD R104, R104, 0x1, -R88.reuse ;  /* 0x000000016868c824 */ /* 0x100fe400078e0a58 */
[--C-:B------:R-:W-:Y:S01]  /*97f0*/  @!P3 IMAD.IADD R102, R102, 0x1, -R88.reuse ;  /* 0x000000016666b824 */ /* 0x100fe200078e0a58 */
[C---:B------:R-:W-:Y:S02]  /*9800*/  ISETP.GT.U32.AND P3, PT, R88.reuse, R105, PT ;  /* 0x000000695800720c */ /* 0x040fe40003f64070 */
[C---:B------:R-:W-:Y:S01]  /*9810*/  ISETP.GT.U32.AND P4, PT, R88.reuse, R104, PT ;  /* 0x000000685800720c */ /* 0x040fe20003f84070 */
[----:B------:R-:W-:Y:S01]  /*9820*/  @!P6 IMAD.IADD R91, R91, 0x1, -R88 ;  /* 0x000000015b5be824 */ /* 0x000fe200078e0a58 */
[----:B------:R-:W-:Y:S01]  /*9830*/  ISETP.GT.U32.AND P6, PT, R88, R101, PT ;  /* 0x000000655800720c */ /* 0x000fe20003fc4070 */
[----:B------:R-:W-:Y:S01]  /*9840*/  @!P5 IMAD.MOV R102, RZ, RZ, -R102 ;  /* 0x000000ffff66d224 */ /* 0x000fe200078e0a66 */
[----:B------:R-:W-:-:S07]  /*9850*/  ISETP.GE.AND P5, PT, R92, RZ, PT ;  /* 0x000000ff5c00720c */ /* 0x000fce0003fa6270 */
[--C-:B------:R-:W-:Y:S02]  /*9860*/  @!P3 IMAD.IADD R105, R105, 0x1, -R88.reuse ;  /* 0x000000016969b824 */ /* 0x100fe400078e0a58 */
[--C-:B------:R-:W-:Y:S02]  /*9870*/  @!P4 IMAD.IADD R104, R104, 0x1, -R88.reuse ;  /* 0x000000016868c824 */ /* 0x100fe400078e0a58 */
[----:B------:R-:W-:Y:S01]  /*9880*/  @!P6 IMAD.IADD R101, R101, 0x1, -R88 ;  /* 0x000000016565e824 */ /* 0x000fe200078e0a58 */
[----:B------:R-:W-:Y:S01]  /*9890*/  ISETP.GT.U32.AND P3, PT, R88, R105, PT ;  /* 0x000000695800720c */ /* 0x000fe20003f64070 */
[----:B------:R-:W-:Y:S01]  /*98a0*/  @!P5 IMAD.MOV R104, RZ, RZ, -R104 ;  /* 0x000000ffff68d224 */ /* 0x000fe200078e0a68 */
[----:B------:R-:W-:Y:S02]  /*98b0*/  ISETP.GE.AND P4, PT, R94, RZ, PT ;  /* 0x000000ff5e00720c */ /* 0x000fe40003f86270 */
[----:B------:R-:W-:Y:S02]  /*98c0*/  ISETP.GT.U32.AND P5, PT, R88, R101, PT ;  /* 0x000000655800720c */ /* 0x000fe40003fa4070 */
[----:B------:R-:W-:-:S02]  /*98d0*/  SEL R92, R159, R90, !P2 ;  /* 0x0000005a9f5c7207 */ /* 0x000fc40005000000 */
[----:B------:R-:W-:-:S03]  /*98e0*/  LOP3.LUT R90, R87, 0xcc, RZ, 0xfc, !PT ;  /* 0x000000cc575a7812 */ /* 0x000fc600078efcff */
[----:B------:R-:W-:Y:S02]  /*98f0*/  IMAD R94, R92, UR8, RZ ;  /* 0x000000085c5e7c24 */ /* 0x000fe4000f8e02ff */
[----:B------:R-:W-:Y:S01]  /*9900*/  @!P3 IMAD.IADD R105, R105, 0x1, -R88 ;  /* 0x000000016969b824 */ /* 0x000fe200078e0a58 */
[----:B------:R-:W-:-:S03]  /*9910*/  IABS R92, R90 ;  /* 0x0000005a005c7213 */ /* 0x000fc60000000000 */
[----:B------:R-:W-:Y:S01]  /*9920*/  @!P4 IMAD.MOV R105, RZ, RZ, -R105 ;  /* 0x000000ffff69c224 */ /* 0x000fe200078e0a69 */
[----:B------:R-:W-:Y:S01]  /*9930*/  ISETP.GE.AND P4, PT, R90, RZ, PT ;  /* 0x000000ff5a00720c */ /* 0x000fe20003f86270 */
[----:B------:R-:W-:Y:S01]  /*9940*/  @!P5 IMAD.IADD R101, R101, 0x1, -R88 ;  /* 0x000000016565d824 */ /* 0x000fe200078e0a58 */
[----:B------:R-:W-:Y:S01]  /*9950*/  IADD3 R126, P5, PT, R94, R85, RZ ;  /* 0x000000555e7e7210 */ /* 0x000fe20007fbe0ff */
[----:B------:R-:W-:Y:S01]  /*9960*/  IMAD.HI.U32 R95, R86, R92, RZ ;  /* 0x0000005c565f7227 */ /* 0x000fe200078e00ff */
[C---:B------:R-:W-:Y:S02]  /*9970*/  LOP3.LUT R90, R87.reuse, 0xd4, RZ, 0xfc, !PT ;  /* 0x000000d4575a7812 */ /* 0x040fe400078efcff */
[----:B------:R-:W-:Y:S02]  /*9980*/  LEA.HI.X.SX32 R127, R94, R84, 0x1, P5 ;  /* 0x000000545e7f7211 */ /* 0x000fe400028f0eff */
[----:B------:R-:W-:Y:S02]  /*9990*/  ISETP.GE.AND P5, PT, R90, RZ, PT ;  /* 0x000000ff5a00720c */ /* 0x000fe40003fa6270 */
[----:B------:R-:W-:Y:S01]  /*99a0*/  IABS R94, R90 ;  /* 0x0000005a005e7213 */ /* 0x000fe20000000000 */
[----:B------:R-:W-:Y:S01]  /*99b0*/  IMAD.MOV R90, RZ, RZ, -R95 ;  /* 0x000000ffff5a7224 */ /* 0x000fe200078e0a5f */
[----:B------:R-:W-:-:S03]  /*99c0*/  LOP3.LUT R125, R87, 0xdc, RZ, 0xfc, !PT ;  /* 0x000000dc577d7812 */ /* 0x000fc600078efcff */
[----:B------:R-:W-:Y:S01]  /*99d0*/  IMAD R92, R88, R90, R92 ;  /* 0x0000005a585c7224 */ /* 0x000fe200078e025c */
[----:B------:R-:W-:Y:S01]  /*99e0*/  IABS R95, R125 ;  /* 0x0000007d005f7213 */ /* 0x000fe20000000000 */
[----:B------:R-:W-:Y:S01]  /*99f0*/  IMAD.HI.U32 R90, R86, R94, RZ ;  /* 0x0000005e565a7227 */ /* 0x000fe200078e00ff */
[----:B------:R-:W-:Y:S02]  /*9a00*/  ISETP.GE.AND P6, PT, R108, RZ, PT ;  /* 0x000000ff6c00720c */ /* 0x000fe40003fc6270 */
[----:B------:R-:W-:Y:S01]  /*9a10*/  ISETP.GE.AND P3, PT, R107, RZ, PT ;  /* 0x000000ff6b00720c */ /* 0x000fe20003f66270 */
[----:B------:R-:W-:Y:S01]  /*9a20*/  IMAD.MOV R90, RZ, RZ, -R90 ;  /* 0x000000ffff5a7224 */ /* 0x000fe200078e0a5a */
[----:B------:R-:W-:Y:S01]  /*9a30*/  LOP3.LUT R108, R87, 0xe2, RZ, 0xfc, !PT ;  /* 0x000000e2576c7812 */ /* 0x000fe200078efcff */
[----:B------:R-:W-:-:S04]  /*9a40*/  IMAD.HI.U32 R107, R86, R95, RZ ;  /* 0x0000005f566b7227 */ /* 0x000fc800078e00ff */
[----:B------:R-:W-:Y:S01]  /*9a50*/  IMAD R94, R88, R90, R94 ;  /* 0x0000005a585e7224 */ /* 0x000fe200078e025e */
[----:B------:R-:W-:Y:S01]  /*9a60*/  IABS R90, R108 ;  /* 0x0000006c005a7213 */ /* 0x000fe20000000000 */
[----:B------:R-:W-:-:S04]  /*9a70*/  IMAD.MOV R107, RZ, RZ, -R107 ;  /* 0x000000ffff6b7224 */ /* 0x000fc800078e0a6b */
[----:B------:R-:W-:Y:S02]  /*9a80*/  IMAD R95, R88, R107, R95 ;  /* 0x0000006b585f7224 */ /* 0x000fe400078e025f */
[----:B------:R-:W-:-:S04]  /*9a90*/  IMAD.HI.U32 R107, R86, R90, RZ ;  /* 0x0000005a566b7227 */ /* 0x000fc800078e00ff */
[----:B------:R-:W-:-:S04]  /*9aa0*/  IMAD.MOV R107, RZ, RZ, -R107 ;  /* 0x000000ffff6b7224 */ /* 0x000fc800078e0a6b */
[----:B------:R-:W-:Y:S02]  /*9ab0*/  IMAD R90, R88, R107, R90 ;  /* 0x0000006b585a7224 */ /* 0x000fe400078e025a */
[----:B------:R-:W0:Y:S01]  /*9ac0*/  S2R R107, SR_TID.X ;  /* 0x00000000006b7919 */ /* 0x000e220000002100 */
[----:B------:R-:W-:-:S04]  /*9ad0*/  @!UP1 UIADD3 UR4, UPT, UPT, -UR6, 0x100000, URZ ;  /* 0x0010000006049890 */ /* 0x000fc8000fffe1ff */
[----:B------:R-:W-:Y:S02]  /*9ae0*/  @!UP1 USHF.L.U32 UR5, UR4, 0xb, URZ ;  /* 0x0000000b04059899 */ /* 0x000fe400080006ff */
[----:B------:R-:W-:Y:S01]  /*9af0*/  @!UP1 USHF.L.U32 UR4, UR4, 0x1, URZ ;  /* 0x0000000104049899 */ /* 0x000fe200080006ff */
[----:B------:R-:W-:-:S11]  /*9b00*/  VOTEU.ALL UP1, P0 ;  /* 0x0000000000ff7886 */ /* 0x000fd60000020000 */
[----:B------:R1:W1:Y:S01]  /*9b10*/  @!UP1 SYNCS.EXCH.64 URZ, [UR13+0xc008], UR4 ;  /* 0x00c008040dff95b2 */ /* 0x0002620008000100 */
[----:B------:R-:W-:Y:S02]  /*9b20*/  SEL R103, R159, R103, !P2 ;  /* 0x000000679f677207 */ /* 0x000fe40005000000 */
[----:B0-----:R-:W-:-:S05]  /*9b30*/  LOP3.LUT R107, R107, 0x7f, RZ, 0xc0, !PT ;  /* 0x0000007f6b6b7812 */ /* 0x001fca00078ec0ff */
[----:B--2---:R-:W-:Y:S04]  /*9b40*/  STS.U8 [R107+UR13+0x8000], R143 ;  /* 0x0080008f6b007988 */ /* 0x004fe8000800000d */
[----:B------:R0:W-:Y:S02]  /*9b50*/  STS.U8 [R107+UR13+0x8400], R145 ;  /* 0x008400916b007988 */ /* 0x0001e4000800000d */
[----:B0-----:R-:W-:Y:S02]  /*9b60*/  IMAD.MOV.U32 R107, RZ, RZ, R101 ;  /* 0x000000ffff6b7224 */ /* 0x001fe400078e0065 */
[----:B------:R-:W0:Y:S01]  /*9b70*/  S2R R101, SR_TID.X ;  /* 0x0000000000657919 */ /* 0x000e220000002100 */
[----:B------:R-:W-:Y:S01]  /*9b80*/  PRMT R216, RZ, 0x7610, R216 ;  /* 0x00007610ffd87816 */ /* 0x000fe200000000d8 */
[----:B------:R-:W-:Y:S01]  /*9b90*/  IMAD R103, R103, UR8, RZ ;  /* 0x0000000867677c24 */ /* 0x000fe2000f8e02ff */
[----:B------:R2:W-:Y:S01]  /*9ba0*/  STL [R1+0x168], R126 ;  /* 0x0001687e01007387 */ /* 0x0005e20000100800 */
[----:B------:R-:W-:-:S03]  /*9bb0*/  @!P3 IMAD.MOV R107, RZ, RZ, -R107 ;  /* 0x000000ffff6bb224 */ /* 0x000fc600078e0a6b */
[----:B------:R2:W3:Y:S04]  /*9bc0*/  @P1 LDG.E.U8 R216, desc[UR26][R126.64] ;  /* 0x0000001a7ed81981 */ /* 0x0004e8000c1e1100 */
[----:B------:R1:W-:Y:S01]  /*9bd0*/  STL [R1+0x164], R127 ;  /* 0x0001647f01007387 */ /* 0x0003e20000100800 */
[----:B--2---:R-:W-:-:S04]  /*9be0*/  IADD3 R126, P3, PT, R103, R85, RZ ;  /* 0x00000055677e7210 */ /* 0x004fc80007f7e0ff */
[----:B-1----:R-:W-:Y:S02]  /*9bf0*/  LEA.HI.X.SX32 R127, R103, R84, 0x1, P3 ;  /* 0x00000054677f7211 */ /* 0x002fe400018f0eff */
[----:B------:R-:W-:Y:S02]  /*9c00*/  ISETP.GT.U32.AND P3, PT, R88, R90, PT ;  /* 0x0000005a5800720c */ /* 0x000fe40003f64070 */
[----:B------:R-:W-:Y:S02]  /*9c10*/  SEL R99, R159, R99, !P2 ;  /* 0x000000639f637207 */ /* 0x000fe40005000000 */
[----:B0-----:R-:W-:-:S03]  /*9c20*/  LOP3.LUT R101, R101, 0x7f, RZ, 0xc0, !PT ;  /* 0x0000007f65657812 */ /* 0x001fc600078ec0ff */
[----:B------:R-:W-:Y:S02]  /*9c30*/  IMAD R99, R99, UR8, RZ ;  /* 0x0000000863637c24 */ /* 0x000fe4000f8e02ff */
[----:B------:R-:W-:Y:S04]  /*9c40*/  STS.U8 [R101+UR13+0x8800], R146 ;  /* 0x0088009265007988 */ /* 0x000fe8000800000d */
[----:B------:R-:W-:Y:S01]  /*9c50*/  @!P3 IMAD.IADD R90, R90, 0x1, -R88 ;  /* 0x000000015a5ab824 */ /* 0x000fe200078e0a58 */
[----:B------:R0:W-:Y:S01]  /*9c60*/  STS.U8 [R101+UR13+0x8c00], R147 ;  /* 0x008c009365007988 */ /* 0x0001e2000800000d */
[----:B------:R-:W-:Y:S02]  /*9c70*/  PRMT R209, RZ, 0x7610, R209 ;  /* 0x00007610ffd17816 */ /* 0x000fe400000000d1 */
[----:B------:R-:W-:Y:S01]  /*9c80*/  PRMT R208, RZ, 0x7610, R208 ;  /* 0x00007610ffd07816 */ /* 0x000fe200000000d0 */
[----:B------:R1:W-:Y:S01]  /*9c90*/  STL [R1+0x188], R126 ;  /* 0x0001887e01007387 */ /* 0x0003e20000100800 */
[----:B0-----:R-:W-:-:S03]  /*9ca0*/  IADD3 R101, P3, PT, R99, R85, RZ ;  /* 0x0000005563657210 */ /* 0x001fc60007f7e0ff */
[----:B------:R1:W2:Y:S01]  /*9cb0*/  @P1 LDG.E.U8 R209, desc[UR26][R126.64] ;  /* 0x0000001a7ed11981 */ /* 0x0002a2000c1e1100 */
[----:B------:R-:W-:-:S03]  /*9cc0*/  LEA.HI.X.SX32 R103, R99, R84, 0x1, P3 ;  /* 0x0000005463677211 */ /* 0x000fc600018f0eff */
[----:B------:R0:W-:Y:S01]  /*9cd0*/  STL [R1+0x184], R127 ;  /* 0x0001847f01007387 */ /* 0x0001e20000100800 */
[----:B-1----:R-:W-:Y:S02]  /*9ce0*/  @P1 IMAD.MOV.U32 R126, RZ, RZ, R101 ;  /* 0x000000ffff7e1224 */ /* 0x002fe400078e0065 */
[----:B0-----:R-:W-:-:S05]  /*9cf0*/  @P1 IMAD.MOV.U32 R127, RZ, RZ, R103 ;  /* 0x000000ffff7f1224 */ /* 0x001fca00078e0067 */
[----:B------:R0:W2:Y:S01]  /*9d00*/  @P1 LDG.E.U8 R208, desc[UR26][R126.64] ;  /* 0x0000001a7ed01981 */ /* 0x0000a2000c1e1100 */
[----:B------:R-:W-:Y:S01]  /*9d10*/  ISETP.GT.U32.AND P3, PT, R88, R90, PT ;  /* 0x0000005a5800720c */ /* 0x000fe20003f64070 */
[----:B0-----:R-:W0:Y:S01]  /*9d20*/  S2R R126, SR_TID.X ;  /* 0x00000000007e7919 */ /* 0x001e220000002100 */
[----:B------:R-:W-:-:S05]  /*9d30*/  SEL R89, R159, R89, !P2 ;  /* 0x000000599f597207 */ /* 0x000fca0005000000 */
[----:B------:R-:W-:Y:S01]  /*9d40*/  IMAD R89, R89, UR8, RZ ;  /* 0x0000000859597c24 */ /* 0x000fe2000f8e02ff */
[----:B------:R1:W-:Y:S05]  /*9d50*/  STL [R1+0x1a8], R101 ;  /* 0x0001a86501007387 */ /* 0x0003ea0000100800 */
[----:B------:R-:W-:Y:S01]  /*9d60*/  @!P3 IMAD.IADD R90, R90, 0x1, -R88 ;  /* 0x000000015a5ab824 */ /* 0x000fe200078e0a58 */
[----:B------:R4:W-:Y:S01]  /*9d70*/  STL [R1+0x1a4], R103 ;  /* 0x0001a46701007387 */ /* 0x0009e20000100800 */
[----:B-1----:R-:W-:Y:S02]  /*9d80*/  LOP3.LUT R101, R87, 0xea, RZ, 0xfc, !PT ;  /* 0x000000ea57657812 */ /* 0x002fe400078efcff */
[----:B----4-:R-:W-:-:S04]  /*9d90*/  IADD3 R103, P3, PT, R89, R85, RZ ;  /* 0x0000005559677210 */ /* 0x010fc80007f7e0ff */
[----:B------:R-:W-:Y:S02]  /*9da0*/  LEA.HI.X.SX32 R127, R89, R84, 0x1, P3 ;  /* 0x00000054597f7211 */ /* 0x000fe400018f0eff */
[----:B------:R-:W-:Y:S02]  /*9db0*/  IABS R89, R101 ;  /* 0x0000006500597213 */ /* 0x000fe40000000000 */
[----:B------:R-:W-:-:S03]  /*9dc0*/  ISETP.GE.AND P3, PT, R108, RZ, PT ;  /* 0x000000ff6c00720c */ /* 0x000fc60003f66270 */
[----:B------:R-:W-:Y:S01]  /*9dd0*/  IMAD.HI.U32 R99, R86, R89, RZ ;  /* 0x0000005956637227 */ /* 0x000fe200078e00ff */
[----:B0-----:R-:W-:-:S03]  /*9de0*/  LOP3.LUT R126, R126, 0x7f, RZ, 0xc0, !PT ;  /* 0x0000007f7e7e7812 */ /* 0x001fc600078ec0ff */
[----:B------:R-:W-:Y:S01]  /*9df0*/  IMAD.MOV R99, RZ, RZ, -R99 ;  /* 0x000000ffff637224 */ /* 0x000fe200078e0a63 */
[----:B------:R-:W-:Y:S01]  /*9e00*/  SEL R96, R159, R96, !P2 ;  /* 0x000000609f607207 */ /* 0x000fe20005000000 */
[----:B------:R-:W-:Y:S02]  /*9e10*/  STS.U8 [R126+UR13+0x9000], R151 ;  /* 0x009000977e007988 */ /* 0x000fe4000800000d */
[----:B------:R-:W-:Y:S02]  /*9e20*/  IMAD R89, R88, R99, R89 ;  /* 0x0000006358597224 */ /* 0x000fe400078e0259 */
[----:B------:R-:W-:Y:S01]  /*9e30*/  STS.U8 [R126+UR13+0x9400], R149 ;  /* 0x009400957e007988 */ /* 0x000fe2000800000d */
[----:B------:R-:W-:-:S03]  /*9e40*/  LOP3.LUT R99, R126, 0x10, RZ, 0x3c, !PT ;  /* 0x000000107e637812 */ /* 0x000fc600078e3cff */
[----:B------:R-:W-:Y:S01]  /*9e50*/  STS.U8 [R126+UR13+0x9800], R153 ;  /* 0x009800997e007988 */ /* 0x000fe2000800000d */
[----:B------:R-:W-:-:S03]  /*9e60*/  IMAD R96, R96, UR8, RZ ;  /* 0x0000000860607c24 */ /* 0x000fc6000f8e02ff */
[----:B------:R0:W-:Y:S01]  /*9e70*/  STS.U8 [R126+UR13+0x9c00], R152 ;  /* 0x009c00987e007988 */ /* 0x0001e2000800000d */
[----:B------:R-:W-:-:S03]  /*9e80*/  PRMT R168, RZ, 0x7610, R168 ;  /* 0x00007610ffa87816 */ /* 0x000fc600000000a8 */
[----:B------:R1:W-:Y:S01]  /*9e90*/  STL [R1+0x218], R103 ;  /* 0x0002186701007387 */ /* 0x0003e20000100800 */
[----:B0-----:R-:W-:Y:S02]  /*9ea0*/  @P1 IMAD.MOV.U32 R126, RZ, RZ, R103 ;  /* 0x000000ffff7e1224 */ /* 0x001fe400078e0067 */
[----:B-1----:R-:W-:Y:S01]  /*9eb0*/  IMAD.MOV.U32 R103, RZ, RZ, R90 ;  /* 0x000000ffff677224 */ /* 0x002fe200078e005a */
[----:B------:R0:W-:Y:S03]  /*9ec0*/  STL [R1+0x214], R127 ;  /* 0x0002147f01007387 */ /* 0x0001e60000100800 */
[----:B------:R-:W-:Y:S01]  /*9ed0*/  @!P3 IMAD.MOV R103, RZ, RZ, -R103 ;  /* 0x000000ffff67b224 */ /* 0x000fe200078e0a67 */
[----:B------:R-:W-:Y:S01]  /*9ee0*/  IADD3 R108, P3, PT, R96, R85, RZ ;  /* 0x00000055606c7210 */ /* 0x000fe20007f7e0ff */
[----:B------:R0:W4:Y:S01]  /*9ef0*/  @P1 LDG.E.U8 R168, desc[UR26][R126.64] ;  /* 0x0000001a7ea81981 */ /* 0x000122000c1e1100 */
[----:B------:R-:W-:-:S02]  /*9f00*/  SEL R90, R159, R97, !P2 ;  /* 0x000000619f5a7207 */ /* 0x000fc40005000000 */
[----:B0-----:R-:W-:Y:S02]  /*9f10*/  LEA.HI.X.SX32 R127, R96, R84, 0x1, P3 ;  /* 0x00000054607f7211 */ /* 0x001fe400018f0eff */
[----:B------:R-:W-:Y:S01]  /*9f20*/  ISETP.GT.U32.AND P3, PT, R88, R89, PT ;  /* 0x000000595800720c */ /* 0x000fe20003f64070 */
[----:B------:R-:W-:Y:S01]  /*9f30*/  IMAD R90, R90, UR8, RZ ;  /* 0x000000085a5a7c24 */ /* 0x000fe2000f8e02ff */
[----:B------:R0:W-:Y:S01]  /*9f40*/  STL [R1+0x230], R108 ;  /* 0x0002306c01007387 */ /* 0x0001e20000100800 */
[----:B------:R-:W-:Y:S01]  /*9f50*/  @P1 IMAD.MOV.U32 R96, RZ, RZ, R108 ;  /* 0x000000ffff601224 */ /* 0x000fe200078e006c */
[----:B------:R-:W-:Y:S01]  /*9f60*/  PRMT R164, RZ, 0x7610, R164 ;  /* 0x00007610ffa47816 */ /* 0x000fe200000000a4 */
[----:B------:R-:W-:Y:S01]  /*9f70*/  @P1 IMAD.MOV.U32 R97, RZ, RZ, R127 ;  /* 0x000000ffff611224 */ /* 0x000fe200078e007f */
[----:B------:R1:W-:Y:S01]  /*9f80*/  STL [R1+0x22c], R127 ;  /* 0x00022c7f01007387 */ /* 0x0003e20000100800 */
[----:B------:R-:W-:Y:S02]  /*9f90*/  PRMT R166, RZ, 0x7610, R166 ;  /* 0x00007610ffa67816 */ /* 0x000fe400000000a6 */
[----:B------:R-:W-:Y:S01]  /*9fa0*/  SEL R100, R159, R100, !P2 ;  /* 0x000000649f647207 */ /* 0x000fe20005000000 */
[----:B------:R1:W2:Y:S03]  /*9fb0*/  @P1 LDG.E.U8 R164, desc[UR26][R96.64] ;  /* 0x0000001a60a41981 */ /* 0x0002a6000c1e1100 */
[----:B------:R-:W-:Y:S01]  /*9fc0*/  @!P3 IMAD.IADD R89, R89, 0x1, -R88 ;  /* 0x000000015959b824 */ /* 0x000fe200078e0a58 */
[C---:B0-----:R-:W-:Y:S01]  /*9fd0*/  IADD3 R108, P3, PT, R90.reuse, R85, RZ ;  /* 0x000000555a6c7210 */ /* 0x041fe20007f7e0ff */
[----:B-1----:R-:W0:Y:S03]  /*9fe0*/  S2R R127, SR_TID.X ;  /* 0x00000000007f7919 */ /* 0x002e260000002100 */
[----:B------:R-:W-:-:S02]  /*9ff0*/  LEA.HI.X.SX32 R126, R90, R84, 0x1, P3 ;  /* 0x000000545a7e7211 */ /* 0x000fc400018f0eff */
[----:B------:R-:W-:Y:S01]  /*a000*/  ISETP.GT.U32.AND P3, PT, R88, R89, PT ;  /* 0x000000595800720c */ /* 0x000fe20003f64070 */
[----:B------:R-:W-:Y:S02]  /*a010*/  @P1 IMAD.MOV.U32 R96, RZ, RZ, R108 ;  /* 0x000000ffff601224 */ /* 0x000fe400078e006c */
[----:B------:R-:W-:Y:S02]  /*a020*/  @P1 IMAD.MOV.U32 R97, RZ, RZ, R126 ;  /* 0x000000ffff611224 */ /* 0x000fe400078e007e */
[----:B------:R-:W-:-:S03]  /*a030*/  IMAD R100, R100, UR8, RZ ;  /* 0x0000000864647c24 */ /* 0x000fc6000f8e02ff */
[----:B------:R1:W2:Y:S04]  /*a040*/  @P1 LDG.E.U8 R166, desc[UR26][R96.64] ;  /* 0x0000001a60a61981 */ /* 0x0002a8000c1e1100 */
[----:B------:R1:W-:Y:S01]  /*a050*/  STL [R1+0x248], R108 ;  /* 0x0002486c01007387 */ /* 0x0003e20000100800 */
[----:B------:R-:W-:Y:S01]  /*a060*/  @!P3 IMAD.IADD R89, R89, 0x1, -R88 ;  /* 0x000000015959b824 */ /* 0x000fe200078e0a58 */
[----:B-1----:R-:W-:Y:S02]  /*a070*/  LOP3.LUT R97, R87, 0xf2, RZ, 0xfc, !PT ;  /* 0x000000f257617812 */ /* 0x002fe400078efcff */
[----:B------:R1:W-:Y:S01]  /*a080*/  STL [R1+0x244], R126 ;  /* 0x0002447e01007387 */ /* 0x0003e20000100800 */
[----:B------:R-:W-:Y:S02]  /*a090*/  IADD3 R108, P3, PT, R100, R85, RZ ;  /* 0x00000055646c7210 */ /* 0x000fe40007f7e0ff */
[----:B------:R-:W-:-:S02]  /*a0a0*/  IABS R90, R97 ;  /* 0x00000061005a7213 */ /* 0x000fc40000000000 */
[----:B-1----:R-:W-:-:S03]  /*a0b0*/  LEA.HI.X.SX32 R126, R100, R84, 0x1, P3 ;  /* 0x00000054647e7211 */ /* 0x002fc600018f0eff */
[----:B------:R-:W-:Y:S01]  /*a0c0*/  IMAD.HI.U32 R96, R86, R90, RZ ;  /* 0x0000005a56607227 */ /* 0x000fe200078e00ff */
[----:B------:R-:W-:Y:S02]  /*a0d0*/  ISETP.GE.AND P3, PT, R101, RZ, PT ;  /* 0x000000ff6500720c */ /* 0x000fe40003f66270 */
[----:B------:R-:W-:Y:S01]  /*a0e0*/  SEL R102, R159, R102, !P2 ;  /* 0x000000669f667207 */ /* 0x000fe20005000000 */
[----:B------:R-:W-:Y:S01]  /*a0f0*/  IMAD.MOV R96, RZ, RZ, -R96 ;  /* 0x000000ffff607224 */ /* 0x000fe200078e0a60 */
[----:B0-----:R-:W-:-:S03]  /*a100*/  LOP3.LUT R127, R127, 0x7f, RZ, 0xc0, !PT ;  /* 0x0000007f7f7f7812 */ /* 0x001fc600078ec0ff */
[----:B------:R-:W-:Y:S02]  /*a110*/  IMAD R90, R88, R96, R90 ;  /* 0x00000060585a7224 */ /* 0x000fe400078e025a */
[----:B------:R-:W-:Y:S02]  /*a120*/  IMAD.MOV.U32 R96, RZ, RZ, R89 ;  /* 0x000000ffff607224 */ /* 0x000fe400078e0059 */
[----:B------:R-:W-:Y:S02]  /*a130*/  IMAD R102, R102, UR8, RZ ;  /* 0x0000000866667c24 */ /* 0x000fe4000f8e02ff */
[----:B------:R-:W-:Y:S01]  /*a140*/  @!P3 IMAD.MOV R96, RZ, RZ, -R96 ;  /* 0x000000ffff60b224 */ /* 0x000fe200078e0a60 */
[----:B------:R-:W-:Y:S01]  /*a150*/  STL [R1+0x260], R108 ;  /* 0x0002606c01007387 */ /* 0x000fe20000100800 */
[----:B------:R-:W-:Y:S02]  /*a160*/  LOP3.LUT R101, R127, 0x20, RZ, 0x3c, !PT ;  /* 0x000000207f657812 */ /* 0x000fe400078e3cff */
[C---:B------:R-:W-:Y:S01]  /*a170*/  IADD3 R100, P3, PT, R102.reuse, R85, RZ ;  /* 0x0000005566647210 */ /* 0x040fe20007f7e0ff */
[----:B------:R0:W-:Y:S01]  /*a180*/  STL [R1+0x25c], R126 ;  /* 0x00025c7e01007387 */ /* 0x0001e20000100800 */
[----:B------:R-:W-:Y:S01]  /*a190*/  @P1 IMAD.MOV.U32 R127, RZ, RZ, R126 ;  /* 0x000000ffff7f1224 */ /* 0x000fe200078e007e */
[----:B------:R-:W-:Y:S01]  /*a1a0*/  SEL R104, R159, R104, !P2 ;  /* 0x000000689f687207 */ /* 0x000fe20005000000 */
[----:B0-----:R-:W-:Y:S01]  /*a1b0*/  @P1 IMAD.MOV.U32 R126, RZ, RZ, R108 ;  /* 0x000000ffff7e1224 */ /* 0x001fe200078e006c */
[----:B------:R-:W-:-:S02]  /*a1c0*/  LEA.HI.X.SX32 R108, R102, R84, 0x1, P3 ;  /* 0x00000054666c7211 */ /* 0x000fc400018f0eff */
[----:B------:R-:W-:Y:S01]  /*a1d0*/  ISETP.GT.U32.AND P3, PT, R88, R90, PT ;  /* 0x0000005a5800720c */ /* 0x000fe20003f64070 */
[----:B------:R0:W-:Y:S01]  /*a1e0*/  STS.U8 [R99+UR13+0x8c80], R157 ;  /* 0x008c809d63007988 */ /* 0x0001e2000800000d */
[----:B------:R-:W-:Y:S01]  /*a1f0*/  IMAD R104, R104, UR8, RZ ;  /* 0x0000000868687c24 */ /* 0x000fe2000f8e02ff */
[----:B0-----:R-:W-:Y:S02]  /*a200*/  PRMT R157, RZ, 0x7610, R157 ;  /* 0x00007610ff9d7816 */ /* 0x001fe4000000009d */
[----:B------:R0:W-:Y:S08]  /*a210*/  STL [R1+0x278], R100 ;  /* 0x0002786401007387 */ /* 0x0001f00000100800 */
[----:B------:R-:W-:Y:S01]  /*a220*/  @!P3 IMAD.IADD R90, R90, 0x1, -R88 ;  /* 0x000000015a5ab824 */ /* 0x000fe200078e0a58 */
[----:B------:R1:W2:Y:S02]  /*a230*/  @P1 LDG.E.U8 R157, desc[UR26][R126.64] ;  /* 0x0000001a7e9d1981 */ /* 0x0002a4000c1e1100 */
[----:B-1----:R-:W-:Y:S01]  /*a240*/  @P1 IMAD.MOV.U32 R126, RZ, RZ, R100 ;  /* 0x000000ffff7e1224 */ /* 0x002fe200078e0064 */
[----:B0-----:R-:W-:-:S04]  /*a250*/  IADD3 R100, P3, PT, R104, R85, RZ ;  /* 0x0000005568647210 */ /* 0x001fc80007f7e0ff */
[----:B------:R-:W-:Y:S02]  /*a260*/  LEA.HI.X.SX32 R102, R104, R84, 0x1, P3 ;  /* 0x0000005468667211 */ /* 0x000fe400018f0eff */
[----:B------:R-:W-:Y:S02]  /*a270*/  ISETP.GT.U32.AND P3, PT, R88, R90, PT ;  /* 0x0000005a5800720c */ /* 0x000fe40003f64070 */
[----:B------:R-:W-:Y:S01]  /*a280*/  SEL R89, R159, R105, !P2 ;  /* 0x000000699f597207 */ /* 0x000fe20005000000 */
[----:B------:R-:W-:Y:S04]  /*a290*/  STL [R1+0x274], R108 ;  /* 0x0002746c01007387 */ /* 0x000fe80000100800 */
[----:B------:R-:W-:Y:S01]  /*a2a0*/  IMAD R89, R89, UR8, RZ ;  /* 0x0000000859597c24 */ /* 0x000fe2000f8e02ff */
[----:B------:R-:W-:Y:S01]  /*a2b0*/  STL [R1+0x290], R100 ;  /* 0x0002906401007387 */ /* 0x000fe20000100800 */
[----:B------:R-:W-:-:S03]  /*a2c0*/  @P1 IMAD.MOV.U32 R105, RZ, RZ, R102 ;  /* 0x000000ffff691224 */ /* 0x000fc600078e0066 */
[----:B------:R0:W-:Y:S01]  /*a2d0*/  STL [R1+0x28c], R102 ;  /* 0x00028c6601007387 */ /* 0x0001e20000100800 */
[----:B------:R-:W-:Y:S02]  /*a2e0*/  @!P3 IMAD.IADD R90, R90, 0x1, -R88 ;  /* 0x000000015a5ab824 */ /* 0x000fe400078e0a58 */
[----:B------:R-:W-:Y:S01]  /*a2f0*/  @P1 IMAD.MOV.U32 R127, RZ, RZ, R108 ;  /* 0x000000ffff7f1224 */ /* 0x000fe200078e006c */
[----:B0-----:R-:W-:-:S04]  /*a300*/  IADD3 R102, P3, PT, R89, R85, RZ ;  /* 0x0000005559667210 */ /* 0x001fc80007f7e0ff */
[----:B------:R-:W-:Y:S02]  /*a310*/  LEA.HI.X.SX32 R108, R89, R84, 0x1, P3 ;  /* 0x00000054596c7211 */ /* 0x000fe400018f0eff */
[----:B------:R-:W-:Y:S02]  /*a320*/  ISETP.GE.AND P3, PT, R97, RZ, PT ;  /* 0x000000ff6100720c */ /* 0x000fe40003f66270 */
[----:B------:R-:W-:-:S04]  /*a330*/  LOP3.LUT R97, R87, 0xfa, RZ, 0xfc, !PT ;  /* 0x000000fa57617812 */ /* 0x000fc800078efcff */
[----:B------:R-:W-:Y:S01]  /*a340*/  IABS R89, R97 ;  /* 0x0000006100597213 */ /* 0x000fe20000000000 */
[----:B------:R-:W-:Y:S01]  /*a350*/  @P1 IMAD.MOV.U32 R104, RZ, RZ, R100 ;  /* 0x000000ffff681224 */ /* 0x000fe200078e0064 */
[----:B------:R-:W-:Y:S02]  /*a360*/  SEL R107, R159, R107, !P2 ;  /* 0x0000006b9f6b7207 */ /* 0x000fe40005000000 */
[----:B------:R-:W-:Y:S01]  /*a370*/  PRMT R156, RZ, 0x7610, R156 ;  /* 0x00007610ff9c7816 */ /* 0x000fe2000000009c */
[----:B------:R-:W-:-:S04]  /*a380*/  IMAD.HI.U32 R100, R86, R89, RZ ;  /* 0x0000005956647227 */ /* 0x000fc800078e00ff */
[----:B------:R-:W-:Y:S01]  /*a390*/  IMAD R107, R107, UR8, RZ ;  /* 0x000000086b6b7c24 */ /* 0x000fe2000f8e02ff */
[----:B------:R0:W2:Y:S01]  /*a3a0*/  @P1 LDG.E.U8 R156, desc[UR26][R126.64] ;  /* 0x0000001a7e9c1981 */ /* 0x0000a2000c1e1100 */
[----:B------:R-:W-:Y:S02]  /*a3b0*/  IMAD.MOV R100, RZ, RZ, -R100 ;  /* 0x000000ffff647224 */ /* 0x000fe400078e0a64 */
[----:B------:R-:W-:Y:S01]  /*a3c0*/  @!P3 IMAD.MOV R90, RZ, RZ, -R90 ;  /* 0x000000ffff5ab224 */ /* 0x000fe200078e0a5a */
[----:B------:R1:W-:Y:S01]  /*a3d0*/  STL [R1+0x2a8], R102 ;  /* 0x0002a86601007387 */ /* 0x0003e20000100800 */
[----:B------:R-:W-:Y:S02]  /*a3e0*/  IMAD R89, R88, R100, R89 ;  /* 0x0000006458597224 */ /* 0x000fe400078e0259 */
[----:B0-----:R-:W-:Y:S01]  /*a3f0*/  @P1 IMAD.MOV.U32 R126, RZ, RZ, R102 ;  /* 0x000000ffff7e1224 */ /* 0x001fe200078e0066 */
[----:B------:R0:W-:Y:S01]  /*a400*/  STL [R1+0x2a4], R108 ;  /* 0x0002a46c01007387 */ /* 0x0001e20000100800 */
[----:B-1----:R-:W-:Y:S01]  /*a410*/  IADD3 R102, P3, PT, R107, R85, RZ ;  /* 0x000000556b667210 */ /* 0x002fe20007f7e0ff */
[----:B------:R-:W-:Y:S01]  /*a420*/  @P1 IMAD.MOV.U32 R127, RZ, RZ, R108 ;  /* 0x000000ffff7f1224 */ /* 0x000fe200078e006c */
[----:B------:R-:W-:-:S02]  /*a430*/  SEL R100, R159, R103, !P2 ;  /* 0x000000679f647207 */ /* 0x000fc40005000000 */
[----:B0-----:R-:W-:Y:S02]  /*a440*/  LEA.HI.X.SX32 R108, R107, R84, 0x1, P3 ;  /* 0x000000546b6c7211 */ /* 0x001fe400018f0eff */
[----:B------:R-:W-:Y:S01]  /*a450*/  ISETP.GT.U32.AND P3, PT, R88, R89, PT ;  /* 0x000000595800720c */ /* 0x000fe20003f64070 */
[----:B------:R-:W-:Y:S01]  /*a460*/  IMAD R100, R100, UR8, RZ ;  /* 0x0000000864647c24 */ /* 0x000fe2000f8e02ff */
[----:B------:R0:W-:Y:S01]  /*a470*/  STS.U8 [R99+UR13+0x8480], R154 ;  /* 0x0084809a63007988 */ /* 0x0001e2000800000d */
[----:B------:R-:W-:-:S03]  /*a480*/  @P1 IMAD.MOV.U32 R103, RZ, RZ, R108 ;  /* 0x000000ffff671224 */ /* 0x000fc600078e006c */
[----:B------:R-:W-:Y:S04]  /*a490*/  STL [R1+0x2c0], R102 ;  /* 0x0002c06601007387 */ /* 0x000fe80000100800 */
[----:B------:R1:W-:Y:S01]  /*a4a0*/  STL [R1+0x2bc], R108 ;  /* 0x0002bc6c01007387 */ /* 0x0003e20000100800 */
[----:B0-----:R-:W-:Y:S02]  /*a4b0*/  PRMT R154, RZ, 0x7610, R154 ;  /* 0x00007610ff9a7816 */ /* 0x001fe4000000009a */
[----:B------:R-:W-:Y:S01]  /*a4c0*/  @!P3 IMAD.IADD R89, R89, 0x1, -R88 ;  /* 0x000000015959b824 */ /* 0x000fe200078e0a58 */
[----:B------:R0:W-:Y:S04]  /*a4d0*/  STS.U8 [R99+UR13+0x8880], R155 ;  /* 0x0088809b63007988 */ /* 0x0001e8000800000d */
[----:B------:R3:W2:Y:S01]  /*a4e0*/  @P1 LDG.E.U8 R154, desc[UR26][R126.64] ;  /* 0x0000001a7e9a1981 */ /* 0x0006a2000c1e1100 */
[----:B-1----:R-:W-:-:S02]  /*a4f0*/  IADD3 R108, P3, PT, R100, R85, RZ ;  /* 0x00000055646c7210 */ /* 0x002fc40007f7e0ff */
[----:B------:R-:W-:Y:S02]  /*a500*/  SEL R96, R159, R96, !P2 ;  /* 0x000000609f607207 */ /* 0x000fe40005000000 */
[----:B0-----:R-:W-:Y:S02]  /*a510*/  PRMT R155, RZ, 0x7610, R155 ;  /* 0x00007610ff9b7816 */ /* 0x001fe4000000009b */
[----:B---3--:R-:W-:Y:S02]  /*a520*/  LEA.HI.X.SX32 R126, R100, R84, 0x1, P3 ;  /* 0x00000054647e7211 */ /* 0x008fe400018f0eff */
[----:B------:R-:W-:Y:S02]  /*a530*/  ISETP.GT.U32.AND P3, PT, R88, R89, PT ;  /* 0x000000595800720c */ /* 0x000fe40003f64070 */
[----:B------:R0:W3:Y:S01]  /*a540*/  @P1 LDG.E.U8 R155, desc[UR26][R104.64] ;  /* 0x0000001a689b1981 */ /* 0x0000e2000c1e1100 */
[----:B------:R-:W-:Y:S01]  /*a550*/  IMAD R96, R96, UR8, RZ ;  /* 0x0000000860607c24 */ /* 0x000fe2000f8e02ff */
[----:B0-----:R-:W-:-:S09]  /*a560*/  PRMT R104, RZ, 0x7610, R104 ;  /* 0x00007610ff687816 */ /* 0x001fd20000000068 */
[----:B------:R-:W-:Y:S01]  /*a570*/  @!P3 IMAD.IADD R89, R89, 0x1, -R88 ;  /* 0x000000015959b824 */ /* 0x000fe200078e0a58 */
[C---:B------:R-:W-:Y:S01]  /*a580*/  IADD3 R100, P3, PT, R96.reuse, R85, RZ ;  /* 0x0000005560647210 */ /* 0x040fe20007f7e0ff */
[----:B------:R0:W-:Y:S04]  /*a590*/  STL [R1+0x2d8], R108 ;  /* 0x0002d86c01007387 */ /* 0x0001e80000100800 */
[----:B------:R1:W2:Y:S01]  /*a5a0*/  @P1 LDG.E.U8 R104, desc[UR26][R102.64] ;  /* 0x0000001a66681981 */ /* 0x0002a2000c1e1100 */
[----:B------:R-:W-:Y:S01]  /*a5b0*/  SEL R90, R159, R90, !P2 ;  /* 0x0000005a9f5a7207 */ /* 0x000fe20005000000 */
[----:B-1----:R-:W-:Y:S01]  /*a5c0*/  @P1 IMAD.MOV.U32 R102, RZ, RZ, R108 ;  /* 0x000000ffff661224 */ /* 0x002fe200078e006c */
[----:B0-----:R-:W-:Y:S02]  /*a5d0*/  LEA.HI.X.SX32 R108, R96, R84, 0x1, P3 ;  /* 0x00000054606c7211 */ /* 0x001fe400018f0eff */
[----:B------:R-:W-:Y:S01]  /*a5e0*/  ISETP.GE.AND P3, PT, R97, RZ, PT ;  /* 0x000000ff6100720c */ /* 0x000fe20003f66270 */
[----:B------:R-:W-:Y:S01]  /*a5f0*/  IMAD R90, R90, UR8, RZ ;  /* 0x000000085a5a7c24 */ /* 0x000fe2000f8e02ff */
[----:B------:R-:W-:Y:S01]  /*a600*/  PRMT R153, RZ, 0x7610, R153 ;  /* 0x00007610ff997816 */ /* 0x000fe20000000099 */
[----:B------:R-:W-:Y:S01]  /*a610*/  STL [R1+0x2d4], R126 ;  /* 0x0002d47e01007387 */ /* 0x000fe20000100800 */
[----:B------:R-:W-:-:S02]  /*a620*/  @P1 IMAD.MOV.U32 R103, RZ, RZ, R126 ;  /* 0x000000ffff671224 */ /* 0x000fc400078e007e */
[----:B------:R-:W-:Y:S01]  /*a630*/  @P1 IMAD.MOV.U32 R96, RZ, RZ, R100 ;  /* 0x000000ffff601224 */ /* 0x000fe200078e0064 */
[----:B------:R0:W-:Y:S04]  /*a640*/  STL [R1+0x2f0], R100 ;  /* 0x0002f06401007387 */ /* 0x0001e80000100800 */
[----:B------:R-:W-:Y:S02]  /*a650*/  STS.U8 [R99+UR13+0x9080], R160 ;  /* 0x009080a063007988 */ /* 0x000fe4000800000d */
[----:B------:R-:W-:Y:S02]  /*a660*/  @!P3 IMAD.MOV R89, RZ, RZ, -R89 ;  /* 0x000000ffff59b224 */ /* 0x000fe400078e0a59 */
[----:B------:R-:W-:Y:S01]  /*a670*/  STS.U8 [R99+UR13+0x9480], R162 ;  /* 0x009480a263007988 */ /* 0x000fe2000800000d */
[----:B0-----:R-:W-:-:S03]  /*a680*/  IADD3 R100, P3, PT, R90, R85, RZ ;  /* 0x000000555a647210 */ /* 0x001fc60007f7e0ff */
[----:B------:R-:W-:Y:S04]  /*a690*/  STS.U8 [R99+UR13+0x9880], R161 ;  /* 0x009880a163007988 */ /* 0x000fe8000800000d */
[----:B------:R-:W-:Y:S04]  /*a6a0*/  STS.U8 [R99+UR13+0x9c80], R163 ;  /* 0x009c80a363007988 */ /* 0x000fe8000800000d */
[----:B------:R-:W-:Y:S04]  /*a6b0*/  STS.U8 [R99+UR13+0x8080], R165 ;  /* 0x008080a563007988 */ /* 0x000fe8000800000d */
[----:B------:R0:W-:Y:S04]  /*a6c0*/  STS.U8 [R101+UR13+0x8900], R206 ;  /* 0x008900ce65007988 */ /* 0x0001e8000800000d */
[----:B------:R1:W2:Y:S01]  /*a6d0*/  @P1 LDG.E.U8 R153, desc[UR26][R102.64] ;  /* 0x0000001a66991981 */ /* 0x0002a2000c1e1100 */
[----:B------:R-:W-:Y:S01]  /*a6e0*/  SEL R89, R159, R89, !P2 ;  /* 0x000000599f597207 */ /* 0x000fe20005000000 */
[----:B0-----:R-:W0:Y:S01]  /*a6f0*/  S2R R206, SR_TID.X ;  /* 0x0000000000ce7919 */ /* 0x001e220000002100 */
[----:B-1----:R-:W-:-:S02]  /*a700*/  LEA.HI.X.SX32 R102, R90, R84, 0x1, P3 ;  /* 0x000000545a667211 */ /* 0x002fc400018f0eff */
[----:B------:R-:W-:Y:S01]  /*a710*/  ISETP.GT.U32.AND P3, PT, R88, R91, PT ;  /* 0x0000005b5800720c */ /* 0x000fe20003f64070 */
[----:B------:R-:W-:Y:S01]  /*a720*/  @P1 IMAD.MOV.U32 R97, RZ, RZ, R108 ;  /* 0x000000ffff611224 */ /* 0x000fe200078e006c */
[----:B------:R-:W-:Y:S01]  /*a730*/  PRMT R107, RZ, 0x7610, R107 ;  /* 0x00007610ff6b7816 */ /* 0x000fe2000000006b */
[----:B------:R-:W-:Y:S01]  /*a740*/  IMAD R89, R89, UR8, RZ ;  /* 0x0000000859597c24 */ /* 0x000fe2000f8e02ff */
[----:B------:R1:W-:Y:S04]  /*a750*/  STL [R1+0x2ec], R108 ;  /* 0x0002ec6c01007387 */ /* 0x0003e80000100800 */
[----:B------:R1:W2:Y:S04]  /*a760*/  @P1 LDG.E.U8 R107, desc[UR26][R96.64] ;  /* 0x0000001a606b1981 */ /* 0x0002a8000c1e1100 */
[----:B------:R-:W-:Y:S01]  /*a770*/  STL [R1+0x308], R100 ;  /* 0x0003086401007387 */ /* 0x000fe20000100800 */
[----:B------:R-:W-:Y:S01]  /*a780*/  @!P3 IMAD.IADD R91, R91, 0x1, -R88 ;  /* 0x000000015b5bb824 */ /* 0x000fe200078e0a58 */
[----:B------:R-:W-:-:S02]  /*a790*/  IADD3 R103, P3, PT, R89, R85, RZ ;  /* 0x0000005559677210 */ /* 0x000fc40007f7e0ff */
[----:B------:R0:W-:Y:S01]  /*a7a0*/  STL [R1+0x304], R102 ;  /* 0x0003046601007387 */ /* 0x0001e20000100800 */
[----:B-1----:R-:W-:Y:S01]  /*a7b0*/  @P1 IMAD.MOV.U32 R97, RZ, RZ, R102 ;  /* 0x000000ffff611224 */ /* 0x002fe200078e0066 */
[----:B------:R-:W-:Y:S02]  /*a7c0*/  LEA.HI.X.SX32 R108, R89, R84, 0x1, P3 ;  /* 0x00000054596c7211 */ /* 0x000fe400018f0eff */
[----:B0-----:R-:W-:-:S04]  /*a7d0*/  LOP3.LUT R102, R87, 0xe4, RZ, 0xfc, !PT ;  /* 0x000000e457667812 */ /* 0x001fc800078efcff */
[----:B------:R-:W-:Y:S01]  /*a7e0*/  IABS R89, R102 ;  /* 0x0000006600597213 */ /* 0x000fe20000000000 */
[----:B------:R-:W-:Y:S01]  /*a7f0*/  @P1 IMAD.MOV.U32 R96, RZ, RZ, R100 ;  /* 0x000000ffff601224 */ /* 0x000fe200078e0064 */
[----:B------:R-:W-:-:S03]  /*a800*/  PRMT R152, RZ, 0x7610, R152 ;  /* 0x00007610ff987816 */ /* 0x000fc60000000098 */
[----:B------:R-:W-:Y:S01]  /*a810*/  IMAD.HI.U32 R90, R86, R89, RZ ;  /* 0x00000059565a7227 */ /* 0x000fe200078e00ff */
[----:B------:R-:W-:Y:S02]  /*a820*/  LOP3.LUT R206, R206, 0x7f, RZ, 0xc0, !PT ;  /* 0x0000007fcece7812 */ /* 0x000fe400078ec0ff */
[----:B------:R0:W2:Y:S01]  /*a830*/  @P1 LDG.E.U8 R152, desc[UR26][R96.64] ;  /* 0x0000001a60981981 */ /* 0x0000a2000c1e1100 */
[----:B------:R-:W-:Y:S01]  /*a840*/  IMAD.MOV R90, RZ, RZ, -R90 ;  /* 0x000000ffff5a7224 */ /* 0x000fe200078e0a5a */
[----:B------:R-:W-:-:S03]  /*a850*/  PRMT R146, RZ, 0x7610, R146 ;  /* 0x00007610ff927816 */ /* 0x000fc60000000092 */
[----:B------:R-:W-:Y:S01]  /*a860*/  IMAD R89, R88, R90, R89 ;  /* 0x0000005a58597224 */ /* 0x000fe200078e0259 */
[----:B------:R-:W-:Y:S01]  /*a870*/  SEL R90, R159, R128, !P2 ;  /* 0x000000809f5a7207 */ /* 0x000fe20005000000 */
[----:B0-----:R-:W-:Y:S02]  /*a880*/  @P1 IMAD.MOV.U32 R96, RZ, RZ, R103 ;  /* 0x000000ffff601224 */ /* 0x001fe400078e0067 */
[----:B------:R-:W-:Y:S01]  /*a890*/  @P1 IMAD.MOV.U32 R97, RZ, RZ, R108 ;  /* 0x000000ffff611224 */ /* 0x000fe200078e006c */
[----:B------:R-:W-:Y:S01]  /*a8a0*/  LOP3.LUT R105, R206, 0x30, RZ, 0x3c, !PT ;  /* 0x00000030ce697812 */ /* 0x000fe200078e3cff */
[----:B------:R-:W-:Y:S01]  /*a8b0*/  IMAD R90, R90, UR8, RZ ;  /* 0x000000085a5a7c24 */ /* 0x000fe2000f8e02ff */
[----:B------:R-:W-:Y:S04]  /*a8c0*/  STS.U8 [R101+UR13+0x8100], R167 ;  /* 0x008100a765007988 */ /* 0x000fe8000800000d */
[----:B------:R0:W2:Y:S04]  /*a8d0*/  @P1 LDG.E.U8 R146, desc[UR26][R96.64] ;  /* 0x0000001a60921981 */ /* 0x0000a8000c1e1100 */
[----:B------:R-:W-:Y:S04]  /*a8e0*/  STS.U8 [R101+UR13+0x8500], R169 ;  /* 0x008500a965007988 */ /* 0x000fe8000800000d */
[----:B------:R1:W-:Y:S01]  /*a8f0*/  STS.U8 [R101+UR13+0x8d00], R207 ;  /* 0x008d00cf65007988 */ /* 0x0003e2000800000d */
[----:B0-----:R-:W-:-:S03]  /*a900*/  IMAD.MOV.U32 R96, RZ, RZ, R91 ;  /* 0x000000ffff607224 */ /* 0x001fc600078e005b */
[----:B------:R-:W-:Y:S04]  /*a910*/  STS.U8 [R101+UR13+0x9100], R215 ;  /* 0x009100d765007988 */ /* 0x000fe8000800000d */
[----:B------:R-:W-:Y:S01]  /*a920*/  STS.U8 [R101+UR13+0x9500], R214 ;  /* 0x009500d665007988 */ /* 0x000fe2000800000d */
[----:B------:R-:W-:-:S03]  /*a930*/  @!P6 IMAD.MOV R96, RZ, RZ, -R96 ;  /* 0x000000ffff60e224 */ /* 0x000fc600078e0a60 */
[----:B------:R-:W-:Y:S04]  /*a940*/  STS.U8 [R101+UR13+0x9900], R222 ;  /* 0x009900de65007988 */ /* 0x000fe8000800000d */
[----:B------:R-:W-:Y:S01]  /*a950*/  STS.U8 [R101+UR13+0x9d00], R217 ;  /* 0x009d00d965007988 */ /* 0x000fe2000800000d */
[----:B-1----:R-:W-:-:S03]  /*a960*/  IADD3 R207, P6, PT, R90, R85, RZ ;  /* 0x000000555acf7210 */ /* 0x002fc60007fde0ff */
[----:B------:R0:W-:Y:S01]  /*a970*/  STS.U8 [R105+UR13+0x8580], R224 ;  /* 0x008580e069007988 */ /* 0x0001e2000800000d */
[----:B------:R-:W-:Y:S02]  /*a980*/  LEA.HI.X.SX32 R206, R90, R84, 0x1, P6 ;  /* 0x000000545ace7211 */ /* 0x000fe400030f0eff */
[----:B------:R-:W-:Y:S01]  /*a990*/  ISETP.GT.U32.AND P6, PT, R88, R92, PT ;  /* 0x0000005c5800720c */ /* 0x000fe20003fc4070 */
[----:B0-----:R-:W0:Y:S01]  /*a9a0*/  S2R R224, SR_TID.X ;  /* 0x0000000000e07919 */ /* 0x001e220000002100 */
[----:B------:R-:W-:-:S05]  /*a9b0*/  SEL R97, R159, R129, !P2 ;  /* 0x000000819f617207 */ /* 0x000fca0005000000 */
[----:B------:R-:W-:-:S06]  /*a9c0*/  IMAD R97, R97, UR8, RZ ;  /* 0x0000000861617c24 */ /* 0x000fcc000f8e02ff */
[----:B------:R-:W-:Y:S01]  /*a9d0*/  @!P6 IMAD.IADD R92, R92, 0x1, -R88 ;  /* 0x000000015c5ce824 */ /* 0x000fe200078e0a58 */
[----:B------:R-:W-:Y:S02]  /*a9e0*/  PRMT R148, RZ, 0x7610, R148 ;  /* 0x00007610ff947816 */ /* 0x000fe40000000094 */
[C---:B------:R-:W-:Y:S01]  /*a9f0*/  IADD3 R215, P6, PT, R97.reuse, R85, RZ ;  /* 0x0000005561d77210 */ /* 0x040fe20007fde0ff */
[----:B------:R-:W-:Y:S02]  /*aa00*/  @P1 IMAD.MOV.U32 R90, RZ, RZ, R207 ;  /* 0x000000ffff5a1224 */ /* 0x000fe400078e00cf */
[----:B------:R-:W-:Y:S01]  /*aa10*/  @P1 IMAD.MOV.U32 R91, RZ, RZ, R206 ;  /* 0x000000ffff5b1224 */ /* 0x000fe200078e00ce */
[----:B------:R-:W-:Y:S02]  /*aa20*/  LEA.HI.X.SX32 R214, R97, R84, 0x1, P6 ;  /* 0x0000005461d67211 */ /* 0x000fe400030f0eff */
[----:B------:R-:W-:Y:S02]  /*aa30*/  ISETP.GT.U32.AND P6, PT, R88, R92, PT ;  /* 0x0000005c5800720c */ /* 0x000fe40003fc4070 */
[----:B------:R1:W2:Y:S01]  /*aa40*/  @P1 LDG.E.U8 R148, desc[UR26][R90.64] ;  /* 0x0000001a5a941981 */ /* 0x0002a2000c1e1100 */
[----:B------:R-:W-:-:S02]  /*aa50*/  PRMT R147, RZ, 0x7610, R147 ;  /* 0x00007610ff937816 */ /* 0x000fc40000000093 */
[----:B------:R-:W-:Y:S01]  /*aa60*/  SEL R97, R159, R130, !P2 ;  /* 0x000000829f617207 */ /* 0x000fe20005000000 */
[----:B-1----:R-:W-:Y:S02]  /*aa70*/  @P1 IMAD.MOV.U32 R90, RZ, RZ, R215 ;  /* 0x000000ffff5a1224 */ /* 0x002fe400078e00d7 */
[----:B------:R-:W-:Y:S01]  /*aa80*/  @P1 IMAD.MOV.U32 R91, RZ, RZ, R214 ;  /* 0x000000ffff5b1224 */ /* 0x000fe200078e00d6 */
[----:B0-----:R-:W-:Y:S01]  /*aa90*/  LOP3.LUT R224, R224, 0x7f, RZ, 0xc0, !PT ;  /* 0x0000007fe0e07812 */ /* 0x001fe200078ec0ff */
[----:B------:R-:W-:-:S03]  /*aaa0*/  IMAD R97, R97, UR8, RZ ;  /* 0x0000000861617c24 */ /* 0x000fc6000f8e02ff */
[----:B------:R0:W2:Y:S01]  /*aab0*/  @P1 LDG.E.U8 R147, desc[UR26][R90.64] ;  /* 0x0000001a5a931981 */ /* 0x0000a2000c1e1100 */
[----:B------:R-:W-:Y:S01]  /*aac0*/  LOP3.LUT R100, R224, 0x40, RZ, 0x3c, !PT ;  /* 0x00000040e0647812 */ /* 0x000fe200078e3cff */
[----:B------:R-:W-:Y:S02]  /*aad0*/  @!P6 IMAD.IADD R92, R92, 0x1, -R88 ;  /* 0x000000015c5ce824 */ /* 0x000fe400078e0a58 */
[----:B------:R1:W-:Y:S01]  /*aae0*/  STS.U8 [R105+UR13+0x8180], R223 ;  /* 0x008180df69007988 */ /* 0x0003e2000800000d */
[----:B0-----:R-:W-:-:S03]  /*aaf0*/  LOP3.LUT R90, R87, 0xec, RZ, 0xfc, !PT ;  /* 0x000000ec575a7812 */ /* 0x001fc600078efcff */
[----:B------:R-:W-:Y:S01]  /*ab00*/  STS.U8 [R105+UR13+0x8980], R225 ;  /* 0x008980e169007988 */ /* 0x000fe2000800000d */
[----:B-1----:R-:W-:-:S03]  /*ab10*/  IADD3 R223, P6, PT, R97, R85, RZ ;  /* 0x0000005561df7210 */ /* 0x002fc60007fde0ff */
[----:B------:R-:W-:Y:S01]  /*ab20*/  STS.U8 [R105+UR13+0x8d80], R230 ;  /* 0x008d80e669007988 */ /* 0x000fe2000800000d */
[----:B------:R-:W-:-:S03]  /*ab30*/  IABS R91, R90 ;  /* 0x0000005a005b7213 */ /* 0x000fc60000000000 */
[----:B------:R-:W-:Y:S04]  /*ab40*/  STS.U8 [R105+UR13+0x9180], R232 ;  /* 0x009180e869007988 */ /* 0x000fe8000800000d */
[----:B------:R-:W-:Y:S04]  /*ab50*/  STS.U8 [R105+UR13+0x9580], R231 ;  /* 0x009580e769007988 */ /* 0x000fe8000800000d */
[----:B------:R-:W-:Y:S04]  /*ab60*/  STS.U8 [R105+UR13+0x9980], R233 ;  /* 0x009980e969007988 */ /* 0x000fe8000800000d */
[----:B------:R-:W-:Y:S01]  /*ab70*/  STS.U8 [R105+UR13+0x9d80], R238 ;  /* 0x009d80ee69007988 */ /* 0x000fe2000800000d */
[----:B------:R-:W-:-:S03]  /*ab80*/  LEA.HI.X.SX32 R222, R97, R84, 0x1, P6 ;  /* 0x0000005461de7211 */ /* 0x000fc600030f0eff */
[----:B------:R-:W-:Y:S01]  /*ab90*/  STS.U8 [R100+UR13+0x8200], R240 ;  /* 0x008200f064007988 */ /* 0x000fe2000800000d */
[----:B------:R-:W-:-:S03]  /*aba0*/  IMAD.HI.U32 R97, R86, R91, RZ ;  /* 0x0000005b56617227 */ /* 0x000fc600078e00ff */
[----:B------:R-:W-:Y:S04]  /*abb0*/  STS.U8 [R100+UR13+0x8600], R239 ;  /* 0x008600ef64007988 */ /* 0x000fe8000800000d */
[----:B------:R-:W-:Y:S04]  /*abc0*/  STS.U8 [R100+UR13+0x8a00], R246 ;  /* 0x008a00f664007988 */ /* 0x000fe8000800000d */
[----:B------:R-:W-:Y:S04]  /*abd0*/  STS.U8 [R100+UR13+0x8e00], R241 ;  /* 0x008e00f164007988 */ /* 0x000fe8000800000d */
[----:B------:R-:W-:Y:S01]  /*abe0*/  STS.U8 [R100+UR13+0x9200], R247 ;  /* 0x009200f764007988 */ /* 0x000fe2000800000d */
[----:B------:R-:W-:-:S03]  /*abf0*/  IMAD.MOV R97, RZ, RZ, -R97 ;  /* 0x000000ffff617224 */ /* 0x000fc600078e0a61 */
[----:B------:R-:W-:Y:S04]  /*ac00*/  STS.U8 [R100+UR13+0x9600], R248 ;  /* 0x009600f864007988 */ /* 0x000fe8000800000d */
[----:B------:R-:W-:Y:S04]  /*ac10*/  STS.U8 [R100+UR13+0x9a00], R171 ;  /* 0x009a00ab64007988 */ /* 0x000fe8000800000d */
[----:B------:R0:W-:Y:S01]  /*ac20*/  STS.U8 [R100+UR13+0x9e00], R115 ;  /* 0x009e007364007988 */ /* 0x0001e2000800000d */
[----:B------:R-:W-:Y:S02]  /*ac30*/  IMAD R91, R88, R97, R91 ;  /* 0x00000061585b7224 */ /* 0x000fe400078e025b */
[----:B------:R-:W-:Y:S01]  /*ac40*/  IMAD.MOV.U32 R97, RZ, RZ, R92 ;  /* 0x000000ffff617224 */ /* 0x000fe200078e005c */
[----:B0-----:R-:W-:-:S03]  /*ac50*/  SEL R100, R159, R131, !P2 ;  /* 0x000000839f647207 */ /* 0x001fc60005000000 */
[----:B------:R-:W-:Y:S02]  /*ac60*/  @!P4 IMAD.MOV R97, RZ, RZ, -R97 ;  /* 0x000000ffff61c224 */ /* 0x000fe400078e0a61 */
[----:B------:R-:W-:-:S05]  /*ac70*/  IMAD R100, R100, UR8, RZ ;  /* 0x0000000864647c24 */ /* 0x000fca000f8e02ff */
[----:B------:R-:W-:-:S04]  /*ac80*/  IADD3 R231, P4, PT, R100, R85, RZ ;  /* 0x0000005564e77210 */ /* 0x000fc80007f9e0ff */
[----:B------:R-:W-:Y:S02]  /*ac90*/  LEA.HI.X.SX32 R230, R100, R84, 0x1, P4 ;  /* 0x0000005464e67211 */ /* 0x000fe400020f0eff */
[----:B------:R-:W-:Y:S02]  /*aca0*/  ISETP.GT.U32.AND P4, PT, R88, R94, PT ;  /* 0x0000005e5800720c */ /* 0x000fe40003f84070 */
[----:B------:R-:W-:-:S05]  /*acb0*/  SEL R92, R159, R133, !P2 ;  /* 0x000000859f5c7207 */ /* 0x000fca0005000000 */
[----:B------:R-:W-:-:S06]  /*acc0*/  IMAD R92, R92, UR8, RZ ;  /* 0x000000085c5c7c24 */ /* 0x000fcc000f8e02ff */
[----:B------:R-:W-:Y:S01]  /*acd0*/  @!P4 IMAD.IADD R94, R94, 0x1, -R88 ;  /* 0x000000015e5ec824 */ /* 0x000fe200078e0a58 */
        /* <DEDUP_REMOVED lines=8> */
[----:B------:R-:W-:Y:S02]  /*ad60*/  ISETP.GE.AND P4, PT, R90, RZ, PT ;  /* 0x000000ff5a00720c */ /* 0x000fe40003f86270 */
[----:B------:R-:W-:-:S04]  /*ad70*/  LOP3.LUT R90, R87, 0xf4, RZ, 0xfc, !PT ;  /* 0x000000f4575a7812 */ /* 0x000fc800078efcff */
[----:B------:R-:W-:-:S05]  /*ad80*/  IABS R92, R90 ;  /* 0x0000005a005c7213 */ /* 0x000fca0000000000 */
[----:B------:R-:W-:-:S04]  /*ad90*/  IMAD.HI.U32 R100, R86, R92, RZ ;  /* 0x0000005c56647227 */ /* 0x000fc800078e00ff */
[----:B------:R-:W-:Y:S01]  /*ada0*/  IMAD.MOV R100, RZ, RZ, -R100 ;  /* 0x000000ffff647224 */ /* 0x000fe200078e0a64 */
[----:B------:R0:W-:Y:S03]  /*adb0*/  STL [R1+0x320], R103 ;  /* 0x0003206701007387 */ /* 0x0001e60000100800 */
[----:B------:R-:W-:Y:S01]  /*adc0*/  IMAD R92, R88, R100, R92 ;  /* 0x00000064585c7224 */ /* 0x000fe200078e025c */
[----:B------:R-:W-:Y:S01]  /*add0*/  SEL R100, R159, R136, !P2 ;  /* 0x000000889f647207 */ /* 0x000fe20005000000 */
[----:B------:R-:W-:Y:S01]  /*ade0*/  @P1 IMAD.MOV.U32 R126, RZ, RZ, R223 ;  /* 0x000000ffff7e1224 */ /* 0x000fe200078e00df */
[----:B------:R-:W-:Y:S01]  /*adf0*/  PRMT R150, RZ, 0x7610, R150 ;  /* 0x00007610ff967816 */ /* 0x000fe20000000096 */
[----:B------:R-:W-:Y:S01]  /*ae00*/  @P1 IMAD.MOV.U32 R127, RZ, RZ, R222 ;  /* 0x000000ffff7f1224 */ /* 0x000fe200078e00de */
[----:B0-----:R-:W-:Y:S01]  /*ae10*/  LOP3.LUT R103, R224, 0x50, RZ, 0x3c, !PT ;  /* 0x00000050e0677812 */ /* 0x001fe200078e3cff */
[----:B------:R-:W-:Y:S01]  /*ae20*/  IMAD R100, R100, UR8, RZ ;  /* 0x0000000864647c24 */ /* 0x000fe2000f8e02ff */
[----:B------:R0:W-:Y:S01]  /*ae30*/  STL [R1+0x31c], R108 ;  /* 0x00031c6c01007387 */ /* 0x0001e20000100800 */
[----:B------:R-:W-:Y:S01]  /*ae40*/  PRMT R129, RZ, 0x7610, R129 ;  /* 0x00007610ff817816 */ /* 0x000fe20000000081 */
[----:B------:R-:W-:-:S02]  /*ae50*/  @!P5 IMAD.MOV R94, RZ, RZ, -R94 ;  /* 0x000000ffff5ed224 */ /* 0x000fc400078e0a5e */
[----:B------:R1:W-:Y:S04]  /*ae60*/  STS.U8 [R103+UR13+0x8280], R53 ;  /* 0x0082803567007988 */ /* 0x0003e8000800000d */
[----:B------:R1:W-:Y:S01]  /*ae70*/  STS.U8 [R103+UR13+0x8680], R51 ;  /* 0x0086803367007988 */ /* 0x0003e2000800000d */
[----:B0-----:R-:W-:-:S03]  /*ae80*/  IADD3 R108, P5, PT, R100, R85, RZ ;  /* 0x00000055646c7210 */ /* 0x001fc60007fbe0ff */
[----:B------:R0:W2:Y:S01]  /*ae90*/  @P1 LDG.E.U8 R150, desc[UR26][R126.64] ;  /* 0x0000001a7e961981 */ /* 0x0000a2000c1e1100 */
[----:B------:R-:W-:-:S03]  /*aea0*/  ISETP.GE.AND P3, PT, R125, RZ, PT ;  /* 0x000000ff7d00720c */ /* 0x000fc60003f66270 */
[----:B------:R1:W-:Y:S01]  /*aeb0*/  STS.U8 [R103+UR13+0x8a80], R52 ;  /* 0x008a803467007988 */ /* 0x0003e2000800000d */
[----:B------:R-:W-:-:S03]  /*aec0*/  LEA.HI.X.SX32 R125, R100, R84, 0x1, P5 ;  /* 0x00000054647d7211 */ /* 0x000fc600028f0eff */
[----:B------:R1:W-:Y:S01]  /*aed0*/  STS.U8 [R103+UR13+0x8e80], R49 ;  /* 0x008e803167007988 */ /* 0x0003e2000800000d */
[----:B0-----:R-:W-:Y:S02]  /*aee0*/  @P1 IMAD.MOV.U32 R126, RZ, RZ, R231 ;  /* 0x000000ffff7e1224 */ /* 0x001fe400078e00e7 */
[----:B------:R-:W-:Y:S01]  /*aef0*/  @P1 IMAD.MOV.U32 R127, RZ, RZ, R230 ;  /* 0x000000ffff7f1224 */ /* 0x000fe200078e00e6 */
[----:B------:R-:W5:Y:S01]  /*af00*/  LDL.LU R171, [R1+0x48c] ;  /* 0x00048c0001ab7983 */ /* 0x000f620000300800 */
[----:B------:R-:W-:-:S03]  /*af10*/  PRMT R131, RZ, 0x7610, R131 ;  /* 0x00007610ff837816 */ /* 0x000fc60000000083 */
[----:B------:R-:W-:Y:S01]  /*af20*/  STS.U8 [R103+UR13+0x9280], R50 ;  /* 0x0092803267007988 */ /* 0x000fe2000800000d */
[----:B------:R-:W-:-:S03]  /*af30*/  ISETP.GT.U32.AND P5, PT, R88, R95, PT ;  /* 0x0000005f5800720c */ /* 0x000fc60003fa4070 */
[----:B------:R-:W5:Y:S04]  /*af40*/  LDL.LU R115, [R1+0x488] ;  /* 0x0004880001737983 */ /* 0x000f680000300800 */
[----:B------:R-:W-:Y:S04]  /*af50*/  STS.U8 [R103+UR13+0x9680], R47 ;  /* 0x0096802f67007988 */ /* 0x000fe8000800000d */
[----:B-1----:R-:W5:Y:S04]  /*af60*/  LDL.LU R53, [R1+0x484] ;  /* 0x0004840001357983 */ /* 0x002f680000300800 */
[----:B------:R-:W-:Y:S04]  /*af70*/  STS.U8 [R103+UR13+0x9a80], R48 ;  /* 0x009a803067007988 */ /* 0x000fe8000800000d */
[----:B------:R-:W5:Y:S04]  /*af80*/  LDL.LU R51, [R1+0x480] ;  /* 0x0004800001337983 */ /* 0x000f680000300800 */
[----:B------:R0:W2:Y:S04]  /*af90*/  @P1 LDG.E.U8 R129, desc[UR26][R126.64] ;  /* 0x0000001a7e811981 */ /* 0x0000a8000c1e1100 */
[----:B------:R1:W-:Y:S01]  /*afa0*/  STS.U8 [R103+UR13+0x9e80], R45 ;  /* 0x009e802d67007988 */ /* 0x0003e2000800000d */
[----:B------:R-:W-:-:S03]  /*afb0*/  SEL R100, R159, R137, !P2 ;  /* 0x000000899f647207 */ /* 0x000fc60005000000 */
[----:B------:R-:W5:Y:S01]  /*afc0*/  LDL.LU R52, [R1+0x47c] ;  /* 0x00047c0001347983 */ /* 0x000f620000300800 */
[----:B0-----:R-:W-:Y:S02]  /*afd0*/  @P1 IMAD.MOV.U32 R126, RZ, RZ, R239 ;  /* 0x000000ffff7e1224 */ /* 0x001fe400078e00ef */
[----:B------:R-:W-:Y:S01]  /*afe0*/  @P1 IMAD.MOV.U32 R127, RZ, RZ, R238 ;  /* 0x000000ffff7f1224 */ /* 0x000fe200078e00ee */
[----:B------:R-:W5:Y:S01]  /*aff0*/  LDL.LU R49, [R1+0x478] ;  /* 0x0004780001317983 */ /* 0x000f620000300800 */
[----:B-1----:R-:W-:-:S03]  /*b000*/  LOP3.LUT R103, R224, 0x60, RZ, 0x3c, !PT ;  /* 0x00000060e0677812 */ /* 0x002fc600078e3cff */
[----:B------:R-:W5:Y:S01]  /*b010*/  LDL.LU R50, [R1+0x474] ;  /* 0x0004740001327983 */ /* 0x000f620000300800 */
[----:B------:R-:W-:-:S03]  /*b020*/  PRMT R130, RZ, 0x7610, R130 ;  /* 0x00007610ff827816 */ /* 0x000fc60000000082 */
[----:B------:R-:W5:Y:S04]  /*b030*/  LDL.LU R47, [R1+0x470] ;  /* 0x00047000012f7983 */ /* 0x000f680000300800 */
[----:B------:R-:W5:Y:S01]  /*b040*/  LDL.LU R48, [R1+0x46c] ;  /* 0x00046c0001307983 */ /* 0x000f620000300800 */
[----:B------:R-:W-:-:S03]  /*b050*/  IMAD R100, R100, UR8, RZ ;  /* 0x0000000864647c24 */ /* 0x000fc6000f8e02ff */
[----:B------:R0:W2:Y:S04]  /*b060*/  @P1 LDG.E.U8 R131, desc[UR26][R126.64] ;  /* 0x0000001a7e831981 */ /* 0x0000a8000c1e1100 */
[----:B------:R-:W5:Y:S04]  /*b070*/  LDL.LU R45, [R1+0x468] ;  /* 0x00046800012d7983 */ /* 0x000f680000300800 */
[----:B------:R1:W-:Y:S01]  /*b080*/  STS.U8 [R103+UR13+0x8300], R46 ;  /* 0x0083002e67007988 */ /* 0x0003e2000800000d */
[----:B0-----:R-:W-:-:S03]  /*b090*/  @P1 IMAD.MOV.U32 R126, RZ, RZ, R247 ;  /* 0x000000ffff7e1224 */ /* 0x001fc600078e00f7 */
[----:B------:R0:W-:Y:S01]  /*b0a0*/  STS.U8 [R103+UR13+0x8700], R201 ;  /* 0x008700c967007988 */ /* 0x0001e2000800000d */
[----:B------:R-:W-:-:S03]  /*b0b0*/  @P1 IMAD.MOV.U32 R127, RZ, RZ, R246 ;  /* 0x000000ffff7f1224 */ /* 0x000fc600078e00f6 */
[----:B------:R3:W-:Y:S04]  /*b0c0*/  STS.U8 [R103+UR13+0x8b00], R186 ;  /* 0x008b00ba67007988 */ /* 0x0007e8000800000d */
[----:B-1----:R-:W5:Y:S04]  /*b0d0*/  LDL.LU R46, [R1+0x464] ;  /* 0x00046400012e7983 */ /* 0x002f680000300800 */
[----:B0-----:R-:W5:Y:S04]  /*b0e0*/  LDL.LU R201, [R1+0x460] ;  /* 0x0004600001c97983 */ /* 0x001f680000300800 */
[----:B---3--:R-:W5:Y:S04]  /*b0f0*/  LDL.LU R186, [R1+0x45c] ;  /* 0x00045c0001ba7983 */ /* 0x008f680000300800 */
[----:B------:R0:W-:Y:S01]  /*b100*/  STS.U8 [R103+UR13+0x8f00], R185 ;  /* 0x008f00b967007988 */ /* 0x0001e2000800000d */
[----:B------:R-:W-:-:S03]  /*b110*/  @!P5 IMAD.IADD R95, R95, 0x1, -R88 ;  /* 0x000000015f5fd824 */ /* 0x000fc600078e0a58 */
[----:B------:R1:W-:Y:S04]  /*b120*/  STS.U8 [R103+UR13+0x9300], R170 ;  /* 0x009300aa67007988 */ /* 0x0003e8000800000d */
[----:B------:R3:W-:Y:S04]  /*b130*/  STS.U8 [R103+UR13+0x9700], R44 ;  /* 0x0097002c67007988 */ /* 0x0007e8000800000d */
[----:B0-----:R-:W5:Y:S04]  /*b140*/  LDL.LU R185, [R1+0x458] ;  /* 0x0004580001b97983 */ /* 0x001f680000300800 */
[----:B-1----:R-:W5:Y:S04]  /*b150*/  LDL.LU R170, [R1+0x454] ;  /* 0x0004540001aa7983 */ /* 0x002f680000300800 */
[----:B------:R0:W2:Y:S04]  /*b160*/  @P1 LDG.E.U8 R130, desc[UR26][R126.64] ;  /* 0x0000001a7e821981 */ /* 0x0000a8000c1e1100 */
[----:B---3--:R-:W5:Y:S04]  /*b170*/  LDL.LU R44, [R1+0x450] ;  /* 0x00045000012c7983 */ /* 0x008f680000300800 */
[----:B------:R1:W-:Y:S01]  /*b180*/  STL [R1+0x8], R108 ;  /* 0x0000086c01007387 */ /* 0x0003e20000100800 */
[----:B0-----:R-:W-:-:S03]  /*b190*/  @P1 IMAD.MOV.U32 R126, RZ, RZ, R108 ;  /* 0x000000ffff7e1224 */ /* 0x001fc600078e006c */
[----:B------:R0:W-:Y:S01]  /*b1a0*/  STL [R1+0x4], R125 ;  /* 0x0000047d01007387 */ /* 0x0001e20000100800 */
[----:B------:R-:W-:Y:S01]  /*b1b0*/  @P1 IMAD.MOV.U32 R127, RZ, RZ, R125 ;  /* 0x000000ffff7f1224 */ /* 0x000fe200078e007d */
[----:B-1----:R-:W-:-:S04]  /*b1c0*/  IADD3 R108, P5, PT, R100, R85, RZ ;  /* 0x00000055646c7210 */ /* 0x002fc80007fbe0ff */
[----:B0-----:R-:W-:Y:S02]  /*b1d0*/  LEA.HI.X.SX32 R125, R100, R84, 0x1, P5 ;  /* 0x00000054647d7211 */ /* 0x001fe400028f0eff */
[----:B------:R-:W-:Y:S02]  /*b1e0*/  ISETP.GT.U32.AND P5, PT, R88, R95, PT ;  /* 0x0000005f5800720c */ /* 0x000fe40003fa4070 */
[----:B------:R-:W-:Y:S02]  /*b1f0*/  SEL R100, R159, R138, !P2 ;  /* 0x0000008a9f647207 */ /* 0x000fe40005000000 */
[----:B------:R-:W-:Y:S01]  /*b200*/  PRMT R217, RZ, 0x7610, R217 ;  /* 0x00007610ffd97816 */ /* 0x000fe200000000d9 */
[----:B------:R0:W-:Y:S02]  /*b210*/  STS.U8 [R103+UR13+0x9b00], R42 ;  /* 0x009b002a67007988 */ /* 0x0001e4000800000d */
[----:B------:R-:W-:-:S03]  /*b220*/  IMAD R100, R100, UR8, RZ ;  /* 0x0000000864647c24 */ /* 0x000fc6000f8e02ff */
[----:B------:R1:W3:Y:S03]  /*b230*/  @P1 LDG.E.U8 R217, desc[UR26][R126.64] ;  /* 0x0000001a7ed91981 */ /* 0x0002e6000c1e1100 */
[----:B------:R-:W-:Y:S01]  /*b240*/  @!P5 IMAD.IADD R95, R95, 0x1, -R88 ;  /* 0x000000015f5fd824 */ /* 0x000fe200078e0a58 */
[----:B0-----:R-:W5:Y:S04]  /*b250*/  LDL.LU R42, [R1+0x44c] ;  /* 0x00044c00012a7983 */ /* 0x001f680000300800 */
[----:B------:R0:W-:Y:S01]  /*b260*/  STL [R1+0x28], R108 ;  /* 0x0000286c01007387 */ /* 0x0001e20000100800 */
[----:B-1----:R-:W-:Y:S02]  /*b270*/  @P1 IMAD.MOV.U32 R126, RZ, RZ, R108 ;  /* 0x000000ffff7e1224 */ /* 0x002fe400078e006c */
[----:B------:R-:W-:Y:S01]  /*b280*/  @P1 IMAD.MOV.U32 R127, RZ, RZ, R125 ;  /* 0x000000ffff7f1224 */ /* 0x000fe200078e007d */
[----:B------:R1:W-:Y:S01]  /*b290*/  STL [R1+0x24], R125 ;  /* 0x0000247d01007387 */ /* 0x0003e20000100800 */
[----:B0-----:R-:W-:-:S04]  /*b2a0*/  IADD3 R108, P5, PT, R100, R85, RZ ;  /* 0x00000055646c7210 */ /* 0x001fc80007fbe0ff */
[----:B-1----:R-:W-:Y:S02]  /*b2b0*/  LEA.HI.X.SX32 R125, R100, R84, 0x1, P5 ;  /* 0x00000054647d7211 */ /* 0x002fe400028f0eff */
[----:B------:R-:W-:Y:S02]  /*b2c0*/  LOP3.LUT R100, R87, 0xfc, RZ, 0xfc, !PT ;  /* 0x000000fc57647812 */ /* 0x000fe400078efcff */
[----:B------:R-:W-:Y:S02]  /*b2d0*/  ISETP.GE.AND P5, PT, R90, RZ, PT ;  /* 0x000000ff5a00720c */ /* 0x000fe40003fa6270 */
[----:B------:R-:W-:Y:S01]  /*b2e0*/  IABS R90, R100 ;  /* 0x00000064005a7213 */ /* 0x000fe20000000000 */
[----:B------:R0:W-:Y:S04]  /*b2f0*/  STS.U8 [R103+UR13+0x9f00], R43 ;  /* 0x009f002b67007988 */ /* 0x0001e8000800000d */
[----:B0-----:R-:W-:Y:S01]  /*b300*/  IMAD.HI.U32 R103, R86, R90, RZ ;  /* 0x0000005a56677227 */ /* 0x001fe200078e00ff */
[----:B------:R-:W-:Y:S01]  /*b310*/  PRMT R225, RZ, 0x7610, R225 ;  /* 0x00007610ffe17816 */ /* 0x000fe200000000e1 */
[----:B------:R-:W5:Y:S02]  /*b320*/  LDL.LU R43, [R1+0x448] ;  /* 0x00044800012b7983 */ /* 0x000f640000300800 */
[----:B------:R-:W-:-:S02]  /*b330*/  IMAD.MOV R103, RZ, RZ, -R103 ;  /* 0x000000ffff677224 */ /* 0x000fc400078e0a67 */
[----:B------:R-:W-:Y:S01]  /*b340*/  @!P3 IMAD.MOV R95, RZ, RZ, -R95 ;  /* 0x000000ffff5fb224 */ /* 0x000fe200078e0a5f */
[----:B------:R0:W2:Y:S01]  /*b350*/  @P1 LDG.E.U8 R225, desc[UR26][R126.64] ;  /* 0x0000001a7ee11981 */ /* 0x0000a2000c1e1100 */
[----:B------:R-:W-:Y:S01]  /*b360*/  IMAD R90, R88, R103, R90 ;  /* 0x00000067585a7224 */ /* 0x000fe200078e025a */
[----:B------:R-:W-:-:S05]  /*b370*/  SEL R103, R159, R139, !P2 ;  /* 0x0000008b9f677207 */ /* 0x000fca0005000000 */
[----:B------:R-:W-:Y:S01]  /*b380*/  IMAD R103, R103, UR8, RZ ;  /* 0x0000000867677c24 */ /* 0x000fe2000f8e02ff */
[----:B------:R1:W-:Y:S01]  /*b390*/  STL [R1+0x48], R108 ;  /* 0x0000486c01007387 */ /* 0x0003e20000100800 */
[----:B0-----:R-:W-:-:S03]  /*b3a0*/  @P1 IMAD.MOV.U32 R126, RZ, RZ, R108 ;  /* 0x000000ffff7e1224 */ /* 0x001fc600078e006c */
[----:B------:R0:W-:Y:S01]  /*b3b0*/  STL [R1+0x44], R125 ;  /* 0x0000447d01007387 */ /* 0x0001e20000100800 */
[----:B------:R-:W-:Y:S01]  /*b3c0*/  @P1 IMAD.MOV.U32 R127, RZ, RZ, R125 ;  /* 0x000000ffff7f1224 */ /* 0x000fe200078e007d */
[C---:B-1----:R-:W-:Y:S02]  /*b3d0*/  IADD3 R108, P3, PT, R103.reuse, R85, RZ ;  /* 0x00000055676c7210 */ /* 0x042fe40007f7e0ff */
[----:B------:R-:W-:Y:S02]  /*b3e0*/  LOP3.LUT R128, R224, 0x70, RZ, 0x3c, !PT ;  /* 0x00000070e0807812 */ /* 0x000fe400078e3cff */
[----:B0-----:R-:W-:Y:S02]  /*b3f0*/  LEA.HI.X.SX32 R125, R103, R84, 0x1, P3 ;  /* 0x00000054677d7211 */ /* 0x001fe400018f0eff */
[----:B------:R-:W-:Y:S02]  /*b400*/  ISETP.GT.U32.AND P3, PT, R88, R89, PT ;  /* 0x000000595800720c */ /* 0x000fe40003f64070 */
[----:B------:R-:W-:Y:S01]  /*b410*/  SEL R103, R159, R141, !P2 ;  /* 0x0000008d9f677207 */ /* 0x000fe20005000000 */
[----:B------:R0:W-:Y:S01]  /*b420*/  STS.U8 [R128+UR13+0x8380], R40 ;  /* 0x0083802880007988 */ /* 0x0001e2000800000d */
[----:B------:R-:W-:-:S03]  /*b430*/  PRMT R169, RZ, 0x7610, R169 ;  /* 0x00007610ffa97816 */ /* 0x000fc600000000a9 */
[----:B------:R1:W-:Y:S01]  /*b440*/  STS.U8 [R128+UR13+0x8780], R41 ;  /* 0x0087802980007988 */ /* 0x0003e2000800000d */
[----:B------:R-:W-:-:S03]  /*b450*/  IMAD R103, R103, UR8, RZ ;  /* 0x0000000867677c24 */ /* 0x000fc6000f8e02ff */
[----:B------:R4:W-:Y:S04]  /*b460*/  STS.U8 [R128+UR13+0x8b80], R38 ;  /* 0x008b802680007988 */ /* 0x0009e8000800000d */
[----:B0-----:R-:W5:Y:S04]  /*b470*/  LDL.LU R40, [R1+0x444] ;  /* 0x0004440001287983 */ /* 0x001f680000300800 */
[----:B-1----:R-:W5:Y:S04]  /*b480*/  LDL.LU R41, [R1+0x440] ;  /* 0x0004400001297983 */ /* 0x002f680000300800 */
[----:B----4-:R-:W5:Y:S04]  /*b490*/  LDL.LU R38, [R1+0x43c] ;  /* 0x00043c0001267983 */ /* 0x010f680000300800 */
[----:B------:R0:W-:Y:S01]  /*b4a0*/  STS.U8 [R128+UR13+0x8f80], R39 ;  /* 0x008f802780007988 */ /* 0x0001e2000800000d */
[----:B------:R-:W-:-:S03]  /*b4b0*/  @!P3 IMAD.IADD R89, R89, 0x1, -R88 ;  /* 0x000000015959b824 */ /* 0x000fc600078e0a58 */
[----:B------:R1:W-:Y:S04]  /*b4c0*/  STS.U8 [R128+UR13+0x9380], R36 ;  /* 0x0093802480007988 */ /* 0x0003e8000800000d */
[----:B------:R4:W-:Y:S04]  /*b4d0*/  STS.U8 [R128+UR13+0x9780], R37 ;  /* 0x0097802580007988 */ /* 0x0009e8000800000d */
[----:B0-----:R-:W5:Y:S04]  /*b4e0*/  LDL.LU R39, [R1+0x438] ;  /* 0x0004380001277983 */ /* 0x001f680000300800 */
[----:B-1----:R-:W5:Y:S04]  /*b4f0*/  LDL.LU R36, [R1+0x434] ;  /* 0x0004340001247983 */ /* 0x002f680000300800 */
[----:B------:R0:W2:Y:S04]  /*b500*/  @P1 LDG.E.U8 R169, desc[UR26][R126.64] ;  /* 0x0000001a7ea91981 */ /* 0x0000a8000c1e1100 */
[----:B----4-:R-:W5:Y:S04]  /*b510*/  LDL.LU R37, [R1+0x430] ;  /* 0x0004300001257983 */ /* 0x010f680000300800 */
        /* <DEDUP_REMOVED lines=11> */
[----:B------:R1:W4:Y:S01]  /*b5d0*/  @P1 LDG.E.U8 R167, desc[UR26][R126.64] ;  /* 0x0000001a7ea71981 */ /* 0x000322000c1e1100 */
[----:B------:R-:W-:Y:S02]  /*b5e0*/  SEL R109, R159, R109, !P2 ;  /* 0x0000006d9f6d7207 */ /* 0x000fe40005000000 */
        /* <DEDUP_REMOVED lines=8> */
[----:B------:R-:W-:Y:S01]  /*b670*/  ISETP.GE.AND P3, PT, R100, RZ, PT ;  /* 0x000000ff6400720c */ /* 0x000fe20003f66270 */
[----:B------:R-:W-:Y:S01]  /*b680*/  IMAD R100, R109, UR8, RZ ;  /* 0x000000086d647c24 */ /* 0x000fe2000f8e02ff */
[C---:B------:R-:W-:Y:S01]  /*b690*/  SEL R110, R159.reuse, R110, !P2 ;  /* 0x0000006e9f6e7207 */ /* 0x040fe20005000000 */
[----:B------:R-:W-:Y:S01]  /*b6a0*/  STL [R1+0xa8], R108 ;  /* 0x0000a86c01007387 */ /* 0x000fe20000100800 */
[----:B------:R-:W-:Y:S02]  /*b6b0*/  PRMT R163, RZ, 0x7610, R163 ;  /* 0x00007610ffa37816 */ /* 0x000fe400000000a3 */
[----:B------:R-:W-:Y:S01]  /*b6c0*/  IADD3 R103, P6, PT, R100, R85, RZ ;  /* 0x0000005564677210 */ /* 0x000fe20007fde0ff */
[----:B------:R-:W-:Y:S01]  /*b6d0*/  IMAD R110, R110, UR8, RZ ;  /* 0x000000086e6e7c24 */ /* 0x000fe2000f8e02ff */
[----:B------:R0:W-:Y:S01]  /*b6e0*/  STL [R1+0xa4], R125 ;  /* 0x0000a47d01007387 */ /* 0x0001e20000100800 */
[----:B------:R-:W-:Y:S01]  /*b6f0*/  @P1 IMAD.MOV.U32 R109, RZ, RZ, R125 ;  /* 0x000000ffff6d1224 */ /* 0x000fe200078e007d */
[----:B------:R-:W-:-:S02]  /*b700*/  SEL R114, R159, R114, !P2 ;  /* 0x000000729f727207 */ /* 0x000fc40005000000 */
[----:B------:R1:W-:Y:S01]  /*b710*/  STS.U8 [R128+UR13+0x9f80], R35 ;  /* 0x009f802380007988 */ /* 0x0003e2000800000d */
[----:B------:R-:W-:Y:S02]  /*b720*/  PRMT R161, RZ, 0x7610, R161 ;  /* 0x00007610ffa17816 */ /* 0x000fe400000000a1 */
[----:B0-----:R-:W-:Y:S01]  /*b730*/  LEA.HI.X.SX32 R125, R100, R84, 0x1, P6 ;  /* 0x00000054647d7211 */ /* 0x001fe200030f0eff */
[----:B------:R0:W-:Y:S01]  /*b740*/  STS.U8 [R224+UR13], R200 ;  /* 0x000000c8e0007988 */ /* 0x0001e2000800000d */
[----:B------:R-:W-:-:S03]  /*b750*/  IADD3 R100, P6, PT, R110, R85, RZ ;  /* 0x000000556e647210 */ /* 0x000fc60007fde0ff */
[----:B-1----:R-:W5:Y:S01]  /*b760*/  LDL.LU R35, [R1+0x428] ;  /* 0x0004280001237983 */ /* 0x002f620000300800 */
[----:B------:R-:W-:-:S03]  /*b770*/  IMAD R114, R114, UR8, RZ ;  /* 0x0000000872727c24 */ /* 0x000fc6000f8e02ff */
[----:B------:R1:W2:Y:S04]  /*b780*/  @P1 LDG.E.U8 R163, desc[UR26][R108.64] ;  /* 0x0000001a6ca31981 */ /* 0x0002a8000c1e1100 */
[----:B0-----:R-:W5:Y:S01]  /*b790*/  LDL.LU R200, [R1+0x424] ;  /* 0x0004240001c87983 */ /* 0x001f620000300800 */
[----:B------:R-:W-:-:S03]  /*b7a0*/  SEL R116, R159, R116, !P2 ;  /* 0x000000749f747207 */ /* 0x000fc60005000000 */
[----:B------:R0:W-:Y:S01]  /*b7b0*/  STL [R1+0xc8], R103 ;  /* 0x0000c86701007387 */ /* 0x0001e20000100800 */
[----:B-1----:R-:W-:Y:S02]  /*b7c0*/  @P1 IMAD.MOV.U32 R108, RZ, RZ, R103 ;  /* 0x000000ffff6c1224 */ /* 0x002fe400078e0067 */
[----:B------:R-:W-:Y:S01]  /*b7d0*/  @P1 IMAD.MOV.U32 R109, RZ, RZ, R125 ;  /* 0x000000ffff6d1224 */ /* 0x000fe200078e007d */
[----:B------:R-:W-:Y:S01]  /*b7e0*/  STL [R1+0xc4], R125 ;  /* 0x0000c47d01007387 */ /* 0x000fe20000100800 */
[----:B------:R-:W-:-:S03]  /*b7f0*/  PRMT R162, RZ, 0x7610, R162 ;  /* 0x00007610ffa27816 */ /* 0x000fc600000000a2 */
[----:B------:R1:W-:Y:S01]  /*b800*/  STS.U8 [R224+UR13+0x200], R199 ;  /* 0x000200c7e0007988 */ /* 0x0003e2000800000d */
[----:B0-----:R-:W-:-:S03]  /*b810*/  LEA.HI.X.SX32 R103, R110, R84, 0x1, P6 ;  /* 0x000000546e677211 */ /* 0x001fc600030f0eff */
[----:B------:R0:W-:Y:S01]  /*b820*/  STS.U8 [R224+UR13+0x400], R184 ;  /* 0x000400b8e0007988 */ /* 0x0001e2000800000d */
[----:B------:R-:W-:-:S03]  /*b830*/  IMAD R116, R116, UR8, RZ ;  /* 0x0000000874747c24 */ /* 0x000fc6000f8e02ff */
[----:B------:R0:W2:Y:S04]  /*b840*/  @P1 LDG.E.U8 R161, desc[UR26][R108.64] ;  /* 0x0000001a6ca11981 */ /* 0x0000a8000c1e1100 */
[----:B-1----:R-:W5:Y:S04]  /*b850*/  LDL.LU R199, [R1+0x420] ;  /* 0x0004200001c77983 */ /* 0x002f680000300800 */
[----:B0-----:R-:W5:Y:S01]  /*b860*/  LDL.LU R184, [R1+0x41c] ;  /* 0x00041c0001b87983 */ /* 0x001f620000300800 */
[----:B------:R-:W-:-:S03]  /*b870*/  @P1 IMAD.MOV.U32 R108, RZ, RZ, R100 ;  /* 0x000000ffff6c1224 */ /* 0x000fc600078e0064 */
[----:B------:R0:W-:Y:S01]  /*b880*/  STL [R1+0xe8], R100 ;  /* 0x0000e86401007387 */ /* 0x0001e20000100800 */
[----:B------:R-:W-:-:S03]  /*b890*/  @P1 IMAD.MOV.U32 R109, RZ, RZ, R103 ;  /* 0x000000ffff6d1224 */ /* 0x000fc600078e0067 */
[----:B------:R1:W-:Y:S04]  /*b8a0*/  STL [R1+0xe4], R103 ;  /* 0x0000e46701007387 */ /* 0x0003e80000100800 */
[----:B------:R1:W-:Y:S01]  /*b8b0*/  STS.U8 [R224+UR13+0x600], R183 ;  /* 0x000600b7e0007988 */ /* 0x0003e2000800000d */
[----:B0-----:R-:W-:-:S03]  /*b8c0*/  IADD3 R100, P6, PT, R114, R85, RZ ;  /* 0x0000005572647210 */ /* 0x001fc60007fde0ff */
[----:B------:R0:W-:Y:S01]  /*b8d0*/  STS.U8 [R224+UR13+0x800], R82 ;  /* 0x00080052e0007988 */ /* 0x0001e2000800000d */
[----:B-1----:R-:W-:-:S03]  /*b8e0*/  LEA.HI.X.SX32 R103, R114, R84, 0x1, P6 ;  /* 0x0000005472677211 */ /* 0x002fc600030f0eff */
[----:B------:R1:W2:Y:S01]  /*b8f0*/  @P1 LDG.E.U8 R162, desc[UR26][R108.64] ;  /* 0x0000001a6ca21981 */ /* 0x0002a2000c1e1100 */
[----:B------:R-:W-:-:S03]  /*b900*/  SEL R117, R159, R117, !P2 ;  /* 0x000000759f757207 */ /* 0x000fc60005000000 */
[----:B------:R-:W5:Y:S04]  /*b910*/  LDL.LU R183, [R1+0x418] ;  /* 0x0004180001b77983 */ /* 0x000f680000300800 */
[----:B0-----:R-:W5:Y:S01]  /*b920*/  LDL.LU R82, [R1+0x414] ;  /* 0x0004140001527983 */ /* 0x001f620000300800 */
[----:B-1----:R-:W-:-:S03]  /*b930*/  @P1 IMAD.MOV.U32 R108, RZ, RZ, R100 ;  /* 0x000000ffff6c1224 */ /* 0x002fc600078e0064 */
[----:B------:R0:W-:Y:S01]  /*b940*/  STL [R1+0x108], R100 ;  /* 0x0001086401007387 */ /* 0x0001e20000100800 */
[----:B------:R-:W-:Y:S01]  /*b950*/  PRMT R158, RZ, 0x7610, R158 ;  /* 0x00007610ff9e7816 */ /* 0x000fe2000000009e */
[----:B------:R-:W-:Y:S02]  /*b960*/  @P1 IMAD.MOV.U32 R109, RZ, RZ, R103 ;  /* 0x000000ffff6d1224 */ /* 0x000fe400078e0067 */
[----:B------:R1:W-:Y:S01]  /*b970*/  STL [R1+0x104], R103 ;  /* 0x0001046701007387 */ /* 0x0003e20000100800 */
[----:B------:R-:W-:Y:S01]  /*b980*/  IMAD R117, R117, UR8, RZ ;  /* 0x0000000875757c24 */ /* 0x000fe2000f8e02ff */
[----:B------:R-:W-:Y:S02]  /*b990*/  SEL R119, R159, R119, !P2 ;  /* 0x000000779f777207 */ /* 0x000fe40005000000 */
[----:B------:R1:W-:Y:S01]  /*b9a0*/  STS.U8 [R224+UR13+0xa00], R33 ;  /* 0x000a0021e0007988 */ /* 0x0003e2000800000d */
[----:B0-----:R-:W-:-:S03]  /*b9b0*/  IADD3 R100, P6, PT, R116, R85, RZ ;  /* 0x0000005574647210 */ /* 0x001fc60007fde0ff */
[----:B------:R0:W2:Y:S01]  /*b9c0*/  @P1 LDG.E.U8 R158, desc[UR26][R108.64] ;  /* 0x0000001a6c9e1981 */ /* 0x0000a2000c1e1100 */
[----:B-1----:R-:W-:-:S03]  /*b9d0*/  LEA.HI.X.SX32 R103, R116, R84, 0x1, P6 ;  /* 0x0000005474677211 */ /* 0x002fc600030f0eff */
[----:B------:R1:W-:Y:S01]  /*b9e0*/  STS.U8 [R224+UR13+0xc00], R31 ;  /* 0x000c001fe0007988 */ /* 0x0003e2000800000d */
[----:B------:R-:W-:-:S03]  /*b9f0*/  PRMT R160, RZ, 0x7610, R160 ;  /* 0x00007610ffa07816 */ /* 0x000fc600000000a0 */
[----:B------:R-:W5:Y:S01]  /*ba00*/  LDL.LU R33, [R1+0x410] ;  /* 0x0004100001217983 */ /* 0x000f620000300800 */
[----:B0-----:R-:W-:Y:S02]  /*ba10*/  @P1 IMAD.MOV.U32 R108, RZ, RZ, R100 ;  /* 0x000000ffff6c1224 */ /* 0x001fe400078e0064 */
[----:B------:R-:W-:Y:S01]  /*ba20*/  @P1 IMAD.MOV.U32 R109, RZ, RZ, R103 ;  /* 0x000000ffff6d1224 */ /* 0x000fe200078e0067 */
[----:B-1----:R-:W5:Y:S01]  /*ba30*/  LDL.LU R31, [R1+0x40c] ;  /* 0x00040c00011f7983 */ /* 0x002f620000300800 */
[----:B------:R-:W-:-:S03]  /*ba40*/  IMAD R119, R119, UR8, RZ ;  /* 0x0000000877777c24 */ /* 0x000fc6000f8e02ff */
[----:B------:R0:W-:Y:S04]  /*ba50*/  STL [R1+0x130], R100 ;  /* 0x0001306401007387 */ /* 0x0001e80000100800 */
[----:B------:R1:W-:Y:S04]  /*ba60*/  STL [R1+0x124], R103 ;  /* 0x0001246701007387 */ /* 0x0003e80000100800 */
[----:B------:R3:W-:Y:S01]  /*ba70*/  STS.U8 [R224+UR13+0xe00], R32 ;  /* 0x000e0020e0007988 */ /* 0x0007e2000800000d */
[----:B0-----:R-:W-:-:S03]  /*ba80*/  IADD3 R100, P6, PT, R117, R85, RZ ;  /* 0x0000005575647210 */ /* 0x001fc60007fde0ff */
[----:B------:R0:W-:Y:S01]  /*ba90*/  STS.U8 [R224+UR13+0x1000], R29 ;  /* 0x0010001de0007988 */ /* 0x0001e2000800000d */
[----:B-1----:R-:W-:-:S03]  /*baa0*/  LEA.HI.X.SX32 R103, R117, R84, 0x1, P6 ;  /* 0x0000005475677211 */ /* 0x002fc600030f0eff */
[----:B------:R1:W2:Y:S01]  /*bab0*/  @P1 LDG.E.U8 R160, desc[UR26][R108.64] ;  /* 0x0000001a6ca01981 */ /* 0x0002a2000c1e1100 */
[----:B------:R-:W-:-:S03]  /*bac0*/  SEL R121, R159, R121, !P2 ;  /* 0x000000799f797207 */ /* 0x000fc60005000000 */
[----:B---3--:R-:W5:Y:S04]  /*bad0*/  LDL.LU R32, [R1+0x408] ;  /* 0x0004080001207983 */ /* 0x008f680000300800 */
        /* <DEDUP_REMOVED lines=14> */
[----:B---3--:R-:W5:Y:S01]  /*bbc0*/  LDL.LU R30, [R1+0x400] ;  /* 0x00040000011e7983 */ /* 0x008f620000300800 */
        /* <DEDUP_REMOVED lines=72> */
[----:B------:R-:W-:-:S03]  /*c050*/  @P1 IMAD.MOV.U32 R109, RZ, RZ, R103 ;  /* 0x000000ffff6d1224 */ /* 0x000fc600078e0067 */
[----:B------:R1:W-:Y:S01]  /*c060*/  STS.U8 [R224+UR13+0x2a00], R140 ;  /* 0x002a008ce0007988 */ /* 0x0003e2000800000d */
[----:B------:R-:W-:Y:S01]  /*c070*/  IMAD R96, R96, UR8, RZ ;  /* 0x0000000860607c24 */ /* 0x000fe2000f8e02ff */
[----:B0-----:R-:W-:Y:S02]  /*c080*/  IADD3 R100, P6, PT, R118, R85, RZ ;  /* 0x0000005576647210 */ /* 0x001fe40007fde0ff */
[----:B------:R0:W-:Y:S01]  /*c090*/  STL [R1+0x24c], R103 ;  /* 0x00024c6701007387 */ /* 0x0001e20000100800 */
[----:B-1----:R-:W-:-:S03]  /*c0a0*/  PRMT R140, RZ, 0x7610, R140 ;  /* 0x00007610ff8c7816 */ /* 0x002fc6000000008c */
[----:B------:R1:W-:Y:S01]  /*c0b0*/  STS.U8 [R224+UR13+0x2c00], R181 ;  /* 0x002c00b5e0007988 */ /* 0x0003e2000800000d */
[----:B------:R-:W-:-:S03]  /*c0c0*/  SEL R97, R159, R97, !P2 ;  /* 0x000000619f617207 */ /* 0x000fc60005000000 */
[----:B------:R3:W2:Y:S01]  /*c0d0*/  @P1 LDG.E.U8 R140, desc[UR26][R108.64] ;  /* 0x0000001a6c8c1981 */ /* 0x0006a2000c1e1100 */
[----:B0-----:R-:W-:-:S03]  /*c0e0*/  LEA.HI.X.SX32 R103, R118, R84, 0x1, P6 ;  /* 0x0000005476677211 */ /* 0x001fc600030f0eff */
[----:B-1----:R-:W5:Y:S04]  /*c0f0*/  LDL.LU R181, [R1+0x3c8] ;  /* 0x0003c80001b57983 */ /* 0x002f680000300800 */
[----:B------:R0:W-:Y:S01]  /*c100*/  STL [R1+0x268], R100 ;  /* 0x0002686401007387 */ /* 0x0001e20000100800 */
[----:B---3--:R-:W-:-:S03]  /*c110*/  @P1 IMAD.MOV.U32 R109, RZ, RZ, R103 ;  /* 0x000000ffff6d1224 */ /* 0x008fc600078e0067 */
[----:B------:R1:W-:Y:S01]  /*c120*/  STL [R1+0x264], R103 ;  /* 0x0002646701007387 */ /* 0x0003e20000100800 */
[----:B------:R-:W-:Y:S01]  /*c130*/  @P1 IMAD.MOV.U32 R108, RZ, RZ, R100 ;  /* 0x000000ffff6c1224 */ /* 0x000fe200078e0064 */
[----:B------:R-:W-:Y:S02]  /*c140*/  SEL R94, R159, R94, !P2 ;  /* 0x0000005e9f5e7207 */ /* 0x000fe40005000000 */
[----:B------:R3:W-:Y:S01]  /*c150*/  STS.U8 [R224+UR13+0x2e00], R11 ;  /* 0x002e000be0007988 */ /* 0x0007e2000800000d */
[----:B0-----:R-:W-:Y:S01]  /*c160*/  IMAD R100, R97, UR8, RZ ;  /* 0x0000000861647c24 */ /* 0x001fe2000f8e02ff */
[C---:B-1----:R-:W-:Y:S02]  /*c170*/  IADD3 R103, P6, PT, R96.reuse, R85, RZ ;  /* 0x0000005560677210 */ /* 0x042fe40007fde0ff */
[----:B------:R0:W-:Y:S01]  /*c180*/  STS.U8 [R224+UR13+0x3000], R81 ;  /* 0x00300051e0007988 */ /* 0x0001e2000800000d */
[----:B------:R-:W-:Y:S02]  /*c190*/  PRMT R141, RZ, 0x7610, R141 ;  /* 0x00007610ff8d7816 */ /* 0x000fe4000000008d */
[----:B------:R-:W-:Y:S01]  /*c1a0*/  LEA.HI.X.SX32 R110, R96, R84, 0x1, P6 ;  /* 0x00000054606e7211 */ /* 0x000fe200030f0eff */
[----:B---3--:R-:W5:Y:S01]  /*c1b0*/  LDL.LU R11, [R1+0x3c4] ;  /* 0x0003c400010b7983 */ /* 0x008f620000300800 */
[----:B------:R-:W-:Y:S01]  /*c1c0*/  @P1 IMAD.MOV.U32 R96, RZ, RZ, R103 ;  /* 0x000000ffff601224 */ /* 0x000fe200078e0067 */
[----:B------:R-:W-:Y:S01]  /*c1d0*/  PRMT R138, RZ, 0x7610, R138 ;  /* 0x00007610ff8a7816 */ /* 0x000fe2000000008a */
[----:B------:R-:W-:Y:S01]  /*c1e0*/  IMAD R94, R94, UR8, RZ ;  /* 0x000000085e5e7c24 */ /* 0x000fe2000f8e02ff */
[----:B------:R1:W3:Y:S04]  /*c1f0*/  @P1 LDG.E.U8 R141, desc[UR26][R108.64] ;  /* 0x0000001a6c8d1981 */ /* 0x0002e8000c1e1100 */
[----:B0-----:R-:W5:Y:S01]  /*c200*/  LDL.LU R81, [R1+0x3c0] ;  /* 0x0003c00001517983 */ /* 0x001f620000300800 */
[----:B------:R-:W-:-:S03]  /*c210*/  @P1 IMAD.MOV.U32 R97, RZ, RZ, R110 ;  /* 0x000000ffff611224 */ /* 0x000fc600078e006e */
[----:B------:R0:W-:Y:S04]  /*c220*/  STL [R1+0x280], R103 ;  /* 0x0002806701007387 */ /* 0x0001e80000100800 */
[----:B------:R-:W-:Y:S04]  /*c230*/  STL [R1+0x27c], R110 ;  /* 0x00027c6e01007387 */ /* 0x000fe80000100800 */
[----:B------:R4:W-:Y:S01]  /*c240*/  STS.U8 [R224+UR13+0x3200], R18 ;  /* 0x00320012e0007988 */ /* 0x0009e2000800000d */
[----:B0-----:R-:W-:-:S03]  /*c250*/  IADD3 R103, P6, PT, R100, R85, RZ ;  /* 0x0000005564677210 */ /* 0x001fc60007fde0ff */
[----:B------:R0:W-:Y:S01]  /*c260*/  STS.U8 [R224+UR13+0x3400], R19 ;  /* 0x00340013e0007988 */ /* 0x0001e2000800000d */
[----:B-1----:R-:W-:Y:S02]  /*c270*/  LEA.HI.X.SX32 R108, R100, R84, 0x1, P6 ;  /* 0x00000054646c7211 */ /* 0x002fe400030f0eff */
[----:B------:R-:W-:Y:S01]  /*c280*/  IADD3 R100, P6, PT, R94, R85, RZ ;  /* 0x000000555e647210 */ /* 0x000fe20007fde0ff */
[----:B------:R1:W2:Y:S04]  /*c290*/  @P1 LDG.E.U8 R138, desc[UR26][R96.64] ;  /* 0x0000001a608a1981 */ /* 0x0002a8000c1e1100 */
[----:B----4-:R-:W5:Y:S04]  /*c2a0*/  LDL.LU R18, [R1+0x3bc] ;  /* 0x0003bc0001127983 */ /* 0x010f680000300800 */
[----:B0-----:R-:W5:Y:S01]  /*c2b0*/  LDL.LU R19, [R1+0x3b8] ;  /* 0x0003b80001137983 */ /* 0x001f620000300800 */
[----:B-1----:R-:W-:-:S03]  /*c2c0*/  @P1 IMAD.MOV.U32 R96, RZ, RZ, R103 ;  /* 0x000000ffff601224 */ /* 0x002fc600078e0067 */
[----:B------:R0:W-:Y:S01]  /*c2d0*/  STL [R1+0x298], R103 ;  /* 0x0002986701007387 */ /* 0x0001e20000100800 */
[----:B------:R-:W-:Y:S01]  /*c2e0*/  SEL R95, R159, R95, !P2 ;  /* 0x0000005f9f5f7207 */ /* 0x000fe20005000000 */
[----:B------:R-:W-:Y:S01]  /*c2f0*/  @P1 IMAD.MOV.U32 R97, RZ, RZ, R108 ;  /* 0x000000ffff611224 */ /* 0x000fe200078e006c */
[----:B------:R-:W-:Y:S02]  /*c300*/  PRMT R139, RZ, 0x7610, R139 ;  /* 0x00007610ff8b7816 */ /* 0x000fe4000000008b */
[----:B0-----:R-:W-:Y:S01]  /*c310*/  LEA.HI.X.SX32 R103, R94, R84, 0x1, P6 ;  /* 0x000000545e677211 */ /* 0x001fe200030f0eff */
[----:B------:R-:W-:Y:S01]  /*c320*/  IMAD R95, R95, UR8, RZ ;  /* 0x000000085f5f7c24 */ /* 0x000fe2000f8e02ff */
[----:B------:R-:W-:Y:S02]  /*c330*/  ISETP.GE.AND P6, PT, R102, RZ, PT ;  /* 0x000000ff6600720c */ /* 0x000fe40003fc6270 */
[----:B------:R0:W4:Y:S01]  /*c340*/  @P1 LDG.E.U8 R139, desc[UR26][R96.64] ;  /* 0x0000001a608b1981 */ /* 0x000122000c1e1100 */
[----:B------:R-:W-:Y:S01]  /*c350*/  PRMT R137, RZ, 0x7610, R137 ;  /* 0x00007610ff897816 */ /* 0x000fe20000000089 */
[----:B0-----:R-:W-:-:S02]  /*c360*/  @P1 IMAD.MOV.U32 R96, RZ, RZ, R100 ;  /* 0x000000ffff601224 */ /* 0x001fc400078e0064 */
[----:B------:R-:W-:-:S07]  /*c370*/  @P1 IMAD.MOV.U32 R97, RZ, RZ, R103 ;  /* 0x000000ffff611224 */ /* 0x000fce00078e0067 */
[----:B------:R-:W-:Y:S01]  /*c380*/  @!P6 IMAD.MOV R89, RZ, RZ, -R89 ;  /* 0x000000ffff59e224 */ /* 0x000fe200078e0a59 */
[----:B------:R-:W-:Y:S01]  /*c390*/  IADD3 R94, P6, PT, R95, R85, RZ ;  /* 0x000000555f5e7210 */ /* 0x000fe20007fde0ff */
[----:B------:R0:W2:Y:S03]  /*c3a0*/  @P1 LDG.E.U8 R137, desc[UR26][R96.64] ;  /* 0x0000001a60891981 */ /* 0x0000a6000c1e1100 */
[----:B------:R-:W-:Y:S01]  /*c3b0*/  SEL R89, R159, R89, !P2 ;  /* 0x000000599f597207 */ /* 0x000fe20005000000 */
[----:B------:R-:W-:Y:S01]  /*c3c0*/  STL [R1+0x294], R108 ;  /* 0x0002946c01007387 */ /* 0x000fe20000100800 */
[----:B0-----:R-:W-:Y:S02]  /*c3d0*/  LEA.HI.X.SX32 R96, R95, R84, 0x1, P6 ;  /* 0x000000545f607211 */ /* 0x001fe400030f0eff */
[----:B------:R-:W-:Y:S01]  /*c3e0*/  ISETP.GT.U32.AND P6, PT, R88, R91, PT ;  /* 0x0000005b5800720c */ /* 0x000fe20003fc4070 */
[----:B------:R0:W-:Y:S04]  /*c3f0*/  STS.U8 [R224+UR13+0x3600], R16 ;  /* 0x00360010e0007988 */ /* 0x0001e8000800000d */
[----:B------:R1:W-:Y:S04]  /*c400*/  STS.U8 [R224+UR13+0x3800], R17 ;  /* 0x00380011e0007988 */ /* 0x0003e8000800000d */
[----:B------:R1:W-:Y:S04]  /*c410*/  STS.U8 [R224+UR13+0x3a00], R14 ;  /* 0x003a000ee0007988 */ /* 0x0003e8000800000d */
[----:B0-----:R-:W5:Y:S04]  /*c420*/  LDL.LU R16, [R1+0x3b4] ;  /* 0x0003b40001107983 */ /* 0x001f680000300800 */
[----:B-1----:R-:W5:Y:S01]  /*c430*/  LDL.LU R17, [R1+0x3b0] ;  /* 0x0003b00001117983 */ /* 0x002f620000300800 */
[----:B------:R-:W-:-:S03]  /*c440*/  IMAD R89, R89, UR8, RZ ;  /* 0x0000000859597c24 */ /* 0x000fc6000f8e02ff */
[----:B------:R-:W5:Y:S04]  /*c450*/  LDL.LU R14, [R1+0x3ac] ;  /* 0x0003ac00010e7983 */ /* 0x000f680000300800 */
[----:B------:R-:W-:Y:S04]  /*c460*/  STL [R1+0x2b0], R100 ;  /* 0x0002b06401007387 */ /* 0x000fe80000100800 */
[----:B------:R-:W-:Y:S04]  /*c470*/  STL [R1+0x2ac], R103 ;  /* 0x0002ac6701007387 */ /* 0x000fe80000100800 */
[----:B------:R0:W-:Y:S04]  /*c480*/  STS.U8 [R224+UR13+0x3c00], R15 ;  /* 0x003c000fe0007988 */ /* 0x0001e8000800000d */
[----:B------:R1:W-:Y:S01]  /*c490*/  STS.U8 [R224+UR13+0x3e00], R12 ;  /* 0x003e000ce0007988 */ /* 0x0003e2000800000d */
[----:B------:R-:W-:-:S03]  /*c4a0*/  @P1 IMAD.MOV.U32 R95, RZ, RZ, R96 ;  /* 0x000000ffff5f1224 */ /* 0x000fc600078e0060 */
[----:B------:R1:W-:Y:S04]  /*c4b0*/  STS.U8 [R99+UR13+0x80], R13 ;  /* 0x0000800d63007988 */ /* 0x0003e8000800000d */
[----:B0-----:R-:W5:Y:S01]  /*c4c0*/  LDL.LU R15, [R1+0x3a8] ;  /* 0x0003a800010f7983 */ /* 0x001f620000300800 */
[----:B------:R-:W-:-:S03]  /*c4d0*/  @!P6 IMAD.IADD R91, R91, 0x1, -R88 ;  /* 0x000000015b5be824 */ /* 0x000fc600078e0a58 */
[----:B-1----:R-:W5:Y:S04]  /*c4e0*/  LDL.LU R12, [R1+0x3a4] ;  /* 0x0003a400010c7983 */ /* 0x002f680000300800 */
[----:B------:R-:W5:Y:S04]  /*c4f0*/  LDL.LU R13, [R1+0x3a0] ;  /* 0x0003a000010d7983 */ /* 0x000f680000300800 */
[----:B------:R-:W-:Y:S04]  /*c500*/  STL [R1+0x2c8], R94 ;  /* 0x0002c85e01007387 */ /* 0x000fe80000100800 */
[----:B------:R0:W-:Y:S02]  /*c510*/  STL [R1+0x2c4], R96 ;  /* 0x0002c46001007387 */ /* 0x0001e40000100800 */
[----:B0-----:R-:W-:-:S04]  /*c520*/  IADD3 R96, P6, PT, R89, R85, RZ ;  /* 0x0000005559607210 */ /* 0x001fc80007fde0ff */
[----:B------:R-:W-:Y:S02]  /*c530*/  LEA.HI.X.SX32 R97, R89, R84, 0x1, P6 ;  /* 0x0000005459617211 */ /* 0x000fe400030f0eff */
[----:B------:R-:W-:Y:S02]  /*c540*/  ISETP.GT.U32.AND P6, PT, R88, R91, PT ;  /* 0x0000005b5800720c */ /* 0x000fe40003fc4070 */
[----:B------:R-:W-:Y:S02]  /*c550*/  PRMT R136, RZ, 0x7610, R136 ;  /* 0x00007610ff887816 */ /* 0x000fe40000000088 */
[----:B------:R-:W-:-:S04]  /*c560*/  PRMT R135, RZ, 0x7610, R135 ;  /* 0x00007610ff877816 */ /* 0x000fc80000000087 */
[----:B------:R0:W2:Y:S05]  /*c570*/  @P1 LDG.E.U8 R136, desc[UR26][R94.64] ;  /* 0x0000001a5e881981 */ /* 0x0000aa000c1e1100 */
[----:B------:R-:W-:Y:S01]  /*c580*/  @!P6 IMAD.IADD R91, R91, 0x1, -R88 ;  /* 0x000000015b5be824 */ /* 0x000fe200078e0a58 */
[----:B------:R-:W-:-:S03]  /*c590*/  ISETP.GT.U32.AND P6, PT, R88, R92, PT ;  /* 0x0000005c5800720c */ /* 0x000fc60003fc4070 */
[----:B------:R-:W-:-:S05]  /*c5a0*/  @!P4 IMAD.MOV R91, RZ, RZ, -R91 ;  /* 0x000000ffff5bc224 */ /* 0x000fca00078e0a5b */
[----:B------:R-:W-:Y:S01]  /*c5b0*/  SEL R91, R159, R91, !P2 ;  /* 0x0000005b9f5b7207 */ /* 0x000fe20005000000 */
[----:B0-----:R-:W-:-:S04]  /*c5c0*/  @P1 IMAD.MOV.U32 R94, RZ, RZ, R96 ;  /* 0x000000ffff5e1224 */ /* 0x001fc800078e0060 */
[----:B------:R-:W-:Y:S02]  /*c5d0*/  IMAD R91, R91, UR8, RZ ;  /* 0x000000085b5b7c24 */ /* 0x000fe4000f8e02ff */
[----:B------:R-:W-:Y:S02]  /*c5e0*/  @P1 IMAD.MOV.U32 R95, RZ, RZ, R97 ;  /* 0x000000ffff5f1224 */ /* 0x000fe400078e0061 */
[----:B------:R-:W-:Y:S01]  /*c5f0*/  @!P6 IMAD.IADD R92, R92, 0x1, -R88 ;  /* 0x000000015c5ce824 */ /* 0x000fe200078e0a58 */
[C---:B------:R-:W-:Y:S02]  /*c600*/  IADD3 R89, P6, PT, R91.reuse, R85, RZ ;  /* 0x000000555b597210 */ /* 0x040fe40007fde0ff */
[----:B------:R-:W-:Y:S01]  /*c610*/  ISETP.GT.U32.AND P4, PT, R88, R90, PT ;  /* 0x0000005a5800720c */ /* 0x000fe20003f84070 */
[----:B------:R0:W2:Y:S02]  /*c620*/  @P1 LDG.E.U8 R135, desc[UR26][R94.64] ;  /* 0x0000001a5e871981 */ /* 0x0000a4000c1e1100 */
[----:B0-----:R-:W-:-:S02]  /*c630*/  LEA.HI.X.SX32 R94, R91, R84, 0x1, P6 ;  /* 0x000000545b5e7211 */ /* 0x001fc400030f0eff */
[----:B------:R-:W-:-:S08]  /*c640*/  ISETP.GT.U32.AND P6, PT, R88, R92, PT ;  /* 0x0000005c5800720c */ /* 0x000fd00003fc4070 */
[----:B------:R-:W-:-:S05]  /*c650*/  @!P4 IMAD.IADD R90, R90, 0x1, -R88 ;  /* 0x000000015a5ac824 */ /* 0x000fca00078e0a58 */
[----:B------:R-:W-:Y:S01]  /*c660*/  ISETP.GT.U32.AND P4, PT, R88, R90, PT ;  /* 0x0000005a5800720c */ /* 0x000fe20003f84070 */
[----:B------:R-:W-:-:S04]  /*c670*/  @!P6 IMAD.IADD R92, R92, 0x1, -R88 ;  /* 0x000000015c5ce824 */ /* 0x000fc800078e0a58 */
[----:B------:R-:W-:Y:S01]  /*c680*/  @!P5 IMAD.MOV R92, RZ, RZ, -R92 ;  /* 0x000000ffff5cd224 */ /* 0x000fe200078e0a5c */
[----:B------:R0:W-:Y:S04]  /*c690*/  STS.U8 [R99+UR13+0x280], R195 ;  /* 0x000280c363007988 */ /* 0x0001e8000800000d */
[----:B------:R-:W-:Y:S01]  /*c6a0*/  SEL R92, R159, R92, !P2 ;  /* 0x0000005c9f5c7207 */ /* 0x000fe20005000000 */
[----:B------:R1:W-:Y:S02]  /*c6b0*/  STS.U8 [R99+UR13+0x480], R196 ;  /* 0x000480c463007988 */ /* 0x0003e4000800000d */
[----:B------:R-:W-:Y:S02]  /*c6c0*/  @!P4 IMAD.IADD R90, R90, 0x1, -R88 ;  /* 0x000000015a5ac824 */ /* 0x000fe400078e0a58 */
[----:B0-----:R-:W5:Y:S01]  /*c6d0*/  LDL.LU R195, [R1+0x39c] ;  /* 0x00039c0001c37983 */ /* 0x001f620000300800 */
[----:B------:R-:W-:-:S03]  /*c6e0*/  IMAD R92, R92, UR8, RZ ;  /* 0x000000085c5c7c24 */ /* 0x000fc6000f8e02ff */
[----:B------:R-:W-:Y:S04]  /*c6f0*/  STL [R1+0x2e0], R96 ;  /* 0x0002e06001007387 */ /* 0x000fe80000100800 */
[----:B------:R-:W-:Y:S01]  /*c700*/  STL [R1+0x2dc], R97 ;  /* 0x0002dc6101007387 */ /* 0x000fe20000100800 */
[----:B------:R-:W-:-:S03]  /*c710*/  @P1 IMAD.MOV.U32 R95, RZ, RZ, R94 ;  /* 0x000000ffff5f1224 */ /* 0x000fc600078e005e */
[----:B-1----:R-:W5:Y:S04]  /*c720*/  LDL.LU R196, [R1+0x398] ;  /* 0x0003980001c47983 */ /* 0x002f680000300800 */
[----:B------:R0:W-:Y:S01]  /*c730*/  STS.U8 [R99+UR13+0x680], R179 ;  /* 0x000680b363007988 */ /* 0x0001e2000800000d */
[----:B------:R-:W-:-:S03]  /*c740*/  @!P3 IMAD.MOV R90, RZ, RZ, -R90 ;  /* 0x000000ffff5ab224 */ /* 0x000fc600078e0a5a */
[----:B------:R1:W-:Y:S01]  /*c750*/  STS.U8 [R99+UR13+0x880], R134 ;  /* 0x0008808663007988 */ /* 0x0003e2000800000d */
[----:B------:R-:W-:Y:S01]  /*c760*/  IADD3 R91, P3, PT, R92, R85, RZ ;  /* 0x000000555c5b7210 */ /* 0x000fe20007f7e0ff */
[----:B------:R-:W3:Y:S02]  /*c770*/  S2R R224, SR_TID.X ;  /* 0x0000000000e07919 */ /* 0x000ee40000002100 */
[----:B0-----:R-:W5:Y:S01]  /*c780*/  LDL.LU R179, [R1+0x394] ;  /* 0x0003940001b37983 */ /* 0x001f620000300800 */
[----:B-1----:R-:W-:-:S03]  /*c790*/  PRMT R134, RZ, 0x7610, R134 ;  /* 0x00007610ff867816 */ /* 0x002fc60000000086 */
[----:B------:R-:W-:Y:S04]  /*c7a0*/  STL [R1+0x2f8], R89 ;  /* 0x0002f85901007387 */ /* 0x000fe80000100800 */
[----:B------:R0:W-:Y:S02]  /*c7b0*/  STL [R1+0x2f4], R94 ;  /* 0x0002f45e01007387 */ /* 0x0001e40000100800 */
[----:B0-----:R-:W-:Y:S01]  /*c7c0*/  @P1 IMAD.MOV.U32 R94, RZ, RZ, R89 ;  /* 0x000000ffff5e1224 */ /* 0x001fe200078e0059 */
[----:B------:R-:W-:Y:S01]  /*c7d0*/  SEL R89, R159, R90, !P2 ;  /* 0x0000005a9f597207 */ /* 0x000fe20005000000 */
[----:B------:R0:W-:Y:S04]  /*c7e0*/  STS.U8 [R99+UR13+0xa80], R180 ;  /* 0x000a80b463007988 */ /* 0x0001e8000800000d */
[----:B------:R1:W2:Y:S01]  /*c7f0*/  @P1 LDG.E.U8 R134, desc[UR26][R94.64] ;  /* 0x0000001a5e861981 */ /* 0x0002a2000c1e1100 */
[----:B------:R-:W-:-:S03]  /*c800*/  @P1 IMAD.MOV.U32 R90, RZ, RZ, R91 ;  /* 0x000000ffff5a1224 */ /* 0x000fc600078e005b */
[----:B------:R3:W-:Y:S01]  /*c810*/  STS.U8 [R99+UR13+0xc80], R132 ;  /* 0x000c808463007988 */ /* 0x0007e2000800000d */
[----:B------:R-:W-:-:S03]  /*c820*/  IMAD R89, R89, UR8, RZ ;  /* 0x0000000859597c24 */ /* 0x000fc6000f8e02ff */
[----:B0-----:R-:W5:Y:S01]  /*c830*/  LDL.LU R180, [R1+0x390] ;  /* 0x0003900001b47983 */ /* 0x001f620000300800 */
[----:B-1----:R-:W-:-:S03]  /*c840*/  LEA.HI.X.SX32 R94, R92, R84, 0x1, P3 ;  /* 0x000000545c5e7211 */ /* 0x002fc600018f0eff */
[----:B------:R0:W-:Y:S01]  /*c850*/  STL [R1+0x310], R91 ;  /* 0x0003105b01007387 */ /* 0x0001e20000100800 */
[----:B---3--:R-:W-:Y:S01]  /*c860*/  PRMT R132, RZ, 0x7610, R132 ;  /* 0x00007610ff847816 */ /* 0x008fe20000000084 */
[----:B0-----:R-:W-:Y:S01]  /*c870*/  @P1 IMAD.MOV.U32 R91, RZ, RZ, R94 ;  /* 0x000000ffff5b1224 */ /* 0x001fe200078e005e */
[----:B------:R-:W-:-:S04]  /*c880*/  PRMT R133, RZ, 0x7610, R133 ;  /* 0x00007610ff857816 */ /* 0x000fc80000000085 */
[----:B------:R0:W3:Y:S04]  /*c890*/  @P1 LDG.E.U8 R132, desc[UR26][R90.64] ;  /* 0x0000001a5a841981 */ /* 0x0000e8000c1e1100 */
[----:B------:R-:W-:Y:S01]  /*c8a0*/  STL [R1+0x30c], R94 ;  /* 0x00030c5e01007387 */ /* 0x000fe20000100800 */
[----:B0-----:R-:W-:-:S03]  /*c8b0*/  IADD3 R90, P3, PT, R89, R85, RZ ;  /* 0x00000055595a7210 */ /* 0x001fc60007f7e0ff */
[----:B------:R0:W-:Y:S01]  /*c8c0*/  STS.U8 [R99+UR13+0xe80], R111 ;  /* 0x000e806f63007988 */ /* 0x0001e2000800000d */
[----:B------:R-:W-:-:S03]  /*c8d0*/  LEA.HI.X.SX32 R91, R89, R84, 0x1, P3 ;  /* 0x00000054595b7211 */ /* 0x000fc600018f0eff */
[----:B------:R1:W-:Y:S01]  /*c8e0*/  STS.U8 [R99+UR13+0x1080], R20 ;  /* 0x0010801463007988 */ /* 0x0003e2000800000d */
[----:B------:R-:W-:-:S03]  /*c8f0*/  LOP3.LUT R89, R87, 0x6, RZ, 0xfc, !PT ;  /* 0x0000000657597812 */ /* 0x000fc600078efcff */
[----:B------:R4:W2:Y:S04]  /*c900*/  @P1 LDG.E.U8 R133, desc[UR26][R90.64] ;  /* 0x0000001a5a851981 */ /* 0x0008a8000c1e1100 */
[----:B0-----:R-:W5:Y:S04]  /*c910*/  LDL.LU R111, [R1+0x38c] ;  /* 0x00038c00016f7983 */ /* 0x001f680000300800 */
[----:B-1----:R-:W5:Y:S04]  /*c920*/  LDL.LU R20, [R1+0x388] ;  /* 0x0003880001147983 */ /* 0x002f680000300800 */
[----:B------:R4:W-:Y:S01]  /*c930*/  STL [R1+0x328], R90 ;  /* 0x0003285a01007387 */ /* 0x0009e20000100800 */
[----:B------:R-:W-:-:S03]  /*c940*/  LEA.HI R224, R224, R0, RZ, 0x1a ;  /* 0x00000000e0e07211 */ /* 0x000fc600078fd0ff */
[----:B------:R0:W-:Y:S01]  /*c950*/  STL [R1+0x324], R91 ;  /* 0x0003245b01007387 */ /* 0x0001e20000100800 */
[----:B----4-:R-:W-:Y:S01]  /*c960*/  IABS R90, R89 ;  /* 0x00000059005a7213 */ /* 0x010fe20000000000 */
[----:B------:R-:W-:-:S04]  /*c970*/  VIADD R92, R224, 0xe ;  /* 0x0000000ee05c7836 */ /* 0x000fc80000000000 */
[----:B0-----:R-:W-:Y:S01]  /*c980*/  IMAD.HI.U32 R91, R86, R90, RZ ;  /* 0x0000005a565b7227 */ /* 0x001fe200078e00ff */
[----:B------:R-:W-:-:S03]  /*c990*/  ISETP.GE.AND P5, PT, R89, RZ, PT ;  /* 0x000000ff5900720c */ /* 0x000fc60003fa6270 */
[----:B------:R-:W-:-:S04]  /*c9a0*/  IMAD.MOV R91, RZ, RZ, -R91 ;  /* 0x000000ffff5b7224 */ /* 0x000fc800078e0a5b */
[----:B------:R-:W-:Y:S01]  /*c9b0*/  IMAD R89, R88, R91, R90 ;  /* 0x0000005b58597224 */ /* 0x000fe200078e025a */
[----:B------:R-:W-:-:S04]  /*c9c0*/  IABS R91, R92 ;  /* 0x0000005c005b7213 */ /* 0x000fc80000000000 */
[----:B------:R-:W-:Y:S01]  /*c9d0*/  ISETP.GT.U32.AND P4, PT, R88, R89, PT ;  /* 0x000000595800720c */ /* 0x000fe20003f84070 */
[----:B------:R-:W-:-:S04]  /*c9e0*/  IMAD.HI.U32 R90, R86, R91, RZ ;  /* 0x0000005b565a7227 */ /* 0x000fc800078e00ff */
[----:B------:R-:W-:-:S04]  /*c9f0*/  IMAD.MOV R90, RZ, RZ, -R90 ;  /* 0x000000ffff5a7224 */ /* 0x000fc800078e0a5a */
[----:B------:R-:W-:Y:S01]  /*ca00*/  IMAD R90, R88, R90, R91 ;  /* 0x0000005a585a7224 */ /* 0x000fe200078e025b */
[----:B------:R-:W-:-:S03]  /*ca10*/  LOP3.LUT R91, R87, 0x16, RZ, 0xfc, !PT ;  /* 0x00000016575b7812 */ /* 0x000fc600078efcff */
[----:B------:R-:W-:Y:S01]  /*ca20*/  @!P4 IMAD.IADD R89, R89, 0x1, -R88 ;  /* 0x000000015959c824 */ /* 0x000fe200078e0a58 */
[----:B------:R-:W-:Y:S02]  /*ca30*/  ISETP.GT.U32.AND P6, PT, R88, R90, PT ;  /* 0x0000005a5800720c */ /* 0x000fe40003fc4070 */
[----:B------:R-:W-:Y:S02]  /*ca40*/  ISETP.GE.AND P3, PT, R92, RZ, PT ;  /* 0x000000ff5c00720c */ /* 0x000fe40003f66270 */
[----:B------:R-:W-:Y:S02]  /*ca50*/  ISETP.GT.U32.AND P4, PT, R88, R89, PT ;  /* 0x000000595800720c */ /* 0x000fe40003f84070 */
[----:B------:R-:W-:Y:S01]  /*ca60*/  IABS R92, R91 ;  /* 0x0000005b005c7213 */ /* 0x000fe20000000000 */
[----:B------:R-:W-:-:S04]  /*ca70*/  VIADD R95, R224, 0x1e ;  /* 0x0000001ee05f7836 */ /* 0x000fc80000000000 */
[----:B------:R-:W-:-:S04]  /*ca80*/  IMAD.HI.U32 R94, R86, R92, RZ ;  /* 0x0000005c565e7227 */ /* 0x000fc800078e00ff */
[----:B------:R-:W-:Y:S02]  /*ca90*/  @!P6 IMAD.IADD R90, R90, 0x1, -R88 ;  /* 0x000000015a5ae824 */ /* 0x000fe400078e0a58 */
[----:B------:R-:W-:Y:S02]  /*caa0*/  IMAD.MOV R94, RZ, RZ, -R94 ;  /* 0x000000ffff5e7224 */ /* 0x000fe400078e0a5e */
[----:B------:R-:W-:Y:S01]  /*cab0*/  @!P4 IMAD.IADD R89, R89, 0x1, -R88 ;  /* 0x000000015959c824 */ /* 0x000fe200078e0a58 */
[C---:B------:R-:W-:Y:S02]  /*cac0*/  ISETP.GT.U32.AND P6, PT, R88.reuse, R90, PT ;  /* 0x0000005a5800720c */ /* 0x040fe40003fc4070 */
[----:B------:R-:W-:Y:S01]  /*cad0*/  ISETP.GE.AND P4, PT, R91, RZ, PT ;  /* 0x000000ff5b00720c */ /* 0x000fe20003f86270 */
[----:B------:R-:W-:Y:S01]  /*cae0*/  IMAD R91, R88, R94, R92 ;  /* 0x0000005e585b7224 */ /* 0x000fe200078e025c */
[----:B------:R-:W-:Y:S01]  /*caf0*/  IABS R94, R95 ;  /* 0x0000005f005e7213 */ /* 0x000fe20000000000 */
[----:B------:R-:W-:-:S04]  /*cb00*/  IMAD.MOV.U32 R123, RZ, RZ, R89 ;  /* 0x000000ffff7b7224 */ /* 0x000fc800078e0059 */
[----:B------:R-:W-:-:S04]  /*cb10*/  IMAD.HI.U32 R92, R86, R94, RZ ;  /* 0x0000005e565c7227 */ /* 0x000fc800078e00ff */
[----:B------:R-:W-:Y:S01]  /*cb20*/  @!P5 IMAD.MOV R123, RZ, RZ, -R123 ;  /* 0x000000ffff7bd224 */ /* 0x000fe200078e0a7b */
[----:B------:R-:W-:Y:S01]  /*cb30*/  ISETP.GT.U32.AND P5, PT, R88, R91, PT ;  /* 0x0000005b5800720c */ /* 0x000fe20003fa4070 */
[----:B------:R-:W-:Y:S02]  /*cb40*/  IMAD.MOV R89, RZ, RZ, -R92 ;  /* 0x000000ffff597224 */ /* 0x000fe400078e0a5c */
[----:B------:R-:W-:Y:S02]  /*cb50*/  @!P6 IMAD.IADD R90, R90, 0x1, -R88 ;  /* 0x000000015a5ae824 */ /* 0x000fe400078e0a58 */
[----:B------:R-:W-:Y:S02]  /*cb60*/  IMAD R89, R88, R89, R94 ;  /* 0x0000005958597224 */ /* 0x000fe400078e025e */
[----:B------:R-:W-:-:S04]  /*cb70*/  IMAD.MOV.U32 R128, RZ, RZ, R90 ;  /* 0x000000ffff807224 */ /* 0x000fc800078e005a */
[----:B------:R-:W-:Y:S01]  /*cb80*/  @!P3 IMAD.MOV R128, RZ, RZ, -R128 ;  /* 0x000000ffff80b224 */ /* 0x000fe200078e0a80 */
[----:B------:R-:W-:Y:S01]  /*cb90*/  ISETP.GT.U32.AND P3, PT, R88, R89, PT ;  /* 0x000000595800720c */ /* 0x000fe20003f64070 */
[----:B------:R-:W-:Y:S01]  /*cba0*/  @!P5 IMAD.IADD R91, R91, 0x1, -R88 ;  /* 0x000000015b5bd824 */ /* 0x000fe200078e0a58 */
[----:B------:R-:W-:-:S04]  /*cbb0*/  LOP3.LUT R92, R87, 0x26, RZ, 0xfc, !PT ;  /* 0x00000026575c7812 */ /* 0x000fc800078efcff */
[----:B------:R-:W-:Y:S02]  /*cbc0*/  ISETP.GT.U32.AND P5, PT, R88, R91, PT ;  /* 0x0000005b5800720c */ /* 0x000fe40003fa4070 */
[----:B------:R-:W-:Y:S02]  /*cbd0*/  IABS R94, R92 ;  /* 0x0000005c005e7213 */ /* 0x000fe40000000000 */
[----:B------:R-:W-:-:S03]  /*cbe0*/  ISETP.GE.AND P6, PT, R95, RZ, PT ;  /* 0x000000ff5f00720c */ /* 0x000fc60003fc6270 */
[----:B------:R-:W-:Y:S01]  /*cbf0*/  IMAD.HI.U32 R95, R86, R94, RZ ;  /* 0x0000005e565f7227 */ /* 0x000fe200078e00ff */
[----:B------:R-:W-:-:S03]  /*cc00*/  PRMT R165, RZ, 0x7610, R165 ;  /* 0x00007610ffa57816 */ /* 0x000fc600000000a5 */
[--C-:B------:R-:W-:Y:S02]  /*cc10*/  @!P3 IMAD.IADD R89, R89, 0x1, -R88.reuse ;  /* 0x000000015959b824 */ /* 0x100fe400078e0a58 */
[----:B------:R-:W-:Y:S01]  /*cc20*/  IMAD.MOV R90, RZ, RZ, -R95 ;  /* 0x000000ffff5a7224 */ /* 0x000fe200078e0a5f */
[----:B------:R0:W4:Y:S01]  /*cc30*/  @P1 LDG.E.U8 R165, desc[UR26][R126.64] ;  /* 0x0000001a7ea51981 */ /* 0x000122000c1e1100 */
[----:B------:R-:W-:Y:S01]  /*cc40*/  VIADD R95, R224, 0x2e ;  /* 0x0000002ee05f7836 */ /* 0x000fe20000000000 */
[C---:B------:R-:W-:Y:S01]  /*cc50*/  ISETP.GT.U32.AND P3, PT, R88.reuse, R89, PT ;  /* 0x000000595800720c */ /* 0x040fe20003f64070 */
[----:B------:R-:W-:Y:S02]  /*cc60*/  @!P5 IMAD.IADD R91, R91, 0x1, -R88 ;  /* 0x000000015b5bd824 */ /* 0x000fe400078e0a58 */
[----:B------:R-:W-:Y:S01]  /*cc70*/  IMAD R90, R88, R90, R94 ;  /* 0x0000005a585a7224 */ /* 0x000fe200078e025e */
[----:B------:R-:W-:Y:S01]  /*cc80*/  IABS R94, R95 ;  /* 0x0000005f005e7213 */ /* 0x000fe20000000000 */
[----:B0-----:R-:W-:Y:S01]  /*cc90*/  IMAD.MOV.U32 R127, RZ, RZ, R91 ;  /* 0x000000ffff7f7224 */ /* 0x001fe200078e005b */
[----:B------:R-:W-:-:S03]  /*cca0*/  ISETP.GE.AND P5, PT, R92, RZ, PT ;  /* 0x000000ff5c00720c */ /* 0x000fc60003fa6270 */
[----:B------:R-:W-:-:S04]  /*ccb0*/  IMAD.HI.U32 R92, R86, R94, RZ ;  /* 0x0000005e565c7227 */ /* 0x000fc800078e00ff */
[----:B------:R-:W-:Y:S01]  /*ccc0*/  @!P4 IMAD.MOV R127, RZ, RZ, -R127 ;  /* 0x000000ffff7fc224 */ /* 0x000fe200078e0a7f */
[C---:B------:R-:W-:Y:S01]  /*ccd0*/  ISETP.GT.U32.AND P4, PT, R88.reuse, R90, PT ;  /* 0x0000005a5800720c */ /* 0x040fe20003f84070 */
        /* <DEDUP_REMOVED lines=11> */
[----:B------:R-:W-:-:S04]  /*cd90*/  IMAD.HI.U32 R95, R86, R94, RZ ;  /* 0x0000005e565f7227 */ /* 0x000fc800078e00ff */
[--C-:B------:R-:W-:Y:S02]  /*cda0*/  @!P6 IMAD.IADD R91, R91, 0x1, -R88.reuse ;  /* 0x000000015b5be824 */ /* 0x100fe400078e0a58 */
[----:B------:R-:W-:Y:S02]  /*cdb0*/  IMAD.MOV R89, RZ, RZ, -R95 ;  /* 0x000000ffff597224 */ /* 0x000fe400078e0a5f */
[----:B------:R-:W-:Y:S01]  /*cdc0*/  VIADD R95, R224, 0x3e ;  /* 0x0000003ee05f7836 */ /* 0x000fe20000000000 */
[----:B------:R-:W-:Y:S01]  /*cdd0*/  ISETP.GT.U32.AND P6, PT, R88, R91, PT ;  /* 0x0000005b5800720c */ /* 0x000fe20003fc4070 */
[----:B------:R-:W-:Y:S02]  /*cde0*/  @!P4 IMAD.IADD R90, R90, 0x1, -R88 ;  /* 0x000000015a5ac824 */ /* 0x000fe400078e0a58 */
[----:B------:R-:W-:Y:S01]  /*cdf0*/  IMAD R89, R88, R89, R94 ;  /* 0x0000005958597224 */ /* 0x000fe200078e025e */
[----:B------:R-:W-:Y:S01]  /*ce00*/  IABS R94, R95 ;  /* 0x0000005f005e7213 */ /* 0x000fe20000000000 */
[----:B------:R-:W-:Y:S01]  /*ce10*/  IMAD.MOV.U32 R125, RZ, RZ, R90 ;  /* 0x000000ffff7d7224 */ /* 0x000fe200078e005a */
        /* <DEDUP_REMOVED lines=19> */
[C---:B------:R-:W-:Y:S01]  /*cf50*/  ISETP.GT.U32.AND P3, PT, R88.reuse, R90, PT ;  /* 0x0000005a5800720c */ /* 0x040fe20003f64070 */
[----:B------:R-:W-:Y:S02]  /*cf60*/  @!P5 IMAD.IADD R89, R89, 0x1, -R88 ;  /* 0x000000015959d824 */ /* 0x000fe400078e0a58 */
[----:B------:R-:W-:Y:S01]  /*cf70*/  IMAD R91, R88, R91, R94 ;  /* 0x0000005b585b7224 */ /* 0x000fe200078e025e */
[----:B------:R-:W-:Y:S01]  /*cf80*/  IABS R94, R95 ;  /* 0x0000005f005e7213 */ /* 0x000fe20000000000 */
[----:B------:R-:W-:Y:S01]  /*cf90*/  IMAD.MOV.U32 R122, RZ, RZ, R89 ;  /* 0x000000ffff7a7224 */ /* 0x000fe200078e0059 */
[----:B------:R-:W-:-:S03]  /*cfa0*/  ISETP.GE.AND P5, PT, R92, RZ, PT ;  /* 0x000000ff5c00720c */ /* 0x000fc60003fa6270 */
        /* <DEDUP_REMOVED lines=124> */
[----:B------:R-:W-:Y:S01]  /*d770*/  @!P6 IMAD.IADD R91, R91, 0x1, -R88 ;  /* 0x000000015b5be824 */ /* 0x000fe200078e0a58 */
[----:B--2---:R0:W-:Y:S01]  /*d780*/  STS.U8 [R99+UR13+0x3a80], R107 ;  /* 0x003a806b63007988 */ /* 0x0041e2000800000d */
[----:B------:R-:W-:Y:S01]  /*d790*/  IMAD R90, R88, R90, R94 ;  /* 0x0000005a585a7224 */ /* 0x000fe200078e025e */
[----:B------:R-:W-:Y:S01]  /*d7a0*/  LOP3.LUT R92, R87, 0xa6, RZ, 0xfc, !PT ;  /* 0x000000a6575c7812 */ /* 0x000fe200078efcff */
[----:B0-----:R-:W-:-:S06]  /*d7b0*/  IMAD.MOV.U32 R107, RZ, RZ, R91 ;  /* 0x000000ffff6b7224 */ /* 0x001fcc00078e005b */
[----:B------:R-:W-:Y:S02]  /*d7c0*/  @!P5 IMAD.IADD R89, R89, 0x1, -R88 ;  /* 0x000000015959d824 */ /* 0x000fe400078e0a58 */
[----:B------:R-:W-:Y:S01]  /*d7d0*/  @!P3 IMAD.MOV R107, RZ, RZ, -R107 ;  /* 0x000000ffff6bb224 */ /* 0x000fe200078e0a6b */
[C---:B------:R-:W-:Y:S02]  /*d7e0*/  ISETP.GT.U32.AND P3, PT, R88.reuse, R90, PT ;  /* 0x0000005a5800720c */ /* 0x040fe40003f64070 */
        /* <DEDUP_REMOVED lines=8> */
[----:B------:R-:W-:Y:S01]  /*d870*/  @!P5 IMAD.IADD R89, R89, 0x1, -R88 ;  /* 0x000000015959d824 */ /* 0x000fe200078e0a58 */
[----:B------:R-:W-:Y:S01]  /*d880*/  ISETP.GE.AND P5, PT, R92, RZ, PT ;  /* 0x000000ff5c00720c */ /* 0x000fe20003fa6270 */
[----:B------:R-:W-:Y:S01]  /*d890*/  IMAD R92, R88, R91, R94 ;  /* 0x0000005b585c7224 */ /* 0x000fe200078e025e */
[----:B------:R0:W-:Y:S01]  /*d8a0*/  STS.U8 [R99+UR13+0x3680], R104 ;  /* 0x0036806863007988 */ /* 0x0001e2000800000d */
[----:B------:R-:W-:-:S05]  /*d8b0*/  IABS R94, R95 ;  /* 0x0000005f005e7213 */ /* 0x000fca0000000000 */
[----:B------:R-:W-:-:S04]  /*d8c0*/  IMAD.HI.U32 R91, R86, R94, RZ ;  /* 0x0000005e565b7227 */ /* 0x000fc800078e00ff */
[----:B0-----:R-:W-:-:S04]  /*d8d0*/  IMAD.MOV.U32 R104, RZ, RZ, R89 ;  /* 0x000000ffff687224 */ /* 0x001fc800078e0059 */
        /* <DEDUP_REMOVED lines=21> */
[----:B------:R-:W-:Y:S01]  /*da30*/  IABS R94, R95 ;  /* 0x0000005f005e7213 */ /* 0x000fe20000000000 */
[----:B------:R-:W-:-:S04]  /*da40*/  IMAD.MOV.U32 R102, RZ, RZ, R92 ;  /* 0x000000ffff667224 */ /* 0x000fc800078e005c */
        /* <DEDUP_REMOVED lines=25> */
[----:B------:R-:W-:Y:S02]  /*dbe0*/  IMAD.MOV R89, RZ, RZ, -R89 ;  /* 0x000000ffff597224 */ /* 0x000fe400078e0a59 */
[----:B------:R-:W-:Y:S02]  /*dbf0*/  @!P3 IMAD.IADD R92, R92, 0x1, -R88 ;  /* 0x000000015c5cb824 */ /* 0x000fe400078e0a58 */
[----:B------:R-:W-:Y:S01]  /*dc00*/  @!P4 IMAD.MOV R97, RZ, RZ, -R97 ;  /* 0x000000ffff61c224 */ /* 0x000fe200078e0a61 */
[C---:B------:R-:W-:Y:S01]  /*dc10*/  ISETP.GT.U32.AND P4, PT, R88.reuse, R90, PT ;  /* 0x0000005a5800720c */ /* 0x040fe20003f84070 */
[----:B------:R-:W-:Y:S02]  /*dc20*/  IMAD R89, R88, R89, R94 ;  /* 0x0000005958597224 */ /* 0x000fe400078e025e */
[----:B------:R-:W-:-:S04]  /*dc30*/  IMAD.MOV.U32 R96, RZ, RZ, R92 ;  /* 0x000000ffff607224 */ /* 0x000fc800078e005c */
[----:B------:R-:W-:Y:S01]  /*dc40*/  @!P6 IMAD.MOV R96, RZ, RZ, -R96 ;  /* 0x000000ffff60e224 */ /* 0x000fe200078e0a60 */
[----:B------:R-:W-:Y:S02]  /*dc50*/  ISETP.GT.U32.AND P6, PT, R88, R89, PT ;  /* 0x000000595800720c */ /* 0x000fe40003fc4070 */
[----:B------:R-:W-:-:S03]  /*dc60*/  LOP3.LUT R94, R87, 0xd6, RZ, 0xfc, !PT ;  /* 0x000000d6575e7812 */ /* 0x000fc600078efcff */
[----:B------:R-:W-:Y:S01]  /*dc70*/  @!P4 IMAD.IADD R90, R90, 0x1, -R88 ;  /* 0x000000015a5ac824 */ /* 0x000fe200078e0a58 */
[----:B------:R-:W-:-:S04]  /*dc80*/  IABS R91, R94 ;  /* 0x0000005e005b7213 */ /* 0x000fc80000000000 */
[----:B------:R-:W-:-:S03]  /*dc90*/  ISETP.GT.U32.AND P4, PT, R88, R90, PT ;  /* 0x0000005a5800720c */ /* 0x000fc60003f84070 */
[----:B------:R-:W-:Y:S01]  /*dca0*/  @!P6 IMAD.IADD R89, R89, 0x1, -R88 ;  /* 0x000000015959e824 */ /* 0x000fe200078e0a58 */
[----:B------:R0:W-:Y:S01]  /*dcb0*/  STS.U8 [R99+UR13+0x1280], R9 ;  /* 0x0012800963007988 */ /* 0x0001e2000800000d */
[----:B------:R-:W-:-:S03]  /*dcc0*/  IMAD.HI.U32 R92, R86, R91, RZ ;  /* 0x0000005b565c7227 */ /* 0x000fc600078e00ff */
[----:B------:R-:W-:Y:S01]  /*dcd0*/  ISETP.GT.U32.AND P6, PT, R88, R89, PT ;  /* 0x000000595800720c */ /* 0x000fe20003fc4070 */
[----:B------:R-:W-:Y:S01]  /*dce0*/  STS.U8 [R99+UR13+0x1480], R10 ;  /* 0x0014800a63007988 */ /* 0x000fe2000800000d */
[----:B------:R-:W-:-:S03]  /*dcf0*/  IMAD.MOV R92, RZ, RZ, -R92 ;  /* 0x000000ffff5c7224 */ /* 0x000fc600078e0a5c */
[----:B------:R-:W-:Y:S04]  /*dd00*/  STS.U8 [R99+UR13+0x1680], R7 ;  /* 0x0016800763007988 */ /* 0x000fe8000800000d */
        /* <DEDUP_REMOVED lines=8> */
[----:B------:R1:W-:Y:S04]  /*dd90*/  STS.U8 [R99+UR13+0x2880], R168 ;  /* 0x002880a863007988 */ /* 0x0003e8000800000d */
        /* <DEDUP_REMOVED lines=8> */
[----:B------:R-:W-:Y:S01]  /*de20*/  STS.U8 [R99+UR13+0x3e80], R146 ;  /* 0x003e809263007988 */ /* 0x000fe2000800000d */
[----:B------:R-:W-:-:S02]  /*de30*/  @!P4 IMAD.IADD R90, R90, 0x1, -R88 ;  /* 0x000000015a5ac824 */ /* 0x000fc400078e0a58 */
[----:B------:R-:W-:Y:S01]  /*de40*/  IMAD R91, R88, R92, R91 ;  /* 0x0000005c585b7224 */ /* 0x000fe200078e025b */
[----:B------:R2:W-:Y:S01]  /*de50*/  STS.U8 [R101+UR13+0x700], R129 ;  /* 0x0007008165007988 */ /* 0x0005e2000800000d */
[----:B------:R-:W-:Y:S01]  /*de60*/  ISETP.GE.AND P4, PT, R94, RZ, PT ;  /* 0x000000ff5e00720c */ /* 0x000fe20003f86270 */
[----:B------:R-:W-:Y:S01]  /*de70*/  @!P6 IMAD.IADD R89, R89, 0x1, -R88 ;  /* 0x000000015959e824 */ /* 0x000fe200078e0a58 */
[----:B------:R-:W-:Y:S01]  /*de80*/  ISETP.GE.AND P3, PT, R95, RZ, PT ;  /* 0x000000ff5f00720c */ /* 0x000fe20003f66270 */
[----:B0-----:R-:W5:Y:S01]  /*de90*/  LDL.LU R9, [R1+0x384] ;  /* 0x0003840001097983 */ /* 0x001f620000300800 */
[----:B------:R-:W-:Y:S01]  /*dea0*/  SEL R123, R159, R123, !P2 ;  /* 0x0000007b9f7b7207 */ /* 0x000fe20005000000 */
[----:B-1----:R-:W0:Y:S01]  /*deb0*/  LDC R168, c[0x0][0x3a0] ;  /* 0x0000e800ffa87b82 */ /* 0x002e220000000800 */
[----:B--2---:R-:W-:Y:S01]  /*dec0*/  VIADD R129, R224, 0xde ;  /* 0x000000dee0817836 */ /* 0x004fe20000000000 */
[----:B------:R-:W-:Y:S01]  /*ded0*/  ISETP.GT.U32.AND P6, PT, R88, R91, PT ;  /* 0x0000005b5800720c */ /* 0x000fe20003fc4070 */
[----:B------:R-:W-:Y:S01]  /*dee0*/  IMAD.MOV.U32 R95, RZ, RZ, R90 ;  /* 0x000000ffff5f7224 */ /* 0x000fe200078e005a */
[----:B------:R1:W-:Y:S02]  /*def0*/  STS.U8 [R101+UR13+0xb00], R130 ;  /* 0x000b008265007988 */ /* 0x0003e4000800000d */
[----:B------:R-:W-:-:S02]  /*df00*/  IABS R94, R129 ;  /* 0x00000081005e7213 */ /* 0x000fc40000000000 */
[C---:B------:R-:W-:Y:S01]  /*df10*/  SEL R216, R159.reuse, R128, !P2 ;  /* 0x000000809fd87207 */ /* 0x040fe20005000000 */
[----:B------:R-:W-:Y:S02]  /*df20*/  STS.U8 [R101+UR13+0x900], R131 ;  /* 0x0009008365007988 */ /* 0x000fe4000800000d */
[----:B------:R-:W-:Y:S01]  /*df30*/  IMAD.HI.U32 R92, R86, R94, RZ ;  /* 0x0000005e565c7227 */ /* 0x000fe200078e00ff */
[C---:B------:R-:W-:Y:S01]  /*df40*/  SEL R232, R159.reuse, R126, !P2 ;  /* 0x0000007e9fe87207 */ /* 0x040fe20005000000 */
[----:B------:R2:W-:Y:S02]  /*df50*/  STS.U8 [R101+UR13+0x100], R148 ;  /* 0x0001009465007988 */ /* 0x0005e4000800000d */
[----:B------:R-:W-:Y:S01]  /*df60*/  IMAD.MOV R92, RZ, RZ, -R92 ;  /* 0x000000ffff5c7224 */ /* 0x000fe200078e0a5c */
[----:B------:R-:W-:Y:S01]  /*df70*/  SEL R240, R159, R125, !P2 ;  /* 0x0000007d9ff07207 */ /* 0x000fe20005000000 */
[----:B------:R0:W-:Y:S02]  /*df80*/  STS.U8 [R101+UR13+0x300], R147 ;  /* 0x0003009365007988 */ /* 0x0001e4000800000d */
[----:B------:R-:W-:-:S02]  /*df90*/  IMAD R92, R88, R92, R94 ;  /* 0x0000005c585c7224 */ /* 0x000fc400078e025e */
[----:B------:R-:W-:Y:S01]  /*dfa0*/  IMAD.MOV.U32 R94, RZ, RZ, R89 ;  /* 0x000000ffff5e7224 */ /* 0x000fe200078e0059 */
[----:B------:R0:W-:Y:S01]  /*dfb0*/  STS.U8 [R101+UR13+0x500], R150 ;  /* 0x0005009665007988 */ /* 0x0001e2000800000d */
[----:B------:R-:W-:Y:S02]  /*dfc0*/  @!P6 IMAD.IADD R91, R91, 0x1, -R88 ;  /* 0x000000015b5be824 */ /* 0x000fe400078e0a58 */
[----:B------:R-:W-:Y:S01]  /*dfd0*/  @!P3 IMAD.MOV R94, RZ, RZ, -R94 ;  /* 0x000000ffff5eb224 */ /* 0x000fe200078e0a5e */
[C---:B------:R-:W-:Y:S02]  /*dfe0*/  ISETP.GT.U32.AND P3, PT, R88.reuse, R92, PT ;  /* 0x0000005c5800720c */ /* 0x040fe40003f64070 */
[----:B------:R-:W-:Y:S01]  /*dff0*/  SEL R248, R159, R124, !P2 ;  /* 0x0000007c9ff87207 */ /* 0x000fe20005000000 */
[----:B------:R0:W-:Y:S01]  /*e000*/  STS.U8 [R101+UR13+0xd00], R217 ;  /* 0x000d00d965007988 */ /* 0x0001e2000800000d */
[----:B------:R-:W-:Y:S02]  /*e010*/  ISETP.GT.U32.AND P6, PT, R88, R91, PT ;  /* 0x0000005b5800720c */ /* 0x000fe40003fc4070 */
[----:B------:R-:W-:-:S02]  /*e020*/  LOP3.LUT R89, R87, 0xe6, RZ, 0xfc, !PT ;  /* 0x000000e657597812 */ /* 0x000fc400078efcff */
[C---:B------:R-:W-:Y:S02]  /*e030*/  SEL R122, R159.reuse, R122, !P2 ;  /* 0x0000007a9f7a7207 */ /* 0x040fe40005000000 */
[C---:B------:R-:W-:Y:S02]  /*e040*/  SEL R121, R159.reuse, R121, !P2 ;  /* 0x000000799f797207 */ /* 0x040fe40005000000 */
[C---:B------:R-:W-:Y:S01]  /*e050*/  SEL R120, R159.reuse, R120, !P2 ;  /* 0x000000789f787207 */ /* 0x040fe20005000000 */
[--C-:B------:R-:W-:Y:S01]  /*e060*/  @!P3 IMAD.IADD R92, R92, 0x1, -R88.reuse ;  /* 0x000000015c5cb824 */ /* 0x100fe200078e0a58 */
[----:B------:R-:W-:Y:S02]  /*e070*/  IABS R90, R89 ;  /* 0x00000059005a7213 */ /* 0x000fe40000000000 */
[----:B------:R-:W-:Y:S01]  /*e080*/  SEL R119, R159, R119, !P2 ;  /* 0x000000779f777207 */ /* 0x000fe20005000000 */
[----:B------:R-:W-:Y:S01]  /*e090*/  @!P6 IMAD.IADD R91, R91, 0x1, -R88 ;  /* 0x000000015b5be824 */ /* 0x000fe200078e0a58 */
[----:B------:R-:W-:Y:S01]  /*e0a0*/  ISETP.GE.AND P6, PT, R89, RZ, PT ;  /* 0x000000ff5900720c */ /* 0x000fe20003fc6270 */
[----:B------:R-:W-:Y:S01]  /*e0b0*/  IMAD.HI.U32 R89, R86, R90, RZ ;  /* 0x0000005a56597227 */ /* 0x000fe200078e00ff */
[----:B------:R-:W-:-:S02]  /*e0c0*/  ISETP.GT.U32.AND P3, PT, R88, R92, PT ;  /* 0x0000005c5800720c */ /* 0x000fc40003f64070 */
[C---:B------:R-:W-:Y:S01]  /*e0d0*/  SEL R118, R159.reuse, R118, !P2 ;  /* 0x000000769f767207 */ /* 0x040fe20005000000 */
[----:B------:R-:W-:Y:S01]  /*e0e0*/  IMAD.MOV R89, RZ, RZ, -R89 ;  /* 0x000000ffff597224 */ /* 0x000fe200078e0a59 */
[C---:B------:R-:W-:Y:S02]  /*e0f0*/  SEL R117, R159.reuse, R117, !P2 ;  /* 0x000000759f757207 */ /* 0x040fe40005000000 */
[C---:B------:R-:W-:Y:S01]  /*e100*/  SEL R116, R159.reuse, R116, !P2 ;  /* 0x000000749f747207 */ /* 0x040fe20005000000 */
[----:B------:R-:W-:Y:S01]  /*e110*/  IMAD R90, R88, R89, R90 ;  /* 0x00000059585a7224 */ /* 0x000fe200078e025a */
[C---:B------:R-:W-:Y:S02]  /*e120*/  SEL R114, R159.reuse, R114, !P2 ;  /* 0x000000729f727207 */ /* 0x040fe40005000000 */
[C---:B------:R-:W-:Y:S02]  /*e130*/  SEL R110, R159.reuse, R110, !P2 ;  /* 0x0000006e9f6e7207 */ /* 0x040fe40005000000 */
[----:B------:R-:W-:Y:S01]  /*e140*/  SEL R146, R159, R96, !P2 ;  /* 0x000000609f927207 */ /* 0x000fe20005000000 */
[----:B------:R-:W-:Y:S01]  /*e150*/  @!P3 IMAD.IADD R92, R92, 0x1, -R88 ;  /* 0x000000015c5cb824 */ /* 0x000fe200078e0a58 */
[----:B------:R-:W-:Y:S01]  /*e160*/  ISETP.GT.U32.AND P3, PT, R88, R90, PT ;  /* 0x0000005a5800720c */ /* 0x000fe20003f64070 */
[----:B-1----:R-:W-:Y:S01]  /*e170*/  VIADD R130, R224, 0xee ;  /* 0x000000eee0827836 */ /* 0x002fe20000000000 */
[----:B------:R1:W-:Y:S01]  /*e180*/  STS.U8 [R101+UR13+0xf00], R225 ;  /* 0x000f00e165007988 */ /* 0x0003e2000800000d */
[----:B------:R-:W-:Y:S01]  /*e190*/  @!P5 IMAD.MOV R95, RZ, RZ, -R95 ;  /* 0x000000ffff5fd224 */ /* 0x000fe200078e0a5f */
[----:B------:R-:W-:-:S02]  /*e1a0*/  ISETP.GE.AND P5, PT, R129, RZ, PT ;  /* 0x000000ff8100720c */ /* 0x000fc40003fa6270 */
[----:B------:R-:W-:Y:S01]  /*e1b0*/  IABS R129, R130 ;  /* 0x0000008200817213 */ /* 0x000fe20000000000 */
[----:B------:R-:W5:Y:S04]  /*e1c0*/  LDL.LU R10, [R1+0x380] ;  /* 0x00038000010a7983 */ /* 0x000f680000300800 */
[----:B------:R-:W-:-:S04]  /*e1d0*/  IMAD.HI.U32 R89, R86, R129, RZ ;  /* 0x0000008156597227 */ /* 0x000fc800078e00ff */
[----:B------:R-:W-:Y:S02]  /*e1e0*/  @!P3 IMAD.IADD R90, R90, 0x1, -R88 ;  /* 0x000000015a5ab824 */ /* 0x000fe400078e0a58 */
[----:B------:R-:W-:Y:S02]  /*e1f0*/  @!P4 IMAD.MOV R91, RZ, RZ, -R91 ;  /* 0x000000ffff5bc224 */ /* 0x000fe400078e0a5b */
[----:B------:R-:W-:Y:S01]  /*e200*/  IMAD R123, R123, UR8, RZ ;  /* 0x000000087b7b7c24 */ /* 0x000fe2000f8e02ff */
[----:B------:R-:W-:Y:S01]  /*e210*/  ISETP.GT.U32.AND P3, PT, R88, R90, PT ;  /* 0x0000005a5800720c */ /* 0x000fe20003f64070 */
[----:B------:R-:W-:Y:S02]  /*e220*/  IMAD.MOV R89, RZ, RZ, -R89 ;  /* 0x000000ffff597224 */ /* 0x000fe400078e0a59 */
[----:B------:R-:W-:Y:S01]  /*e230*/  IMAD R216, R216, UR8, RZ ;  /* 0x00000008d8d87c24 */ /* 0x000fe2000f8e02ff */
[----:B------:R-:W-:Y:S01]  /*e240*/  SEL R224, R159, R127, !P2 ;  /* 0x0000007f9fe07207 */ /* 0x000fe20005000000 */
[----:B------:R-:W-:Y:S01]  /*e250*/  IMAD R89, R88, R89, R129 ;  /* 0x0000005958597224 */ /* 0x000fe200078e0281 */
[----:B------:R-:W-:Y:S01]  /*e260*/  LOP3.LUT R129, R87, 0xf6, RZ, 0xfc, !PT ;  /* 0x000000f657817812 */ /* 0x000fe200078efcff */
[----:B------:R-:W-:Y:S01]  /*e270*/  @!P5 IMAD.MOV R92, RZ, RZ, -R92 ;  /* 0x000000ffff5cd224 */ /* 0x000fe200078e0a5c */
[----:B------:R-:W-:-:S02]  /*e280*/  SEL R124, R159, R109, !P2 ;  /* 0x0000006d9f7c7207 */ /* 0x000fc40005000000 */
[C---:B------:R-:W-:Y:S02]  /*e290*/  SEL R125, R159.reuse, R108, !P2 ;  /* 0x0000006c9f7d7207 */ /* 0x040fe40005000000 */
[C---:B------:R-:W-:Y:S02]  /*e2a0*/  SEL R126, R159.reuse, R107, !P2 ;  /* 0x0000006b9f7e7207 */ /* 0x040fe40005000000 */
[C---:B------:R-:W-:Y:S02]  /*e2b0*/  SEL R128, R159.reuse, R103, !P2 ;  /* 0x000000679f807207 */ /* 0x040fe40005000000 */
[C---:B--2---:R-:W-:Y:S01]  /*e2c0*/  SEL R148, R159.reuse, R94, !P2 ;  /* 0x0000005e9f947207 */ /* 0x044fe20005000000 */
[----:B------:R-:W-:Y:S01]  /*e2d0*/  IMAD R232, R232, UR8, RZ ;  /* 0x00000008e8e87c24 */ /* 0x000fe2000f8e02ff */
[----:B------:R-:W-:Y:S01]  /*e2e0*/  IABS R87, R129 ;  /* 0x0000008100577213 */ /* 0x000fe20000000000 */
[----:B------:R-:W-:Y:S01]  /*e2f0*/  @!P3 IMAD.IADD R90, R90, 0x1, -R88 ;  /* 0x000000015a5ab824 */ /* 0x000fe200078e0a58 */
[----:B------:R-:W-:Y:S01]  /*e300*/  ISETP.GT.U32.AND P3, PT, R88, R89, PT ;  /* 0x000000595800720c */ /* 0x000fe20003f64070 */
[----:B------:R-:W-:Y:S01]  /*e310*/  IMAD R240, R240, UR8, RZ ;  /* 0x00000008f0f07c24 */ /* 0x000fe2000f8e02ff */
[C---:B0-----:R-:W-:Y:S01]  /*e320*/  SEL R147, R159.reuse, R95, !P2 ;  /* 0x0000005f9f937207 */ /* 0x041fe20005000000 */
[----:B------:R-:W-:Y:S01]  /*e330*/  IMAD.HI.U32 R86, R86, R87, RZ ;  /* 0x0000005756567227 */ /* 0x000fe200078e00ff */
[----:B------:R-:W5:Y:S03]  /*e340*/  LDL.LU R7, [R1+0x37c] ;  /* 0x00037c0001077983 */ /* 0x000f660000300800 */
[----:B------:R-:W-:Y:S01]  /*e350*/  IMAD.MOV R86, RZ, RZ, -R86 ;  /* 0x000000ffff567224 */ /* 0x000fe200078e0a56 */
[C---:B------:R-:W-:Y:S01]  /*e360*/  SEL R127, R159.reuse, R104, !P2 ;  /* 0x000000689f7f7207 */ /* 0x040fe20005000000 */
[----:B------:R-:W-:Y:S01]  /*e370*/  @!P6 IMAD.MOV R90, RZ, RZ, -R90 ;  /* 0x000000ffff5ae224 */ /* 0x000fe200078e0a5a */
[C---:B------:R-:W-:Y:S01]  /*e380*/  SEL R150, R159.reuse, R91, !P2 ;  /* 0x0000005b9f967207 */ /* 0x040fe20005000000 */
[C---:B------:R-:W-:Y:S01]  /*e390*/  IMAD R86, R88.reuse, R86, R87 ;  /* 0x0000005658567224 */ /* 0x040fe200078e0257 */
[----:B------:R-:W-:Y:S01]  /*e3a0*/  SEL R152, R159, R92, !P2 ;  /* 0x0000005c9f987207 */ /* 0x000fe20005000000 */
[----:B------:R-:W-:Y:S01]  /*e3b0*/  @!P3 IMAD.IADD R89, R89, 0x1, -R88 ;  /* 0x000000015959b824 */ /* 0x000fe200078e0a58 */
[----:B------:R-:W5:Y:S02]  /*e3c0*/  LDL.LU R8, [R1+0x378] ;  /* 0x0003780001087983 */ /* 0x000f640000300800 */
[----:B------:R-:W-:-:S02]  /*e3d0*/  ISETP.GT.U32.AND P3, PT, R88, R86, PT ;  /* 0x000000565800720c */ /* 0x000fc40003f64070 */
[----:B------:R-:W-:Y:S01]  /*e3e0*/  ISETP.GT.U32.AND P4, PT, R88, R89, PT ;  /* 0x000000595800720c */ /* 0x000fe20003f84070 */
[----:B------:R-:W-:Y:S01]  /*e3f0*/  IMAD R224, R224, UR8, RZ ;  /* 0x00000008e0e07c24 */ /* 0x000fe2000f8e02ff */
[----:B------:R-:W-:Y:S01]  /*e400*/  SEL R153, R159, R90, !P2 ;  /* 0x0000005a9f997207 */ /* 0x000fe20005000000 */
[----:B------:R-:W-:Y:S01]  /*e410*/  IMAD R248, R248, UR8, RZ ;  /* 0x00000008f8f87c24 */ /* 0x000fe2000f8e02ff */
[----:B------:R-:W-:Y:S01]  /*e420*/  PRMT R87, RZ, 0x7610, R87 ;  /* 0x00007610ff577816 */ /* 0x000fe20000000057 */
[----:B------:R-:W5:Y:S01]  /*e430*/  LDL.LU R5, [R1+0x374] ;  /* 0x0003740001057983 */ /* 0x000f620000300800 */
[----:B------:R-:W-:-:S03]  /*e440*/  PRMT R92, RZ, 0x7610, R92 ;  /* 0x00007610ff5c7816 */ /* 0x000fc6000000005c */
[----:B------:R-:W5:Y:S02]  /*e450*/  LDL.LU R6, [R1+0x370] ;  /* 0x0003700001067983 */ /* 0x000f640000300800 */
[--C-:B------:R-:W-:Y:S02]  /*e460*/  @!P3 IMAD.IADD R86, R86, 0x1, -R88.reuse ;  /* 0x000000015656b824 */ /* 0x100fe400078e0a58 */
[----:B------:R-:W-:Y:S01]  /*e470*/  @!P4 IMAD.IADD R89, R89, 0x1, -R88 ;  /* 0x000000015959c824 */ /* 0x000fe200078e0a58 */
[----:B------:R-:W5:Y:S02]  /*e480*/  LDL.LU R3, [R1+0x36c] ;  /* 0x00036c0001037983 */ /* 0x000f640000300800 */
[----:B------:R-:W-:Y:S02]  /*e490*/  ISETP.GT.U32.AND P3, PT, R88, R86, PT ;  /* 0x000000565800720c */ /* 0x000fe40003f64070 */
[----:B------:R-:W-:-:S11]  /*e4a0*/  ISETP.GE.AND P4, PT, R130, RZ, PT ;  /* 0x000000ff8200720c */ /* 0x000fd60003f86270 */
[----:B------:R-:W-:Y:S01]  /*e4b0*/  @!P3 IMAD.IADD R86, R86, 0x1, -R88 ;  /* 0x000000015656b824 */ /* 0x000fe200078e0a58 */
[----:B------:R-:W-:-:S04]  /*e4c0*/  IADD3 R209, P3, PT, R123, R85, RZ ;  /* 0x000000557bd17210 */ /* 0x000fc80007f7e0ff */
[----:B------:R-:W-:Y:S02]  /*e4d0*/  LEA.HI.X.SX32 R208, R123, R84, 0x1, P3 ;  /* 0x000000547bd07211 */ /* 0x000fe400018f0eff */
[----:B------:R-:W-:Y:S01]  /*e4e0*/  ISETP.GE.AND P3, PT, R129, RZ, PT ;  /* 0x000000ff8100720c */ /* 0x000fe20003f66270 */
[----:B------:R-:W-:Y:S01]  /*e4f0*/  @P1 IMAD.MOV.U32 R130, RZ, RZ, R209 ;  /* 0x000000ffff821224 */ /* 0x000fe200078e00d1 */
[----:B------:R-:W-:Y:S01]  /*e500*/  PRMT R123, RZ, 0x7610, R123 ;  /* 0x00007610ff7b7816 */ /* 0x000fe2000000007b */
[----:B------:R-:W-:Y:S02]  /*e510*/  @P1 IMAD.MOV.U32 R131, RZ, RZ, R208 ;  /* 0x000000ffff831224 */ /* 0x000fe400078e00d0 */
[----:B------:R-:W-:Y:S01]  /*e520*/  @!P4 IMAD.MOV R89, RZ, RZ, -R89 ;  /* 0x000000ffff59c224 */ /* 0x000fe200078e0a59 */
[C---:B------:R-:W-:Y:S02]  /*e530*/  SEL R129, R159.reuse, R102, !P2 ;  /* 0x000000669f817207 */ /* 0x040fe40005000000 */
[----:B------:R0:W2:Y:S05]  /*e540*/  @P1 LDG.E.U8 R123, desc[UR26][R130.64] ;  /* 0x0000001a827b1981 */ /* 0x0000aa000c1e1100 */
[----:B------:R-:W-:Y:S01]  /*e550*/  @!P3 IMAD.MOV R86, RZ, RZ, -R86 ;  /* 0x000000ffff56b224 */ /* 0x000fe200078e0a56 */
[----:B------:R-:W-:-:S02]  /*e560*/  SEL R154, R159, R89, !P2 ;  /* 0x000000599f9a7207 */ /* 0x000fc40005000000 */
[C---:B0-----:R-:W-:Y:S02]  /*e570*/  SEL R130, R159.reuse, R100, !P2 ;  /* 0x000000649f827207 */ /* 0x041fe40005000000 */
[C---:B------:R-:W-:Y:S02]  /*e580*/  SEL R131, R159.reuse, R97, !P2 ;  /* 0x000000619f837207 */ /* 0x040fe40005000000 */
[----:B------:R-:W-:Y:S02]  /*e590*/  SEL R159, R159, R86, !P2 ;  /* 0x000000569f9f7207 */ /* 0x000fe40005000000 */
[----:B------:R-:W-:-:S04]  /*e5a0*/  IADD3 R217, P2, PT, R216, R85, RZ ;  /* 0x00000055d8d97210 */ /* 0x000fc80007f5e0ff */
[----:B------:R-:W-:Y:S01]  /*e5b0*/  LEA.HI.X.SX32 R216, R216, R84, 0x1, P2 ;  /* 0x00000054d8d87211 */ /* 0x000fe200010f0eff */
[----:B------:R-:W-:Y:S01]  /*e5c0*/  @P1 IMAD.MOV.U32 R88, RZ, RZ, R217 ;  /* 0x000000ffff581224 */ /* 0x000fe200078e00d9 */
[----:B------:R-:W-:Y:S02]  /*e5d0*/  PRMT R86, RZ, 0x7610, R86 ;  /* 0x00007610ff567816 */ /* 0x000fe40000000056 */
[----:B-1----:R-:W-:Y:S01]  /*e5e0*/  IADD3 R225, P2, PT, R224, R85, RZ ;  /* 0x00000055e0e17210 */ /* 0x002fe20007f5e0ff */
[----:B------:R-:W-:-:S03]  /*e5f0*/  @P1 IMAD.MOV.U32 R89, RZ, RZ, R216 ;  /* 0x000000ffff591224 */ /* 0x000fc600078e00d8 */
[-C--:B------:R-:W-:Y:S02]  /*e600*/  LEA.HI.X.SX32 R224, R224, R84.reuse, 0x1, P2 ;  /* 0x00000054e0e07211 */ /* 0x080fe400010f0eff */
[----:B------:R0:W2:Y:S01]  /*e610*/  @P1 LDG.E.U8 R86, desc[UR26][R88.64] ;  /* 0x0000001a58561981 */ /* 0x0000a2000c1e1100 */
[C---:B------:R-:W-:Y:S01]  /*e620*/  IADD3 R233, P2, PT, R232.reuse, R85, RZ ;  /* 0x00000055e8e97210 */ /* 0x040fe20007f5e0ff */
[----:B------:R-:W-:Y:S02]  /*e630*/  @P1 IMAD.MOV.U32 R90, RZ, RZ, R225 ;  /* 0x000000ffff5a1224 */ /* 0x000fe400078e00e1 */
[----:B------:R-:W-:Y:S01]  /*e640*/  @P1 IMAD.MOV.U32 R91, RZ, RZ, R224 ;  /* 0x000000ffff5b1224 */ /* 0x000fe200078e00e0 */
[----:B------:R-:W-:Y:S02]  /*e650*/  LEA.HI.X.SX32 R232, R232, R84, 0x1, P2 ;  /* 0x00000054e8e87211 */ /* 0x000fe400010f0eff */
[----:B0-----:R-:W-:-:S06]  /*e660*/  PRMT R88, RZ, 0x7610, R88 ;  /* 0x00007610ff587816 */ /* 0x001fcc0000000058 */
[----:B------:R0:W2:Y:S01]  /*e670*/  @P1 LDG.E.U8 R88, desc[UR26][R90.64] ;  /* 0x0000001a5a581981 */ /* 0x0000a2000c1e1100 */
[C---:B------:R-:W-:Y:S01]  /*e680*/  IADD3 R241, P2, PT, R240.reuse, R85, RZ ;  /* 0x00000055f0f17210 */ /* 0x040fe20007f5e0ff */
[----:B0-----:R-:W-:Y:S02]  /*e690*/  @P1 IMAD.MOV.U32 R90, RZ, RZ, R233 ;  /* 0x000000ffff5a1224 */ /* 0x001fe400078e00e9 */
[----:B------:R-:W-:Y:S01]  /*e6a0*/  @P1 IMAD.MOV.U32 R91, RZ, RZ, R232 ;  /* 0x000000ffff5b1224 */ /* 0x000fe200078e00e8 */
[----:B------:R-:W-:-:S04]  /*e6b0*/  LEA.HI.X.SX32 R240, R240, R84, 0x1, P2 ;  /* 0x00000054f0f07211 */ /* 0x000fc800010f0eff */
[----:B------:R0:W2:Y:S01]  /*e6c0*/  @P1 LDG.E.U8 R87, desc[UR26][R90.64] ;  /* 0x0000001a5a571981 */ /* 0x0000a2000c1e1100 */
[C---:B------:R-:W-:Y:S01]  /*e6d0*/  IADD3 R249, P2, PT, R248.reuse, R85, RZ ;  /* 0x00000055f8f97210 */ /* 0x040fe20007f5e0ff */
[----:B------:R-:W-:Y:S02]  /*e6e0*/  @P1 IMAD.MOV.U32 R94, RZ, RZ, R241 ;  /* 0x000000ffff5e1224 */ /* 0x000fe400078e00f1 */
[----:B------:R-:W-:Y:S01]  /*e6f0*/  @P1 IMAD.MOV.U32 R95, RZ, RZ, R240 ;  /* 0x000000ffff5f1224 */ /* 0x000fe200078e00f0 */
[----:B------:R-:W-:Y:S02]  /*e700*/  LEA.HI.X.SX32 R248, R248, R84, 0x1, P2 ;  /* 0x00000054f8f87211 */ /* 0x000fe400010f0eff */
[----:B0-----:R-:W-:Y:S01]  /*e710*/  PRMT R90, RZ, 0x7610, R90 ;  /* 0x00007610ff5a7816 */ /* 0x001fe2000000005a */
[----:B------:R-:W-:Y:S01]  /*e720*/  IMAD R91, R122, UR8, RZ ;  /* 0x000000087a5b7c24 */ /* 0x000fe2000f8e02ff */
[----:B------:R-:W-:-:S04]  /*e730*/  PRMT R89, RZ, 0x7610, R89 ;  /* 0x00007610ff597816 */ /* 0x000fc80000000059 */
[----:B------:R0:W2:Y:S01]  /*e740*/  @P1 LDG.E.U8 R90, desc[UR26][R94.64] ;  /* 0x0000001a5e5a1981 */ /* 0x0000a2000c1e1100 */
[----:B------:R-:W-:-:S04]  /*e750*/  IADD3 R155, P2, PT, R91, R85, RZ ;  /* 0x000000555b9b7210 */ /* 0x000fc80007f5e0ff */
[----:B------:R-:W-:Y:S01]  /*e760*/  LEA.HI.X.SX32 R156, R91, R84, 0x1, P2 ;  /* 0x000000545b9c7211 */ /* 0x000fe200010f0eff */
[----:B0-----:R-:W-:Y:S02]  /*e770*/  @P1 IMAD.MOV.U32 R94, RZ, RZ, R249 ;  /* 0x000000ffff5e1224 */ /* 0x001fe400078e00f9 */
[----:B------:R-:W-:Y:S02]  /*e780*/  @P1 IMAD.MOV.U32 R95, RZ, RZ, R248 ;  /* 0x000000ffff5f1224 */ /* 0x000fe400078e00f8 */
[----:B------:R-:W-:-:S03]  /*e790*/  IMAD R91, R121, UR8, RZ ;  /* 0x00000008795b7c24 */ /* 0x000fc6000f8e02ff */
[----:B------:R0:W2:Y:S02]  /*e7a0*/  @P1 LDG.E.U8 R89, desc[UR26][R94.64] ;  /* 0x0000001a5e591981 */ /* 0x0000a4000c1e1100 */
[----:B------:R-:W-:-:S04]  /*e7b0*/  IADD3 R96, P2, PT, R91, R85, RZ ;  /* 0x000000555b607210 */ /* 0x000fc80007f5e0ff */
[----:B------:R-:W-:Y:S01]  /*e7c0*/  LEA.HI.X.SX32 R97, R91, R84, 0x1, P2 ;  /* 0x000000545b617211 */ /* 0x000fe200010f0eff */
[----:B0-----:R-:W-:Y:S02]  /*e7d0*/  @P1 IMAD.MOV.U32 R94, RZ, RZ, R155 ;  /* 0x000000ffff5e1224 */ /* 0x001fe400078e009b */
[----:B------:R-:W-:Y:S01]  /*e7e0*/  @P1 IMAD.MOV.U32 R95, RZ, RZ, R156 ;  /* 0x000000ffff5f1224 */ /* 0x000fe200078e009c */
[----:B------:R-:W-:-:S04]  /*e7f0*/  PRMT R91, RZ, 0x7610, R91 ;  /* 0x00007610ff5b7816 */ /* 0x000fc8000000005b */
[----:B------:R0:W2:Y:S02]  /*e800*/  @P1 LDG.E.U8 R92, desc[UR26][R94.64] ;  /* 0x0000001a5e5c1981 */ /* 0x0000a4000c1e1100 */
[----:B0-----:R-:W-:Y:S02]  /*e810*/  @P1 IMAD.MOV.U32 R94, RZ, RZ, R96 ;  /* 0x000000ffff5e1224 */ /* 0x001fe400078e0060 */
[----:B------:R-:W-:-:S05]  /*e820*/  @P1 IMAD.MOV.U32 R95, RZ, RZ, R97 ;  /* 0x000000ffff5f1224 */ /* 0x000fca00078e0061 */
[----:B------:R0:W2:Y:S04]  /*e830*/  @P1 LDG.E.U8 R91, desc[UR26][R94.64] ;  /* 0x0000001a5e5b1981 */ /* 0x0000a8000c1e1100 */
[----:B------:R-:W-:Y:S01]  /*e840*/  STL [R1+0x10], R155 ;  /* 0x0000109b01007387 */ /* 0x000fe20000100800 */
[----:B0-----:R-:W-:-:S03]  /*e850*/  IMAD R94, R120, UR8, RZ ;  /* 0x00000008785e7c24 */ /* 0x001fc6000f8e02ff */
[----:B------:R-:W-:Y:S04]  /*e860*/  STL [R1+0xc], R156 ;  /* 0x00000c9c01007387 */ /* 0x000fe80000100800 */
[----:B------:R0:W-:Y:S04]  /*e870*/  STL [R1+0x30], R96 ;  /* 0x0000306001007387 */ /* 0x0001e80000100800 */
[----:B------:R1:W-:Y:S01]  /*e880*/  STL [R1+0x2c], R97 ;  /* 0x00002c6101007387 */ /* 0x0003e20000100800 */
[----:B0-----:R-:W-:-:S04]  /*e890*/  IADD3 R96, P2, PT, R94, R85, RZ ;  /* 0x000000555e607210 */ /* 0x001fc80007f5e0ff */
[----:B-1----:R-:W-:Y:S01]  /*e8a0*/  LEA.HI.X.SX32 R97, R94, R84, 0x1, P2 ;  /* 0x000000545e617211 */ /* 0x002fe200010f0eff */
[----:B------:R-:W-:Y:S01]  /*e8b0*/  IMAD R94, R119, UR8, RZ ;  /* 0x00000008775e7c24 */ /* 0x000fe2000f8e02ff */
[----:B------:R-:W-:-:S04]  /*e8c0*/  PRMT R95, RZ, 0x7610, R95 ;  /* 0x00007610ff5f7816 */ /* 0x000fc8000000005f */
[C---:B------:R-:W-:Y:S01]  /*e8d0*/  IADD3 R100, P2, PT, R94.reuse, R85, RZ ;  /* 0x000000555e647210 */ /* 0x040fe20007f5e0ff */
[----:B------:R0:W-:Y:S03]  /*e8e0*/  STL [R1+0x50], R96 ;  /* 0x0000506001007387 */ /* 0x0001e60000100800 */
[----:B------:R-:W-:Y:S01]  /*e8f0*/  LEA.HI.X.SX32 R102, R94, R84, 0x1, P2 ;  /* 0x000000545e667211 */ /* 0x000fe200010f0eff */
[----:B------:R1:W-:Y:S01]  /*e900*/  STL [R1+0x4c], R97 ;  /* 0x00004c6101007387 */ /* 0x0003e20000100800 */
[----:B------:R-:W-:-:S03]  /*e910*/  PRMT R94, RZ, 0x7610, R94 ;  /* 0x00007610ff5e7816 */ /* 0x000fc6000000005e */
[----:B------:R0:W2:Y:S02]  /*e920*/  @P1 LDG.E.U8 R95, desc[UR26][R96.64] ;  /* 0x0000001a605f1981 */ /* 0x0000a4000c1e1100 */
[----:B0-----:R-:W-:Y:S02]  /*e930*/  @P1 IMAD.MOV.U32 R96, RZ, RZ, R100 ;  /* 0x000000ffff601224 */ /* 0x001fe400078e0064 */
[----:B-1----:R-:W-:-:S05]  /*e940*/  @P1 IMAD.MOV.U32 R97, RZ, RZ, R102 ;  /* 0x000000ffff611224 */ /* 0x002fca00078e0066 */
[----:B------:R0:W2:Y:S04]  /*e950*/  @P1 LDG.E.U8 R94, desc[UR26][R96.64] ;  /* 0x0000001a605e1981 */ /* 0x0000a8000c1e1100 */
[----:B------:R1:W-:Y:S01]  /*e960*/  STL [R1+0x70], R100 ;  /* 0x0000706401007387 */ /* 0x0003e20000100800 */
[----:B0-----:R-:W-:-:S03]  /*e970*/  IMAD R96, R118, UR8, RZ ;  /* 0x0000000876607c24 */ /* 0x001fc6000f8e02ff */
[----:B------:R0:W-:Y:S02]  /*e980*/  STL [R1+0x6c], R102 ;  /* 0x00006c6601007387 */ /* 0x0001e40000100800 */
[----:B-1----:R-:W-:-:S04]  /*e990*/  IADD3 R100, P2, PT, R96, R85, RZ ;  /* 0x0000005560647210 */ /* 0x002fc80007f5e0ff */
[----:B0-----:R-:W-:Y:S01]  /*e9a0*/  LEA.HI.X.SX32 R102, R96, R84, 0x1, P2 ;  /* 0x0000005460667211 */ /* 0x001fe200010f0eff */
[----:B------:R-:W-:Y:S01]  /*e9b0*/  IMAD R96, R117, UR8, RZ ;  /* 0x0000000875607c24 */ /* 0x000fe2000f8e02ff */
[----:B------:R-:W-:Y:S01]  /*e9c0*/  STL [R1+0x90], R100 ;  /* 0x0000906401007387 */ /* 0x000fe20000100800 */
[----:B------:R-:W-:Y:S02]  /*e9d0*/  PRMT R97, RZ, 0x7610, R97 ;  /* 0x00007610ff617816 */ /* 0x000fe40000000061 */
[----:B------:R-:W-:Y:S01]  /*e9e0*/  @P1 IMAD.MOV.U32 R103, RZ, RZ, R102 ;  /* 0x000000ffff671224 */ /* 0x000fe200078e0066 */
[----:B------:R0:W-:Y:S02]  /*e9f0*/  STL [R1+0x8c], R102 ;  /* 0x00008c6601007387 */ /* 0x0001e40000100800 */
[----:B0-----:R-:W-:Y:S01]  /*ea00*/  @P1 IMAD.MOV.U32 R102, RZ, RZ, R100 ;  /* 0x000000ffff661224 */ /* 0x001fe200078e0064 */
[----:B------:R-:W-:-:S04]  /*ea10*/  IADD3 R100, P2, PT, R96, R85, RZ ;  /* 0x0000005560647210 */ /* 0x000fc80007f5e0ff */
[----:B------:R0:W2:Y:S01]  /*ea20*/  @P1 LDG.E.U8 R97, desc[UR26][R102.64] ;  /* 0x0000001a66611981 */ /* 0x0000a2000c1e1100 */
[----:B------:R-:W-:-:S03]  /*ea30*/  LEA.HI.X.SX32 R108, R96, R84, 0x1, P2 ;  /* 0x00000054606c7211 */ /* 0x000fc600010f0eff */
[----:B------:R1:W-:Y:S01]  /*ea40*/  STL [R1+0xb0], R100 ;  /* 0x0000b06401007387 */ /* 0x0003e20000100800 */
[----:B0-----:R-:W-:Y:S02]  /*ea50*/  @P1 IMAD.MOV.U32 R102, RZ, RZ, R100 ;  /* 0x000000ffff661224 */ /* 0x001fe400078e0064 */
[----:B-1----:R-:W-:Y:S01]  /*ea60*/  IMAD R100, R116, UR8, RZ ;  /* 0x0000000874647c24 */ /* 0x002fe2000f8e02ff */
[----:B------:R0:W-:Y:S01]  /*ea70*/  STL [R1+0xac], R108 ;  /* 0x0000ac6c01007387 */ /* 0x0001e20000100800 */
[----:B------:R-:W-:Y:S01]  /*ea80*/  @P1 IMAD.MOV.U32 R103, RZ, RZ, R108 ;  /* 0x000000ffff671224 */ /* 0x000fe200078e006c */
[----:B------:R-:W-:-:S06]  /*ea90*/  PRMT R96, RZ, 0x7610, R96 ;  /* 0x00007610ff607816 */ /* 0x000fcc0000000060 */
[----:B------:R1:W2:Y:S01]  /*eaa0*/  @P1 LDG.E.U8 R96, desc[UR26][R102.64] ;  /* 0x0000001a66601981 */ /* 0x0002a2000c1e1100 */
[----:B0-----:R-:W-:-:S04]  /*eab0*/  IADD3 R108, P2, PT, R100, R85, RZ ;  /* 0x00000055646c7210 */ /* 0x001fc80007f5e0ff */
[----:B------:R-:W-:Y:S01]  /*eac0*/  LEA.HI.X.SX32 R109, R100, R84, 0x1, P2 ;  /* 0x00000054646d7211 */ /* 0x000fe200010f0eff */
[----:B------:R-:W-:Y:S01]  /*ead0*/  IMAD R100, R114, UR8, RZ ;  /* 0x0000000872647c24 */ /* 0x000fe2000f8e02ff */
[----:B-1----:R-:W-:-:S04]  /*eae0*/  PRMT R102, RZ, 0x7610, R102 ;  /* 0x00007610ff667816 */ /* 0x002fc80000000066 */
[C---:B------:R-:W-:Y:S01]  /*eaf0*/  IADD3 R103, P2, PT, R100.reuse, R85, RZ ;  /* 0x0000005564677210 */ /* 0x040fe20007f5e0ff */
[----:B------:R0:W-:Y:S03]  /*eb00*/  STL [R1+0xd0], R108 ;  /* 0x0000d06c01007387 */ /* 0x0001e60000100800 */
[----:B------:R-:W-:Y:S01]  /*eb10*/  LEA.HI.X.SX32 R116, R100, R84, 0x1, P2 ;  /* 0x0000005464747211 */ /* 0x000fe200010f0eff */
[----:B------:R1:W-:Y:S01]  /*eb20*/  STL [R1+0xcc], R109 ;  /* 0x0000cc6d01007387 */ /* 0x0003e20000100800 */
[----:B------:R-:W-:-:S03]  /*eb30*/  PRMT R100, RZ, 0x7610, R100 ;  /* 0x00007610ff647816 */ /* 0x000fc60000000064 */
[----:B------:R0:W2:Y:S04]  /*eb40*/  @P1 LDG.E.U8 R102, desc[UR26][R108.64] ;  /* 0x0000001a6c661981 */ /* 0x0000a8000c1e1100 */
[----:B------:R3:W-:Y:S01]  /*eb50*/  STL [R1+0xf0], R103 ;  /* 0x0000f06701007387 */ /* 0x0007e20000100800 */
[----:B0-----:R-:W-:Y:S02]  /*eb60*/  @P1 IMAD.MOV.U32 R108, RZ, RZ, R103 ;  /* 0x000000ffff6c1224 */ /* 0x001fe400078e0067 */
[----:B-1----:R-:W-:Y:S02]  /*eb70*/  @P1 IMAD.MOV.U32 R109, RZ, RZ, R116 ;  /* 0x000000ffff6d1224 */ /* 0x002fe400078e0074 */
[----:B---3--:R-:W-:-:S03]  /*eb80*/  IMAD R103, R110, UR8, RZ ;  /* 0x000000086e677c24 */ /* 0x008fc6000f8e02ff */
[----:B------:R0:W3:Y:S01]  /*eb90*/  @P1 LDG.E.U8 R100, desc[UR26][R108.64] ;  /* 0x0000001a6c641981 */ /* 0x0000e2000c1e1100 */
[----:B------:R-:W-:Y:S02]  /*eba0*/  PRMT R107, RZ, 0x7610, R107 ;  /* 0x00007610ff6b7816 */ /* 0x000fe4000000006b */
[----:B0-----:R-:W-:-:S04]  /*ebb0*/  IADD3 R108, P2, PT, R103, R85, RZ ;  /* 0x00000055676c7210 */ /* 0x001fc80007f5e0ff */
[----:B------:R-:W-:Y:S01]  /*ebc0*/  LEA.HI.X.SX32 R109, R103, R84, 0x1, P2 ;  /* 0x00000054676d7211 */ /* 0x000fe200010f0eff */
[----:B------:R-:W-:Y:S01]  /*ebd0*/  IMAD R103, R124, UR8, RZ ;  /* 0x000000087c677c24 */ /* 0x000fe2000f8e02ff */
[----:B------:R-:W-:Y:S04]  /*ebe0*/  STS.U8 [R101+UR13+0x1100], R169 ;  /* 0x001100a965007988 */ /* 0x000fe8000800000d */
[----:B------:R-:W-:Y:S01]  /*ebf0*/  STS.U8 [R101+UR13+0x1300], R167 ;  /* 0x001300a765007988 */ /* 0x000fe2000800000d */
[----:B------:R-:W-:-:S03]  /*ec00*/  IADD3 R110, P2, PT, R103, R85, RZ ;  /* 0x00000055676e7210 */ /* 0x000fc60007f5e0ff */
[----:B----4-:R-:W-:Y:S04]  /*ec10*/  STS.U8 [R101+UR13+0x1500], R165 ;  /* 0x001500a565007988 */ /* 0x010fe8000800000d */
        /* <DEDUP_REMOVED lines=21> */
[----:B--2---:R0:W-:Y:S01]  /*ed70*/  STS.U8 [R105+UR13+0x380], R86 ;  /* 0x0003805669007988 */ /* 0x0041e2000800000d */
[----:B------:R-:W-:-:S03]  /*ed80*/  LEA.HI.X.SX32 R114, R103, R84, 0x1, P2 ;  /* 0x0000005467727211 */ /* 0x000fc600010f0eff */
[----:B------:R-:W-:Y:S04]  /*ed90*/  STL [R1+0xec], R116 ;  /* 0x0000ec7401007387 */ /* 0x000fe80000100800 */
[----:B------:R1:W-:Y:S01]  /*eda0*/  STS.U8 [R105+UR13+0x3f80], R4 ;  /* 0x003f800469007988 */ /* 0x0003e2000800000d */
[----:B0-----:R-:W-:-:S03]  /*edb0*/  IMAD R86, R125, UR8, RZ ;  /* 0x000000087d567c24 */ /* 0x001fc6000f8e02ff */
[----:B------:R0:W2:Y:S04]  /*edc0*/  @P1 LDG.E.U8 R107, desc[UR26][R108.64] ;  /* 0x0000001a6c6b1981 */ /* 0x0000a8000c1e1100 */
[----:B-1----:R-:W5:Y:S04]  /*edd0*/  LDL.LU R4, [R1+0x368] ;  /* 0x0003680001047983 */ /* 0x002f680000300800 */
[----:B------:R0:W-:Y:S04]  /*ede0*/  STL [R1+0x110], R108 ;  /* 0x0001106c01007387 */ /* 0x0001e80000100800 */
[----:B------:R1:W-:Y:S04]  /*edf0*/  STL [R1+0x10c], R109 ;  /* 0x00010c6d01007387 */ /* 0x0003e80000100800 */
[----:B------:R4:W-:Y:S01]  /*ee00*/  STL [R1+0x138], R110 ;  /* 0x0001386e01007387 */ /* 0x0009e20000100800 */
[----:B0-----:R-:W-:-:S03]  /*ee10*/  @P1 IMAD.MOV.U32 R108, RZ, RZ, R110 ;  /* 0x000000ffff6c1224 */ /* 0x001fc600078e006e */
[----:B------:R0:W-:Y:S01]  /*ee20*/  STL [R1+0x134], R114 ;  /* 0x0001347201007387 */ /* 0x0001e20000100800 */
[----:B-1----:R-:W-:Y:S01]  /*ee30*/  @P1 IMAD.MOV.U32 R109, RZ, RZ, R114 ;  /* 0x000000ffff6d1224 */ /* 0x002fe200078e0072 */
[----:B----4-:R-:W-:-:S04]  /*ee40*/  IADD3 R110, P2, PT, R86, R85, RZ ;  /* 0x00000055566e7210 */ /* 0x010fc80007f5e0ff */
[----:B0-----:R-:W-:Y:S01]  /*ee50*/  LEA.HI.X.SX32 R114, R86, R84, 0x1, P2 ;  /* 0x0000005456727211 */ /* 0x001fe200010f0eff */
[----:B------:R0:W-:Y:S01]  /*ee60*/  STS.U8 [R105+UR13+0x780], R87 ;  /* 0x0007805769007988 */ /* 0x0001e2000800000d */
[----:B------:R-:W-:Y:S01]  /*ee70*/  PRMT R104, RZ, 0x7610, R104 ;  /* 0x00007610ff687816 */ /* 0x000fe20000000068 */
[----:B------:R-:W-:Y:S01]  /*ee80*/  @P1 IMAD.MOV.U32 R86, RZ, RZ, R110 ;  /* 0x000000ffff561224 */ /* 0x000fe200078e006e */
[----:B------:R-:W-:-:S06]  /*ee90*/  PRMT R103, RZ, 0x7610, R103 ;  /* 0x00007610ff677816 */ /* 0x000fcc0000000067 */
[----:B------:R-:W4:Y:S01]  /*eea0*/  @P1 LDG.E.U8 R103, desc[UR26][R108.64] ;  /* 0x0000001a6c671981 */ /* 0x000f22000c1e1100 */
[----:B0-----:R-:W-:-:S05]  /*eeb0*/  @P1 IMAD.MOV.U32 R87, RZ, RZ, R114 ;  /* 0x000000ffff571224 */ /* 0x001fca00078e0072 */
[----:B------:R0:W2:Y:S02]  /*eec0*/  @P1 LDG.E.U8 R104, desc[UR26][R86.64] ;  /* 0x0000001a56681981 */ /* 0x0000a4000c1e1100 */
[----:B0-----:R-:W-:-:S05]  /*eed0*/  IMAD R86, R126, UR8, RZ ;  /* 0x000000087e567c24 */ /* 0x001fca000f8e02ff */
[C---:B------:R-:W-:Y:S01]  /*eee0*/  IADD3 R108, P2, PT, R86.reuse, R85, RZ ;  /* 0x00000055566c7210 */ /* 0x040fe20007f5e0ff */
[----:B------:R0:W-:Y:S03]  /*eef0*/  STS.U8 [R105+UR13+0xb80], R89 ;  /* 0x000b805969007988 */ /* 0x0001e6000800000d */
[----:B------:R-:W-:Y:S01]  /*ef00*/  LEA.HI.X.SX32 R109, R86, R84, 0x1, P2 ;  /* 0x00000054566d7211 */ /* 0x000fe200010f0eff */
[----:B------:R-:W-:-:S04]  /*ef10*/  @P1 IMAD.MOV.U32 R86, RZ, RZ, R108 ;  /* 0x000000ffff561224 */ /* 0x000fc800078e006c */
[----:B------:R-:W-:Y:S01]  /*ef20*/  @P1 IMAD.MOV.U32 R87, RZ, RZ, R109 ;  /* 0x000000ffff571224 */ /* 0x000fe200078e006d */
[----:B0-----:R-:W-:Y:S01]  /*ef30*/  PRMT R89, RZ, 0x7610, R89 ;  /* 0x00007610ff597816 */ /* 0x001fe20000000059 */
[----:B------:R0:W-:Y:S05]  /*ef40*/  STS.U8 [R105+UR13+0x980], R90 ;  /* 0x0009805a69007988 */ /* 0x0001ea000800000d */
[----:B------:R1:W2:Y:S04]  /*ef50*/  @P1 LDG.E.U8 R89, desc[UR26][R86.64] ;  /* 0x0000001a56591981 */ /* 0x0002a8000c1e1100 */
[----:B------:R-:W-:Y:S01]  /*ef60*/  STL [R1+0x158], R110 ;  /* 0x0001586e01007387 */ /* 0x000fe20000100800 */
[----:B-1----:R-:W-:-:S03]  /*ef70*/  IMAD R86, R127, UR8, RZ ;  /* 0x000000087f567c24 */ /* 0x002fc6000f8e02ff */
[----:B------:R-:W-:Y:S02]  /*ef80*/  STL [R1+0x154], R114 ;  /* 0x0001547201007387 */ /* 0x000fe40000100800 */
[C---:B0-----:R-:W-:Y:S02]  /*ef90*/  IADD3 R90, P2, PT, R86.reuse, R85, RZ ;  /* 0x00000055565a7210 */ /* 0x041fe40007f5e0ff */
[----:B------:R0:W-:Y:S04]  /*efa0*/  STL [R1+0x178], R108 ;  /* 0x0001786c01007387 */ /* 0x0001e80000100800 */
[----:B------:R1:W-:Y:S01]  /*efb0*/  STS.U8 [R105+UR13+0xf80], R91 ;  /* 0x000f805b69007988 */ /* 0x0003e2000800000d */
[----:B0-----:R-:W-:Y:S01]  /*efc0*/  LEA.HI.X.SX32 R108, R86, R84, 0x1, P2 ;  /* 0x00000054566c7211 */ /* 0x001fe200010f0eff */
[----:B------:R-:W-:Y:S01]  /*efd0*/  @P1 IMAD.MOV.U32 R86, RZ, RZ, R90 ;  /* 0x000000ffff561224 */ /* 0x000fe200078e005a */
[----:B-1----:R-:W-:-:S03]  /*efe0*/  PRMT R91, RZ, 0x7610, R91 ;  /* 0x00007610ff5b7816 */ /* 0x002fc6000000005b */
[----:B------:R-:W-:Y:S01]  /*eff0*/  @P1 IMAD.MOV.U32 R87, RZ, RZ, R108 ;  /* 0x000000ffff571224 */ /* 0x000fe200078e006c */
[----:B------:R-:W-:Y:S04]  /*f000*/  STL [R1+0x174], R109 ;  /* 0x0001746d01007387 */ /* 0x000fe80000100800 */
[----:B------:R0:W3:Y:S04]  /*f010*/  @P1 LDG.E.U8 R91, desc[UR26][R86.64] ;  /* 0x0000001a565b1981 */ /* 0x0000e8000c1e1100 */
[----:B------:R1:W-:Y:S01]  /*f020*/  STL [R1+0x198], R90 ;  /* 0x0001985a01007387 */ /* 0x0003e20000100800 */
[----:B0-----:R-:W-:-:S03]  /*f030*/  IMAD R86, R128, UR8, RZ ;  /* 0x0000000880567c24 */ /* 0x001fc6000f8e02ff */
[----:B------:R0:W-:Y:S02]  /*f040*/  STS.U8 [R105+UR13+0xd80], R92 ;  /* 0x000d805c69007988 */ /* 0x0001e4000800000d */
[C---:B-1----:R-:W-:Y:S02]  /*f050*/  IADD3 R90, P2, PT, R86.reuse, R85, RZ ;  /* 0x00000055565a7210 */ /* 0x042fe40007f5e0ff */
[----:B------:R1:W-:Y:S02]  /*f060*/  STS.U8 [R105+UR13+0x580], R88 ;  /* 0x0005805869007988 */ /* 0x0003e4000800000d */
[----:B0-----:R-:W-:Y:S01]  /*f070*/  LEA.HI.X.SX32 R92, R86, R84, 0x1, P2 ;  /* 0x00000054565c7211 */ /* 0x001fe200010f0eff */
[----:B------:R-:W-:Y:S01]  /*f080*/  @P1 IMAD.MOV.U32 R86, RZ, RZ, R90 ;  /* 0x000000ffff561224 */ /* 0x000fe200078e005a */
[----:B-1----:R-:W-:-:S03]  /*f090*/  PRMT R88, RZ, 0x7610, R88 ;  /* 0x00007610ff587816 */ /* 0x002fc60000000058 */
[----:B------:R-:W-:Y:S01]  /*f0a0*/  @P1 IMAD.MOV.U32 R87, RZ, RZ, R92 ;  /* 0x000000ffff571224 */ /* 0x000fe200078e005c */
[----:B------:R-:W-:Y:S04]  /*f0b0*/  STL [R1+0x194], R108 ;  /* 0x0001946c01007387 */ /* 0x000fe80000100800 */
[----:B------:R0:W4:Y:S04]  /*f0c0*/  @P1 LDG.E.U8 R88, desc[UR26][R86.64] ;  /* 0x0000001a56581981 */ /* 0x000128000c1e1100 */
[----:B------:R1:W-:Y:S01]  /*f0d0*/  STL [R1+0x1b8], R90 ;  /* 0x0001b85a01007387 */ /* 0x0003e20000100800 */
[----:B0-----:R-:W-:-:S03]  /*f0e0*/  IMAD R86, R129, UR8, RZ ;  /* 0x0000000881567c24 */ /* 0x001fc6000f8e02ff */
[----:B------:R0:W-:Y:S02]  /*f0f0*/  STL [R1+0x1b4], R92 ;  /* 0x0001b45c01007387 */ /* 0x0001e40000100800 */
[C---:B-1----:R-:W-:Y:S02]  /*f100*/  IADD3 R90, P2, PT, R86.reuse, R85, RZ ;  /* 0x00000055565a7210 */ /* 0x042fe40007f5e0ff */
[----:B------:R1:W-:Y:S02]  /*f110*/  STS.U8 [R105+UR13+0x1380], R94 ;  /* 0x0013805e69007988 */ /* 0x0003e4000800000d */
[----:B0-----:R-:W-:Y:S01]  /*f120*/  LEA.HI.X.SX32 R92, R86, R84, 0x1, P2 ;  /* 0x00000054565c7211 */ /* 0x001fe200010f0eff */
[----:B------:R-:W-:Y:S01]  /*f130*/  IMAD R86, R130, UR8, RZ ;  /* 0x0000000882567c24 */ /* 0x000fe2000f8e02ff */
[----:B------:R0:W-:Y:S01]  /*f140*/  STL [R1+0x1c8], R90 ;  /* 0x0001c85a01007387 */ /* 0x0001e20000100800 */
[----:B-1----:R-:W-:-:S03]  /*f150*/  @P1 IMAD.MOV.U32 R94, RZ, RZ, R90 ;  /* 0x000000ffff5e1224 */ /* 0x002fc600078e005a */
[----:B------:R1:W-:Y:S01]  /*f160*/  STS.U8 [R105+UR13+0x1180], R95 ;  /* 0x0011805f69007988 */ /* 0x0003e2000800000d */
[----:B------:R-:W-:Y:S02]  /*f170*/  PRMT R87, RZ, 0x7610, R87 ;  /* 0x00007610ff577816 */ /* 0x000fe40000000057 */
[----:B0-----:R-:W-:Y:S01]  /*f180*/  IADD3 R90, P2, PT, R86, R85, RZ ;  /* 0x00000055565a7210 */ /* 0x001fe20007f5e0ff */
[----:B------:R0:W-:Y:S01]  /*f190*/  STL [R1+0x1c4], R92 ;  /* 0x0001c45c01007387 */ /* 0x0001e20000100800 */
[----:B-1----:R-:W-:-:S05]  /*f1a0*/  @P1 IMAD.MOV.U32 R95, RZ, RZ, R92 ;  /* 0x000000ffff5f1224 */ /* 0x002fca00078e005c */
[----:B------:R1:W4:Y:S01]  /*f1b0*/  @P1 LDG.E.U8 R87, desc[UR26][R94.64] ;  /* 0x0000001a5e571981 */ /* 0x000322000c1e1100 */
[----:B0-----:R-:W-:Y:S02]  /*f1c0*/  LEA.HI.X.SX32 R92, R86, R84, 0x1, P2 ;  /* 0x00000054565c7211 */ /* 0x001fe400010f0eff */
[----:B------:R-:W-:Y:S01]  /*f1d0*/  PRMT R86, RZ, 0x7610, R86 ;  /* 0x00007610ff567816 */ /* 0x000fe20000000056 */
[----:B-1----:R-:W-:Y:S02]  /*f1e0*/  @P1 IMAD.MOV.U32 R94, RZ, RZ, R90 ;  /* 0x000000ffff5e1224 */ /* 0x002fe400078e005a */
[----:B------:R-:W-:-:S05]  /*f1f0*/  @P1 IMAD.MOV.U32 R95, RZ, RZ, R92 ;  /* 0x000000ffff5f1224 */ /* 0x000fca00078e005c */
[----:B------:R0:W4:Y:S04]  /*f200*/  @P1 LDG.E.U8 R86, desc[UR26][R94.64] ;  /* 0x0000001a5e561981 */ /* 0x000128000c1e1100 */
[----:B------:R1:W-:Y:S04]  /*f210*/  STL [R1+0x1d0], R90 ;  /* 0x0001d05a01007387 */ /* 0x0003e80000100800 */
[----:B------:R0:W-:Y:S01]  /*f220*/  STL [R1+0x1cc], R92 ;  /* 0x0001cc5c01007387 */ /* 0x0001e20000100800 */
[----:B-1----:R-:W-:-:S03]  /*f230*/  IMAD R90, R131, UR8, RZ ;  /* 0x00000008835a7c24 */ /* 0x002fc6000f8e02ff */
[----:B------:R1:W-:Y:S02]  /*f240*/  STS.U8 [R105+UR13+0x1780], R96 ;  /* 0x0017806069007988 */ /* 0x0003e4000800000d */
[----:B0-----:R-:W-:-:S05]  /*f250*/  IADD3 R92, P2, PT, R90, R85, RZ ;  /* 0x000000555a5c7210 */ /* 0x001fca0007f5e0ff */
[----:B------:R0:W-:Y:S01]  /*f260*/  STL [R1+0x1d8], R92 ;  /* 0x0001d85c01007387 */ /* 0x0001e20000100800 */
[----:B-1----:R-:W-:Y:S01]  /*f270*/  LEA.HI.X.SX32 R96, R90, R84, 0x1, P2 ;  /* 0x000000545a607211 */ /* 0x002fe200010f0eff */
[----:B------:R-:W-:Y:S01]  /*f280*/  @P1 IMAD.MOV.U32 R94, RZ, RZ, R92 ;  /* 0x000000ffff5e1224 */ /* 0x000fe200078e005c */
[----:B------:R-:W-:-:S03]  /*f290*/  PRMT R90, RZ, 0x7610, R90 ;  /* 0x00007610ff5a7816 */ /* 0x000fc6000000005a */
[----:B------:R1:W-:Y:S01]  /*f2a0*/  STL [R1+0x1d4], R96 ;  /* 0x0001d46001007387 */ /* 0x0003e20000100800 */
[----:B0-----:R-:W-:Y:S02]  /*f2b0*/  IMAD R92, R146, UR8, RZ ;  /* 0x00000008925c7c24 */ /* 0x001fe4000f8e02ff */
[----:B------:R-:W-:Y:S01]  /*f2c0*/  @P1 IMAD.MOV.U32 R95, RZ, RZ, R96 ;  /* 0x000000ffff5f1224 */ /* 0x000fe200078e0060 */
[----:B------:R0:W-:Y:S02]  /*f2d0*/  STS.U8 [R105+UR13+0x1580], R97 ;  /* 0x0015806169007988 */ /* 0x0001e4000800000d */
[C---:B-1----:R-:W-:Y:S02]  /*f2e0*/  IADD3 R96, P2, PT, R92.reuse, R85, RZ ;  /* 0x000000555c607210 */ /* 0x042fe40007f5e0ff */
[----:B------:R1:W4:Y:S02]  /*f2f0*/  @P1 LDG.E.U8 R90, desc[UR26][R94.64] ;  /* 0x0000001a5e5a1981 */ /* 0x000324000c1e1100 */
[----:B0-----:R-:W-:Y:S01]  /*f300*/  LEA.HI.X.SX32 R97, R92, R84, 0x1, P2 ;  /* 0x000000545c617211 */ /* 0x001fe200010f0eff */
[----:B------:R-:W-:Y:S01]  /*f310*/  IMAD R92, R147, UR8, RZ ;  /* 0x00000008935c7c24 */ /* 0x000fe2000f8e02ff */
[----:B------:R0:W-:Y:S01]  /*f320*/  STL [R1+0x1e0], R96 ;  /* 0x0001e06001007387 */ /* 0x0001e20000100800 */
[----:B-1----:R-:W-:-:S02]  /*f330*/  @P1 IMAD.MOV.U32 R94, RZ, RZ, R96 ;  /* 0x000000ffff5e1224 */ /* 0x002fc400078e0060 */
[----:B------:R-:W-:Y:S01]  /*f340*/  @P1 IMAD.MOV.U32 R95, RZ, RZ, R97 ;  /* 0x000000ffff5f1224 */ /* 0x000fe200078e0061 */
[----:B------:R1:W-:Y:S01]  /*f350*/  STL [R1+0x1dc], R97 ;  /* 0x0001dc6101007387 */ /* 0x0003e20000100800 */
[----:B0-----:R-:W-:-:S04]  /*f360*/  IADD3 R96, P2, PT, R92, R85, RZ ;  /* 0x000000555c607210 */ /* 0x001fc80007f5e0ff */
[----:B-1----:R-:W-:Y:S01]  /*f370*/  LEA.HI.X.SX32 R97, R92, R84, 0x1, P2 ;  /* 0x000000545c617211 */ /* 0x002fe200010f0eff */
[----:B------:R-:W-:Y:S04]  /*f380*/  STL [R1+0x1e8], R96 ;  /* 0x0001e86001007387 */ /* 0x000fe80000100800 */
[----:B--2---:R0:W-:Y:S02]  /*f390*/  STS.U8 [R105+UR13+0x2380], R89 ;  /* 0x0023805969007988 */ /* 0x0041e4000800000d */
[----:B0-----:R-:W-:-:S06]  /*f3a0*/  PRMT R89, RZ, 0x7610, R89 ;  /* 0x00007610ff597816 */ /* 0x001fcc0000000059 */
[----:B------:R0:W2:Y:S02]  /*f3b0*/  @P1 LDG.E.U8 R89, desc[UR26][R94.64] ;  /* 0x0000001a5e591981 */ /* 0x0000a4000c1e1100 */
[----:B0-----:R-:W-:Y:S02]  /*f3c0*/  @P1 IMAD.MOV.U32 R94, RZ, RZ, R96 ;  /* 0x000000ffff5e1224 */ /* 0x001fe400078e0060 */
[----:B---3--:R0:W-:Y:S01]  /*f3d0*/  STS.U8 [R105+UR13+0x2580], R91 ;  /* 0x0025805b69007988 */ /* 0x0081e2000800000d */
[----:B------:R-:W-:Y:S02]  /*f3e0*/  @P1 IMAD.MOV.U32 R95, RZ, RZ, R97 ;  /* 0x000000ffff5f1224 */ /* 0x000fe400078e0061 */
[----:B0-----:R-:W-:-:S05]  /*f3f0*/  IMAD R91, R148, UR8, RZ ;  /* 0x00000008945b7c24 */ /* 0x001fca000f8e02ff */
[----:B------:R-:W-:-:S04]  /*f400*/  IADD3 R92, P2, PT, R91, R85, RZ ;  /* 0x000000555b5c7210 */ /* 0x000fc80007f5e0ff */
[----:B------:R-:W-:Y:S01]  /*f410*/  LEA.HI.X.SX32 R96, R91, R84, 0x1, P2 ;  /* 0x000000545b607211 */ /* 0x000fe200010f0eff */
[----:B----4-:R0:W-:Y:S02]  /*f420*/  STS.U8 [R105+UR13+0x2780], R88 ;  /* 0x0027805869007988 */ /* 0x0101e4000800000d */
[----:B0-----:R-:W-:-:S06]  /*f430*/  PRMT R88, RZ, 0x7610, R88 ;  /* 0x00007610ff587816 */ /* 0x001fcc0000000058 */
[----:B------:R0:W3:Y:S02]  /*f440*/  @P1 LDG.E.U8 R88, desc[UR26][R94.64] ;  /* 0x0000001a5e581981 */ /* 0x0000e4000c1e1100 */
[----:B0-----:R-:W-:Y:S02]  /*f450*/  @P1 IMAD.MOV.U32 R94, RZ, RZ, R92 ;  /* 0x000000ffff5e1224 */ /* 0x001fe400078e005c */
[----:B------:R-:W-:Y:S01]  /*f460*/  @P1 IMAD.MOV.U32 R95, RZ, RZ, R96 ;  /* 0x000000ffff5f1224 */ /* 0x000fe200078e0060 */
[----:B------:R0:W-:Y:S02]  /*f470*/  STS.U8 [R105+UR13+0x2b80], R86 ;  /* 0x002b805669007988 */ /* 0x0001e4000800000d */
[----:B0-----:R-:W-:-:S06]  /*f480*/  PRMT R86, RZ, 0x7610, R86 ;  /* 0x00007610ff567816 */ /* 0x001fcc0000000056 */
[----:B------:R0:W4:Y:S04]  /*f490*/  @P1 LDG.E.U8 R86, desc[UR26][R94.64] ;  /* 0x0000001a5e561981 */ /* 0x000128000c1e1100 */
[----:B------:R1:W-:Y:S02]  /*f4a0*/  STS.U8 [R105+UR13+0x2980], R87 ;  /* 0x0029805769007988 */ /* 0x0003e4000800000d */
[----:B-1----:R-:W-:Y:S02]  /*f4b0*/  IMAD R87, R150, UR8, RZ ;  /* 0x0000000896577c24 */ /* 0x002fe4000f8e02ff */
[----:B------:R-:W-:Y:S03]  /*f4c0*/  STL [R1+0x1e4], R97 ;  /* 0x0001e46101007387 */ /* 0x000fe60000100800 */
[C---:B------:R-:W-:Y:S01]  /*f4d0*/  IADD3 R91, P2, PT, R87.reuse, R85, RZ ;  /* 0x00000055575b7210 */ /* 0x040fe20007f5e0ff */
[----:B------:R1:W-:Y:S04]  /*f4e0*/  STL [R1+0x1f0], R92 ;  /* 0x0001f05c01007387 */ /* 0x0003e80000100800 */
[----:B------:R-:W-:Y:S01]  /*f4f0*/  STL [R1+0x1ec], R96 ;  /* 0x0001ec6001007387 */ /* 0x000fe20000100800 */
[----:B-1----:R-:W-:-:S03]  /*f500*/  LEA.HI.X.SX32 R92, R87, R84, 0x1, P2 ;  /* 0x00000054575c7211 */ /* 0x002fc600010f0eff */
[----:B------:R1:W-:Y:S04]  /*f510*/  STS.U8 [R105+UR13+0x2d80], R90 ;  /* 0x002d805a69007988 */ /* 0x0003e8000800000d */
[----:B------:R0:W-:Y:S04]  /*f520*/  STL [R1+0x1f8], R91 ;  /* 0x0001f85b01007387 */ /* 0x0001e80000100800 */
[----:B------:R-:W-:Y:S01]  /*f530*/  STL [R1+0x1f4], R92 ;  /* 0x0001f45c01007387 */ /* 0x000fe20000100800 */
[----:B-1----:R-:W-:Y:S02]  /*f540*/  @P1 IMAD.MOV.U32 R90, RZ, RZ, R91 ;  /* 0x000000ffff5a1224 */ /* 0x002fe400078e005b */
[----:B0-----:R-:W-:Y:S01]  /*f550*/  @P1 IMAD.MOV.U32 R91, RZ, RZ, R92 ;  /* 0x000000ffff5b1224 */ /* 0x001fe200078e005c */
[----:B--2---:R0:W-:Y:S02]  /*f560*/  STS.U8 [R105+UR13+0x2f80], R89 ;  /* 0x002f805969007988 */ /* 0x0041e4000800000d */
[----:B0-----:R-:W-:-:S05]  /*f570*/  IMAD R89, R152, UR8, RZ ;  /* 0x0000000898597c24 */ /* 0x001fca000f8e02ff */
[----:B------:R-:W-:-:S04]  /*f580*/  IADD3 R92, P2, PT, R89, R85, RZ ;  /* 0x00000055595c7210 */ /* 0x000fc80007f5e0ff */
[----:B------:R-:W-:-:S05]  /*f590*/  LEA.HI.X.SX32 R94, R89, R84, 0x1, P2 ;  /* 0x00000054595e7211 */ /* 0x000fca00010f0eff */
[----:B------:R-:W-:Y:S01]  /*f5a0*/  @P1 IMAD.MOV.U32 R89, RZ, RZ, R94 ;  /* 0x000000ffff591224 */ /* 0x000fe200078e005e */
[----:B---3--:R0:W-:Y:S02]  /*f5b0*/  STS.U8 [R105+UR13+0x3180], R88 ;  /* 0x0031805869007988 */ /* 0x0081e4000800000d */
[----:B0-----:R-:W-:Y:S02]  /*f5c0*/  @P1 IMAD.MOV.U32 R88, RZ, RZ, R92 ;  /* 0x000000ffff581224 */ /* 0x001fe400078e005c */
[----:B----4-:R0:W-:Y:S02]  /*f5d0*/  STS.U8 [R105+UR13+0x3380], R86 ;  /* 0x0033805669007988 */ /* 0x0101e4000800000d */
[----:B0-----:R-:W-:-:S06]  /*f5e0*/  PRMT R86, RZ, 0x7610, R86 ;  /* 0x00007610ff567816 */ /* 0x001fcc0000000056 */
[----:B------:R0:W2:Y:S01]  /*f5f0*/  @P1 LDG.E.U8 R86, desc[UR26][R88.64] ;  /* 0x0000001a58561981 */ /* 0x0000a2000c1e1100 */
[----:B------:R-:W-:-:S06]  /*f600*/  PRMT R87, RZ, 0x7610, R87 ;  /* 0x00007610ff577816 */ /* 0x000fcc0000000057 */
[----:B------:R1:W3:Y:S01]  /*f610*/  @P1 LDG.E.U8 R87, desc[UR26][R90.64] ;  /* 0x0000001a5a571981 */ /* 0x0002e2000c1e1100 */
[----:B0-----:R-:W-:-:S05]  /*f620*/  IMAD R88, R153, UR8, RZ ;  /* 0x0000000899587c24 */ /* 0x001fca000f8e02ff */
[----:B-1----:R-:W-:-:S04]  /*f630*/  IADD3 R90, P2, PT, R88, R85, RZ ;  /* 0x00000055585a7210 */ /* 0x002fc80007f5e0ff */
[----:B------:R-:W-:Y:S01]  /*f640*/  LEA.HI.X.SX32 R91, R88, R84, 0x1, P2 ;  /* 0x00000054585b7211 */ /* 0x000fe200010f0eff */
[----:B------:R-:W-:-:S04]  /*f650*/  @P1 IMAD.MOV.U32 R88, RZ, RZ, R90 ;  /* 0x000000ffff581224 */ /* 0x000fc800078e005a */
[----:B------:R-:W-:Y:S01]  /*f660*/  @P1 IMAD.MOV.U32 R89, RZ, RZ, R91 ;  /* 0x000000ffff591224 */ /* 0x000fe200078e005b */
[----:B--2---:R0:W-:Y:S02]  /*f670*/  STS.U8 [R105+UR13+0x3780], R86 ;  /* 0x0037805669007988 */ /* 0x0041e4000800000d */
[----:B0-----:R-:W-:-:S06]  /*f680*/  PRMT R86, RZ, 0x7610, R86 ;  /* 0x00007610ff567816 */ /* 0x001fcc0000000056 */
[----:B------:R0:W2:Y:S04]  /*f690*/  @P1 LDG.E.U8 R86, desc[UR26][R88.64] ;  /* 0x0000001a58561981 */ /* 0x0000a8000c1e1100 */
[----:B---3--:R1:W-:Y:S04]  /*f6a0*/  STS.U8 [R105+UR13+0x3580], R87 ;  /* 0x0035805769007988 */ /* 0x0083e8000800000d */
[----:B------:R-:W-:Y:S01]  /*f6b0*/  STL [R1+0x200], R92 ;  /* 0x0002005c01007387 */ /* 0x000fe20000100800 */
[----:B-1----:R-:W-:-:S03]  /*f6c0*/  IMAD R87, R154, UR8, RZ ;  /* 0x000000089a577c24 */ /* 0x002fc6000f8e02ff */
[----:B------:R-:W-:Y:S04]  /*f6d0*/  STL [R1+0x1fc], R94 ;  /* 0x0001fc5e01007387 */ /* 0x000fe80000100800 */
[----:B------:R1:W-:Y:S04]  /*f6e0*/  STL [R1+0x208], R90 ;  /* 0x0002085a01007387 */ /* 0x0003e80000100800 */
[----:B------:R3:W-:Y:S01]  /*f6f0*/  STL [R1+0x204], R91 ;  /* 0x0002045b01007387 */ /* 0x0007e20000100800 */
[----:B-1----:R-:W-:-:S04]  /*f700*/  IADD3 R90, P2, PT, R87, R85, RZ ;  /* 0x00000055575a7210 */ /* 0x002fc80007f5e0ff */
[----:B---3--:R-:W-:Y:S01]  /*f710*/  LEA.HI.X.SX32 R91, R87, R84, 0x1, P2 ;  /* 0x00000054575b7211 */ /* 0x008fe200010f0eff */
[----:B0-----:R-:W-:-:S04]  /*f720*/  @P1 IMAD.MOV.U32 R88, RZ, RZ, R90 ;  /* 0x000000ffff581224 */ /* 0x001fc800078e005a */
[----:B------:R-:W-:Y:S01]  /*f730*/  @P1 IMAD.MOV.U32 R89, RZ, RZ, R91 ;  /* 0x000000ffff591224 */ /* 0x000fe200078e005b */
[----:B--2---:R0:W-:Y:S02]  /*f740*/  STS.U8 [R105+UR13+0x3980], R86 ;  /* 0x0039805669007988 */ /* 0x0041e4000800000d */
[----:B0-----:R-:W-:-:S06]  /*f750*/  PRMT R86, RZ, 0x7610, R86 ;  /* 0x00007610ff567816 */ /* 0x001fcc0000000056 */
[----:B------:R-:W2:Y:S01]  /*f760*/  @P1 LDG.E.U8 R86, desc[UR26][R88.64] ;  /* 0x0000001a58561981 */ /* 0x000ea2000c1e1100 */
[----:B------:R-:W-:-:S05]  /*f770*/  IMAD R87, R159, UR8, RZ ;  /* 0x000000089f577c24 */ /* 0x000fca000f8e02ff */
[C---:B------:R-:W-:Y:S01]  /*f780*/  IADD3 R85, P2, PT, R87.reuse, R85, RZ ;  /* 0x0000005557557210 */ /* 0x040fe20007f5e0ff */
[----:B------:R0:W-:Y:S03]  /*f790*/  STL [R1+0x210], R90 ;  /* 0x0002105a01007387 */ /* 0x0001e60000100800 */
[----:B0-----:R-:W-:Y:S02]  /*f7a0*/  LEA.HI.X.SX32 R90, R87, R84, 0x1, P2 ;  /* 0x00000054575a7211 */ /* 0x001fe400010f0eff */
[----:B------:R-:W-:-:S03]  /*f7b0*/  PRMT R84, RZ, 0x7610, R84 ;  /* 0x00007610ff547816 */ /* 0x000fc60000000054 */
[----:B------:R-:W-:Y:S01]  /*f7c0*/  @P1 IMAD.MOV.U32 R87, RZ, RZ, R90 ;  /* 0x000000ffff571224 */ /* 0x000fe200078e005a */
[----:B--2---:R0:W-:Y:S02]  /*f7d0*/  STS.U8 [R105+UR13+0x3b80], R86 ;  /* 0x003b805669007988 */ /* 0x0041e4000800000d */
[----:B0-----:R-:W-:-:S05]  /*f7e0*/  @P1 IMAD.MOV.U32 R86, RZ, RZ, R85 ;  /* 0x000000ffff561224 */ /* 0x001fca00078e0055 */
[----:B------:R-:W2:Y:S04]  /*f7f0*/  @P1 LDG.E.U8 R84, desc[UR26][R86.64] ;  /* 0x0000001a56541981 */ /* 0x000ea8000c1e1100 */
[----:B------:R0:W-:Y:S04]  /*f800*/  STS.U8 [R105+UR13+0x180], R123 ;  /* 0x0001807b69007988 */ /* 0x0001e8000800000d */
[----:B------:R0:W-:Y:S04]  /*f810*/  STS.U8 [R105+UR13+0x1980], R102 ;  /* 0x0019806669007988 */ /* 0x0001e8000800000d */
[----:B------:R0:W-:Y:S04]  /*f820*/  STS.U8 [R105+UR13+0x1b80], R100 ;  /* 0x001b806469007988 */ /* 0x0001e8000800000d */
[----:B------:R0:W-:Y:S04]  /*f830*/  STS.U8 [R105+UR13+0x1d80], R107 ;  /* 0x001d806b69007988 */ /* 0x0001e8000800000d */
[----:B------:R0:W-:Y:S04]  /*f840*/  STS.U8 [R105+UR13+0x1f80], R103 ;  /* 0x001f806769007988 */ /* 0x0001e8000800000d */
[----:B------:R0:W-:Y:S01]  /*f850*/  STS.U8 [R105+UR13+0x2180], R104 ;  /* 0x0021806869007988 */ /* 0x0001e2000800000d */
[----:B------:R-:W-:-:S03]  /*f860*/  VIADD R168, R168, 0x3f ;  /* 0x0000003fa8a87836 */ /* 0x000fc60000000000 */
[----:B------:R0:W-:Y:S01]  /*f870*/  STL [R1+0x20c], R91 ;  /* 0x00020c5b01007387 */ /* 0x0001e20000100800 */
[----:B------:R-:W-:-:S03]  /*f880*/  ISETP.NE.U32.AND P1, PT, RZ, UR7, PT ;  /* 0x00000007ff007c0c */ /* 0x000fc6000bf25070 */
[----:B------:R0:W-:Y:S04]  /*f890*/  STL [R1+0x12c], R85 ;  /* 0x00012c5501007387 */ /* 0x0001e80000100800 */
[----:B------:R0:W-:Y:S01]  /*f8a0*/  STL [R1+0x128], R90 ;  /* 0x0001285a01007387 */ /* 0x0001e20000100800 */
[C---:B------:R-:W-:Y:S02]  /*f8b0*/  ISETP.LT.OR P2, PT, R168.reuse, 0x40, P1 ;  /* 0x00000040a800780c */ /* 0x040fe40000f41670 */
[----:B------:R-:W-:Y:S01]  /*f8c0*/  ISETP.GE.AND P3, PT, R168, 0x80, PT ;  /* 0x00000080a800780c */ /* 0x000fe20003f66270 */
[----:B--2---:R0:W-:Y:S01]  /*f8d0*/  STS.U8 [R105+UR13+0x3d80], R84 ;  /* 0x003d805469007988 */ /* 0x0041e2000800000d */
[----:B------:R1:W-:Y:S06]  /*f8e0*/  MEMBAR.ALL.CTA ;  /* 0x0000000000007992 */ /* 0x0003ec0000008000 */
[----:B-1----:R-:W1:Y:S02]  /*f8f0*/  FENCE.VIEW.ASYNC.S ;  /* 0x00000000000073c6 */ /* 0x002e640000000000 */
[----:B-1----:R-:W-:Y:S06]  /*f900*/  BAR.SYNC.DEFER_BLOCKING 0x0 ;  /* 0x0000000000007b1d */ /* 0x002fec0000010000 */
[----:B------:R-:W-:Y:S05]  /*f910*/  @P2 BRA `(.L_x_6) ;  /* 0x0000000000682947 */ /* 0x000fea0003800000 */
[----:B------:R-:W-:Y:S02]  /*f920*/  UIADD3 UR4, UPT, UPT, UR13, 0x8000, URZ ;  /* 0x000080000d047890 */ /* 0x000fe4000fffe0ff */
[----:B------:R-:W-:Y:S02]  /*f930*/  USHF.R.U32.HI UR8, URZ, 0x4, UR13 ;  /* 0x00000004ff087899 */ /* 0x000fe4000801160d */
[----:B------:R-:W-:Y:S02]  /*f940*/  USHF.R.U32.HI UR4, URZ, 0x4, UR4 ;  /* 0x00000004ff047899 */ /* 0x000fe40008011604 */
[----:B------:R-:W-:Y:S02]  /*f950*/  USGXT.U32 UR8, UR8, 0xe ;  /* 0x0000000e0808789a */ /* 0x000fe40008000000 */
[----:B------:R-:W-:Y:S01]  /*f960*/  USGXT.U32 UR6, UR4, 0xe ;  /* 0x0000000e0406789a */ /* 0x000fe20008000000 */
[----:B------:R-:W-:Y:S01]  /*f970*/  UMOV UR16, 0x100 ;  /* 0x0000010000107882 */ /* 0x000fe20000000000 */
[----:B------:R-:W-:Y:S01]  /*f980*/  UMOV UR17, 0x40004040 ;  /* 0x4000404000117882 */ /* 0x000fe20000000000 */
[----:B------:R-:W-:Y:S01]  /*f990*/  UMOV UR18, 0xfffffffe ;  /* 0xfffffffe00127882 */ /* 0x000fe20000000000 */
[----:B------:R-:W-:Y:S01]  /*f9a0*/  UMOV UR19, 0x7fffbfdf ;  /* 0x7fffbfdf00137882 */ /* 0x000fe20000000000 */
[----:B------:R-:W-:Y:S01]  /*f9b0*/  UMOV UR9, URZ ;  /* 0x000000ff00097c82 */ /* 0x000fe20008000000 */
[----:B------:R-:W-:Y:S01]  /*f9c0*/  UMOV UR7, URZ ;  /* 0x000000ff00077c82 */ /* 0x000fe20008000000 */
[----:B------:R-:W-:-:S02]  /*f9d0*/  UIADD3.64 UR18, UPT, UPT, UR8, -UR18, URZ ;  /* 0x8000001208127297 */ /* 0x000fc4000fffe0ff */
[----:B------:R-:W-:Y:S01]  /*f9e0*/  UIADD3.64 UR16, UPT, UPT, UR6, UR16, URZ ;  /* 0x0000001006107297 */ /* 0x000fe2000fffe0ff */
[----:B------:R-:W-:Y:S01]  /*f9f0*/  UMOV UR20, 0x0 ;  /* 0x0000000000147882 */ /* 0x000fe20000000000 */
[----:B------:R-:W-:Y:S01]  /*fa00*/  UMOV UR21, 0x8408010 ;  /* 0x0840801000157882 */ /* 0x000fe20000000000 */
[----:B------:R-:W-:Y:S01]  /*fa10*/  UMOV UR4, UR10 ;  /* 0x0000000a00047c82 */ /* 0x000fe20008000000 */
[----:B------:R-:W-:Y:S01]  /*fa20*/  UMOV UR5, URZ ;  /* 0x000000ff00057c82 */ /* 0x000fe20008000000 */
[----:B------:R-:W-:Y:S01]  /*fa30*/  UMOV UR9, 0x80004020 ;  /* 0x8000402000097882 */ /* 0x000fe20000000000 */
[----:B------:R-:W-:Y:S01]  /*fa40*/  UMOV UR7, 0x40004040 ;  /* 0x4000404000077882 */ /* 0x000fe20000000000 */
[----:B------:R-:W-:Y:S01]  /*fa50*/  UMOV UR22, 0x0 ;  /* 0x0000000000167882 */ /* 0x000fe20000000000 */
[----:B------:R-:W-:Y:S01]  /*fa60*/  UMOV UR23, 0x8408010 ;  /* 0x0840801000177882 */ /* 0x000fe20000000000 */
[----:B------:R-:W-:Y:S01]  /*fa70*/  UMOV UR4, UR4 ;  /* 0x0000000400047c82 */ /* 0x000fe20008000000 */
[----:B------:R1:W-:Y:S01]  /*fa80*/  UTCQMMA gdesc[UR6], gdesc[UR8], tmem[UR12], tmem[UR20], idesc[UR21], !UPT ;  /* 0x00ff1408060075ea */ /* 0x0003e2000f80030c */
[----:B------:R1:W-:Y:S01]  /*fa90*/  UTCQMMA gdesc[UR16], gdesc[UR18], tmem[UR12], tmem[UR22], idesc[UR23], UPT ;  /* 0x00ff1612100075ea */ /* 0x0003e2000b80030c */
[----:B------:R1:W-:Y:S01]  /*faa0*/  UTCBAR [UR4], URZ ;  /* 0x000000ff040073e9 */ /* 0x0003e200080000ff */
[----:B------:R-:W-:Y:S01]  /*fab0*/  NOP ;  /* 0x0000000000007918 */ /* 0x000fe20000000000 */
.L_x_6:
[----:B-1----:R-:W-:Y:S01]  /*fac0*/  UMOV UR4, URZ ;  /* 0x000000ff00047c82 */ /* 0x002fe20008000000 */
[----:B------:R-:W-:Y:S05]  /*fad0*/  @!P3 BRA `(.L_x_7) ;  /* 0x0000007c0008b947 */ /* 0x000fea0003800000 */
[----:B0-----:R-:W-:Y:S01]  /*fae0*/  SHF.R.S32.HI R84, RZ, 0x1f, R168 ;  /* 0x0000001fff547819 */ /* 0x001fe200000114a8 */
[----:B------:R-:W-:Y:S01]  /*faf0*/  UIADD3 UR4, UPT, UPT, UR13, 0xa000, URZ ;  /* 0x0000a0000d047890 */ /* 0x000fe2000fffe0ff */
[----:B------:R-:W-:Y:S01]  /*fb00*/  IMAD.SHL.U32 R112, R112, 0x40, RZ ;  /* 0x0000004070707824 */ /* 0x000fe200078e00ff */
[----:B------:R-:W-:Y:S01]  /*fb10*/  UIADD3 UR5, UPT, UPT, UR13, 0x4000, URZ ;  /* 0x000040000d057890 */ /* 0x000fe2000fffe0ff */
[----:B------:R-:W-:Y:S01]  /*fb20*/  LEA.HI R84, R84, R168, RZ, 0x6 ;  /* 0x000000a854547211 */ /* 0x000fe200078f30ff */
[----:B------:R-:W-:Y:S01]  /*fb30*/  USHF.R.U32.HI UR4, URZ, 0x4, UR4 ;  /* 0x00000004ff047899 */ /* 0x000fe20008011604 */
[----:B------:R-:W-:Y:S01]  /*fb40*/  IMAD.SHL.U32 R113, R113, 0x40, RZ ;  /* 0x0000004071717824 */ /* 0x000fe200078e00ff */
[----:B------:R-:W-:Y:S01]  /*fb50*/  USHF.R.U32.HI UR5, URZ, 0x4, UR5 ;  /* 0x00000004ff057899 */ /* 0x000fe20008011605 */
[----:B------:R-:W-:Y:S01]  /*fb60*/  SHF.R.S32.HI R84, RZ, 0x6, R84 ;  /* 0x00000006ff547819 */ /* 0x000fe20000011454 */
[----:B------:R-:W-:Y:S02]  /*fb70*/  USGXT.U32 UR6, UR4, 0xe ;  /* 0x0000000e0406789a */ /* 0x000fe40008000000 */
[----:B------:R-:W-:Y:S01]  /*fb80*/  USGXT.U32 UR8, UR5, 0xe ;  /* 0x0000000e0508789a */ /* 0x000fe20008000000 */
[----:B------:R-:W-:Y:S01]  /*fb90*/  VIMNMX R84, PT, PT, R84, 0x2, !PT ;  /* 0x0000000254547848 */ /* 0x000fe20007fe0100 */
[----:B------:R-:W-:Y:S01]  /*fba0*/  UMOV UR16, 0x100 ;  /* 0x0000010000107882 */ /* 0x000fe20000000000 */
[----:B------:R-:W-:Y:S01]  /*fbb0*/  SHF.R.S32.HI R114, RZ, 0x1f, R113 ;  /* 0x0000001fff727819 */ /* 0x000fe20000011471 */
[----:B------:R-:W-:Y:S01]  /*fbc0*/  UMOV UR17, 0x40004040 ;  /* 0x4000404000117882 */ /* 0x000fe20000000000 */
[----:B------:R-:W-:Y:S01]  /*fbd0*/  UMOV UR18, 0xfffffffe ;  /* 0xfffffffe00127882 */ /* 0x000fe20000000000 */
[----:B------:R-:W-:Y:S01]  /*fbe0*/  VIADD R85, R84, 0xfffffffe ;  /* 0xfffffffe54557836 */ /* 0x000fe20000000000 */
[----:B------:R-:W-:Y:S01]  /*fbf0*/  UMOV UR19, 0x7fffbfdf ;  /* 0x7fffbfdf00137882 */ /* 0x000fe20000000000 */
[----:B------:R-:W-:Y:S01]  /*fc00*/  IMAD.MOV.U32 R84, RZ, RZ, RZ ;  /* 0x000000ffff547224 */ /* 0x000fe200078e00ff */
[----:B------:R-:W-:Y:S01]  /*fc10*/  UMOV UR7, URZ ;  /* 0x000000ff00077c82 */ /* 0x000fe20008000000 */
[----:B------:R-:W-:Y:S01]  /*fc20*/  UMOV UR9, URZ ;  /* 0x000000ff00097c82 */ /* 0x000fe20008000000 */
[----:B------:R0:W-:Y:S01]  /*fc30*/  STL [R1+0x360], R85 ;  /* 0x0003605501007387 */ /* 0x0001e20000100800 */
[----:B------:R-:W-:Y:S01]  /*fc40*/  UMOV UR15, 0x1 ;  /* 0x00000001000f7882 */ /* 0x000fe20000000000 */
[----:B------:R-:W-:-:S02]  /*fc50*/  UIADD3.64 UR16, UPT, UPT, UR6, UR16, URZ ;  /* 0x0000001006107297 */ /* 0x000fc4000fffe0ff */
[----:B------:R1:W-:Y:S01]  /*fc60*/  STL [R1+0x358], RZ ;  /* 0x000358ff01007387 */ /* 0x0003e20000100800 */
[----:B------:R-:W-:Y:S01]  /*fc70*/  UIADD3.64 UR18, UPT, UPT, UR8, -UR18, URZ ;  /* 0x8000001208127297 */ /* 0x000fe2000fffe0ff */
[----:B------:R-:W-:Y:S01]  /*fc80*/  UMOV UR5, URZ ;  /* 0x000000ff00057c82 */ /* 0x000fe20008000000 */
[----:B0-----:R-:W-:-:S10]  /*fc90*/  SHF.R.S32.HI R85, RZ, 0x1f, R112 ;  /* 0x0000001fff557819 */ /* 0x001fd40000011470 */
.L_x_10:
[----:B--2---:R-:W2:Y:S01]  /*fca0*/  LDL R85, [R1+0x358] ;  /* 0x0003580001557983 */ /* 0x004ea20000100800 */
[----:B------:R-:W-:Y:S01]  /*fcb0*/  IMAD.U32 R84, R84, -0x80000000, RZ ;  /* 0x8000000054547824 */ /* 0x000fe200078e00ff */
[----:B------:R-:W0:Y:S01]  /*fcc0*/  LDC R149, c[0x0][0x3a0] ;  /* 0x0000e800ff957b82 */ /* 0x000e220000000800 */
[C---:B-----5:R-:W-:Y:S02]  /*fcd0*/  IADD3 R23, P5, PT, R112.reuse, R23, RZ ;  /* 0x0000001770177210 */ /* 0x060fe40007fbe0ff */
[----:B------:R-:W-:Y:S01]  /*fce0*/  IADD3 R21, P4, PT, R112, R21, RZ ;  /* 0x0000001570157210 */ /* 0x000fe20007f9e0ff */
[----:B------:R-:W3:Y:S01]  /*fcf0*/  SYNCS.PHASECHK.TRANS64.TRYWAIT P6, [UR10], R84 ;  /* 0x00000054ff0075a7 */ /* 0x000ee200080c110a */
[----:B--2---:R-:W-:-:S04]  /*fd00*/  VIADD R85, R85, 0x1 ;  /* 0x0000000155557836 */ /* 0x004fc80000000000 */
[----:B0-----:R-:W-:Y:S01]  /*fd10*/  IMAD R149, R85, -0x40, R149 ;  /* 0xffffffc055957824 */ /* 0x001fe200078e0295 */
[----:B------:R0:W-:Y:S04]  /*fd20*/  STL [R1+0x35c], R85 ;  /* 0x00035c5501007387 */ /* 0x0001e80000100800 */
[C---:B------:R-:W-:Y:S02]  /*fd30*/  ISETP.GT.AND P2, PT, R149.reuse, 0x1, PT ;  /* 0x000000019500780c */ /* 0x040fe40003f44270 */
[----:B------:R-:W-:Y:S01]  /*fd40*/  ISETP.GT.AND P3, PT, R149, 0x2, PT ;  /* 0x000000029500780c */ /* 0x000fe20003f64270 */
[----:B---3--:R-:W-:-:S12]  /*fd50*/  @!P6 BRA `(.L_x_8) ;  /* 0x000001100040e947 */ /* 0x008fd80003800000 */
.L_x_16:
[----:B------:R-:W-:Y:S01]  /*fd60*/  SHF.R.S32.HI R101, RZ, 0x1f, R112 ;  /* 0x0000001fff657819 */ /* 0x000fe20000011470 */
[----:B------:R-:W-:Y:S01]  /*fd70*/  @P2 IMAD.MOV.U32 R84, RZ, RZ, R21 ;  /* 0x000000ffff542224 */ /* 0x000fe200078e0015 */
[----:B------:R-:W-:Y:S01]  /*fd80*/  PRMT R137, RZ, 0x7610, R137 ;  /* 0x00007610ff897816 */ /* 0x000fe20000000089 */
[----:B------:R-:W2:Y:S02]  /*fd90*/  LDL.LU R105, [R1+0x334] ;  /* 0x0003340001697983 */ /* 0x000ea40000300800 */
[C---:B------:R-:W-:Y:S02]  /*fda0*/  IMAD.X R22, R101.reuse, 0x1, R22, P4 ;  /* 0x0000000165167824 */ /* 0x040fe400020e0616 */
[----:B------:R-:W-:Y:S01]  /*fdb0*/  IMAD.X R24, R101, 0x1, R24, P5 ;  /* 0x0000000165187824 */ /* 0x000fe200028e0618 */
[----:B------:R-:W-:Y:S01]  /*fdc0*/  PRMT R131, RZ, 0x7610, R131 ;  /* 0x00007610ff837816 */ /* 0x000fe20000000083 */
[----:B0-----:R-:W-:Y:S01]  /*fdd0*/  @P2 IMAD.MOV.U32 R85, RZ, RZ, R22 ;  /* 0x000000ffff552224 */ /* 0x001fe200078e0016 */
[----:B------:R-:W-:Y:S01]  /*fde0*/  ISETP.GT.AND P5, PT, R149, 0x4, PT ;  /* 0x000000049500780c */ /* 0x000fe20003fa4270 */
[----:B------:R-:W3:Y:S01]  /*fdf0*/  LDL.LU R99, [R1+0x33c] ;  /* 0x00033c0001637983 */ /* 0x000ee20000300800 */
[----:B------:R-:W-:-:S02]  /*fe00*/  IADD3 R45, P6, PT, R112, R45, RZ ;  /* 0x0000002d702d7210 */ /* 0x000fc40007fde0ff */
[----:B------:R-:W-:Y:S01]  /*fe10*/  PRMT R89, RZ, 0x7610, R89 ;  /* 0x00007610ff597816 */ /* 0x000fe20000000059 */
[----:B------:R0:W4:Y:S01]  /*fe20*/  @P2 LDG.E.U8 R137, desc[UR26][R84.64] ;  /* 0x0000001a54892981 */ /* 0x000122000c1e1100 */
[----:B------:R-:W-:Y:S01]  /*fe30*/  IADD3 R34, P2, PT, R112, R34, RZ ;  /* 0x0000002270227210 */ /* 0x000fe20007f5e0ff */
[----:B------:R-:W-:Y:S01]  /*fe40*/  IMAD.X R46, R101, 0x1, R46, P6 ;  /* 0x00000001652e7824 */ /* 0x000fe200030e062e */
[----:B------:R-:W-:Y:S01]  /*fe50*/  ISETP.GT.AND P4, PT, R149, 0x3, PT ;  /* 0x000000039500780c */ /* 0x000fe20003f84270 */
[----:B0-----:R-:W-:Y:S02]  /*fe60*/  @P3 IMAD.MOV.U32 R84, RZ, RZ, R23 ;  /* 0x000000ffff543224 */ /* 0x001fe400078e0017 */
[----:B------:R-:W-:-:S05]  /*fe70*/  @P3 IMAD.MOV.U32 R85, RZ, RZ, R24 ;  /* 0x000000ffff553224 */ /* 0x000fca00078e0018 */
[----:B------:R0:W5:Y:S01]  /*fe80*/  @P3 LDG.E.U8 R131, desc[UR26][R84.64] ;  /* 0x0000001a54833981 */ /* 0x000162000c1e1100 */
[C---:B------:R-:W-:Y:S01]  /*fe90*/  IADD3 R54, P3, PT, R112.reuse, R54, RZ ;  /* 0x0000003670367210 */ /* 0x040fe20007f7e0ff */
[----:B------:R-:W-:Y:S01]  /*fea0*/  IMAD.X R35, R101, 0x1, R35, P2 ;  /* 0x0000000165237824 */ /* 0x000fe200010e0623 */
[----:B------:R-:W-:Y:S01]  /*feb0*/  ISETP.GT.AND P2, PT, R149, 0x5, PT ;  /* 0x000000059500780c */ /* 0x000fe20003f44270 */
[----:B------:R-:W-:Y:S02]  /*fec0*/  @P5 IMAD.MOV.U32 R86, RZ, RZ, R45 ;  /* 0x000000ffff565224 */ /* 0x000fe400078e002d */
[----:B------:R-:W-:Y:S02]  /*fed0*/  @P5 IMAD.MOV.U32 R87, RZ, RZ, R46 ;  /* 0x000000ffff575224 */ /* 0x000fe400078e002e */
[----:B------:R-:W-:Y:S01]  /*fee0*/  IMAD.X R55, R101, 0x1, R55, P3 ;  /* 0x0000000165377824 */ /* 0x000fe200018e0637 */
[----:B------:R-:W-:Y:S02]  /*fef0*/  ISETP.GT.AND P3, PT, R149, 0x6, PT ;  /* 0x000000069500780c */ /* 0x000fe40003f64270 */
[----:B------:R1:W2:Y:S01]  /*ff00*/  @P5 LDG.E.U8 R89, desc[UR26][R86.64] ;  /* 0x0000001a56595981 */ /* 0x0002a2000c1e1100 */
[----:B------:R-:W-:-:S02]  /*ff10*/  IADD3 R63, P5, PT, R112, R63, RZ ;  /* 0x0000003f703f7210 */ /* 0x000fc40007fbe0ff */
[----:B0-----:R-:W-:Y:S02]  /*ff20*/  PRMT R84, RZ, 0x7610, R84 ;  /* 0x00007610ff547816 */ /* 0x001fe40000000054 */
[----:B------:R-:W-:Y:S01]  /*ff30*/  PRMT R94, RZ, 0x7610, R94 ;  /* 0x00007610ff5e7816 */ /* 0x000fe2000000005e */
[----:B------:R-:W-:Y:S01]  /*ff40*/  IMAD.X R64, R101, 0x1, R64, P5 ;  /* 0x0000000165407824 */ /* 0x000fe200028e0640 */
[----:B------:R-:W-:Y:S02]  /*ff50*/  PRMT R100, RZ, 0x7610, R100 ;  /* 0x00007610ff647816 */ /* 0x000fe40000000064 */
[----:B------:R-:W2:Y:S01]  /*ff60*/  @P4 LDG.E.U8 R84, desc[UR26][R34.64] ;  /* 0x0000001a22544981 */ /* 0x000ea2000c1e1100 */
[C---:B------:R-:W-:Y:S01]  /*ff70*/  ISETP.GT.AND P4, PT, R149.reuse, 0x7, PT ;  /* 0x000000079500780c */ /* 0x040fe20003f84270 */
[----:B-1----:R-:W-:Y:S02]  /*ff80*/  @P3 IMAD.MOV.U32 R86, RZ, RZ, R63 ;  /* 0x000000ffff563224 */ /* 0x002fe400078e003f */
[----:B------:R-:W2:Y:S01]  /*ff90*/  @P2 LDG.E.U8 R94, desc[UR26][R54.64] ;  /* 0x0000001a365e2981 */ /* 0x000ea2000c1e1100 */
[----:B------:R-:W-:Y:S01]  /*ffa0*/  ISETP.GT.AND P2, PT, R149, 0x8, PT ;  /* 0x000000089500780c */ /* 0x000fe20003f44270 */
[----:B------:R-:W-:Y:S01]  /*ffb0*/  @P3 IMAD.MOV.U32 R87, RZ, RZ, R64 ;  /* 0x000000ffff573224 */ /* 0x000fe200078e0040 */
[----:B------:R-:W-:-:S02]  /*ffc0*/  IADD3 R72, P6, PT, R112, R72, RZ ;  /* 0x0000004870487210 */ /* 0x000fc40007fde0ff */
[C---:B------:R-:W-:Y:S02]  /*ffd0*/  IADD3 R3, P5, PT, R112.reuse, R3, RZ ;  /* 0x0000000370037210 */ /* 0x040fe40007fbe0ff */
[----:B------:R0:W2:Y:S01]  /*ffe0*/  @P3 LDG.E.U8 R100, desc[UR26][R86.64] ;  /* 0x0000001a56643981 */ /* 0x0000a2000c1e1100 */
[----:B------:R-:W-:Y:S01]  /*fff0*/  PRMT R107, RZ, 0x7610, R107 ;  /* 0x00007610ff6b7816 */ /* 0x000fe2000000006b */
[----:B------:R-:W-:Y:S01]  /*10000*/  IMAD.X R73, R101, 0x1, R73, P6 ;  /* 0x0000000165497824 */ /* 0x000fe200030e0649 */
[----:B------:R-:W-:Y:S01]  /*10010*/  ISETP.GT.AND P3, PT, R149, 0x9, PT ;  /* 0x000000099500780c */ /* 0x000fe20003f64270 */
[----:B------:R-:W-:Y:S01]  /*10020*/  IMAD.X R4, R101, 0x1, R4, P5 ;  /* 0x0000000165047824 */ /* 0x000fe200028e0604 */
[----:B------:R-:W-:Y:S02]  /*10030*/  IADD3 R12, P5, PT, R112, R12, RZ ;  /* 0x0000000c700c7210 */ /* 0x000fe40007fbe0ff */
[----:B------:R-:W-:Y:S01]  /*10040*/  PRMT R159, RZ, 0x7610, R159 ;  /* 0x00007610ff9f7816 */ /* 0x000fe2000000009f */
[----:B------:R-:W2:Y:S01]  /*10050*/  @P4 LDG.E.U8 R107, desc[UR26][R72.64] ;  /* 0x0000001a486b4981 */ /* 0x000ea2000c1e1100 */
[----:B------:R-:W-:Y:S01]  /*10060*/  ISETP.GT.AND P4, PT, R149, 0xa, PT ;  /* 0x0000000a9500780c */ /* 0x000fe20003f84270 */
[----:B0-----:R-:W-:Y:S01]  /*10070*/  @P2 IMAD.MOV.U32 R86, RZ, RZ, R3 ;  /* 0x000000ffff562224 */ /* 0x001fe200078e0003 */
[----:B------:R-:W-:Y:S01]  /*10080*/  PRMT R136, RZ, 0x7610, R136 ;  /* 0x00007610ff887816 */ /* 0x000fe20000000088 */
[----:B------:R-:W-:-:S02]  /*10090*/  @P2 IMAD.MOV.U32 R87, RZ, RZ, R4 ;  /* 0x000000ffff572224 */ /* 0x000fc400078e0004 */
[----:B------:R-:W-:Y:S01]  /*100a0*/  IMAD.X R13, R101, 0x1, R13, P5 ;  /* 0x00000001650d7824 */ /* 0x000fe200028e060d */
[C---:B------:R-:W-:Y:S02]  /*100b0*/  IADD3 R25, P6, PT, R112.reuse, R25, RZ ;  /* 0x0000001970197210 */ /* 0x040fe40007fde0ff */
[----:B------:R0:W2:Y:S01]  /*100c0*/  @P2 LDG.E.U8 R159, desc[UR26][R86.64] ;  /* 0x0000001a569f2981 */ /* 0x0000a2000c1e1100 */
[C---:B------:R-:W-:Y:S02]  /*100d0*/  ISETP.GT.AND P2, PT, R149.reuse, 0xb, PT ;  /* 0x0000000b9500780c */ /* 0x040fe40003f44270 */
[C---:B------:R-:W-:Y:S01]  /*100e0*/  IADD3 R36, P5, PT, R112.reuse, R36, RZ ;  /* 0x0000002470247210 */ /* 0x040fe20007fbe0ff */
[----:B------:R-:W2:Y:S01]  /*100f0*/  @P3 LDG.E.U8 R136, desc[UR26][R12.64] ;  /* 0x0000001a0c883981 */ /* 0x000ea2000c1e1100 */
[----:B------:R-:W-:Y:S01]  /*10100*/  ISETP.GT.AND P3, PT, R149, 0xc, PT ;  /* 0x0000000c9500780c */ /* 0x000fe20003f64270 */
[C---:B------:R-:W-:Y:S02]  /*10110*/  IMAD.X R26, R101.reuse, 0x1, R26, P6 ;  /* 0x00000001651a7824 */ /* 0x040fe400030e061a */
[C---:B------:R-:W-:Y:S01]  /*10120*/  IMAD.X R37, R101.reuse, 0x1, R37, P5 ;  /* 0x0000000165257824 */ /* 0x040fe200028e0625 */
[----:B------:R-:W-:Y:S01]  /*10130*/  IADD3 R47, P5, PT, R112, R47, RZ ;  /* 0x0000002f702f7210 */ /* 0x000fe20007fbe0ff */
[----:B0-----:R-:W-:Y:S01]  /*10140*/  @P4 IMAD.MOV.U32 R86, RZ, RZ, R25 ;  /* 0x000000ffff564224 */ /* 0x001fe200078e0019 */
[----:B------:R-:W-:Y:S01]  /*10150*/  PRMT R128, RZ, 0x7610, R128 ;  /* 0x00007610ff807816 */ /* 0x000fe20000000080 */
[----:B------:R-:W-:Y:S01]  /*10160*/  @P4 IMAD.MOV.U32 R87, RZ, RZ, R26 ;  /* 0x000000ffff574224 */ /* 0x000fe200078e001a */
[----:B------:R-:W-:Y:S01]  /*10170*/  PRMT R85, RZ, 0x7610, R85 ;  /* 0x00007610ff557816 */ /* 0x000fe20000000055 */
[----:B------:R-:W-:Y:S01]  /*10180*/  IMAD.X R48, R101, 0x1, R48, P5 ;  /* 0x0000000165307824 */ /* 0x000fe200028e0630 */
[----:B------:R-:W-:-:S02]  /*10190*/  PRMT R90, RZ, 0x7610, R90 ;  /* 0x00007610ff5a7816 */ /* 0x000fc4000000005a */
[----:B------:R0:W2:Y:S01]  /*101a0*/  @P4 LDG.E.U8 R128, desc[UR26][R86.64] ;  /* 0x0000001a56804981 */ /* 0x0000a2000c1e1100 */
[----:B------:R-:W-:-:S03]  /*101b0*/  ISETP.GT.AND P4, PT, R149, 0xd, PT ;  /* 0x0000000d9500780c */ /* 0x000fc60003f84270 */
[----:B------:R-:W2:Y:S01]  /*101c0*/  @P2 LDG.E.U8 R85, desc[UR26][R36.64] ;  /* 0x0000001a24552981 */ /* 0x000ea2000c1e1100 */
[----:B------:R-:W-:Y:S02]  /*101d0*/  ISETP.GT.AND P2, PT, R149, 0xe, PT ;  /* 0x0000000e9500780c */ /* 0x000fe40003f44270 */
[C---:B------:R-:W-:Y:S01]  /*101e0*/  IADD3 R56, P6, PT, R112.reuse, R56, RZ ;  /* 0x0000003870387210 */ /* 0x040fe20007fde0ff */
[----:B0-----:R-:W-:Y:S02]  /*101f0*/  @P3 IMAD.MOV.U32 R86, RZ, RZ, R47 ;  /* 0x000000ffff563224 */ /* 0x001fe400078e002f */
[----:B------:R-:W-:Y:S01]  /*10200*/  @P3 IMAD.MOV.U32 R87, RZ, RZ, R48 ;  /* 0x000000ffff573224 */ /* 0x000fe200078e0030 */
[C---:B------:R-:W-:Y:S01]  /*10210*/  IADD3 R65, P5, PT, R112.reuse, R65, RZ ;  /* 0x0000004170417210 */ /* 0x040fe20007fbe0ff */
[----:B------:R-:W-:Y:S01]  /*10220*/  IMAD.X R57, R101, 0x1, R57, P6 ;  /* 0x0000000165397824 */ /* 0x000fe200030e0639 */
[----:B------:R-:W-:Y:S02]  /*10230*/  PRMT R95, RZ, 0x7610, R95 ;  /* 0x00007610ff5f7816 */ /* 0x000fe4000000005f */
[----:B------:R0:W2:Y:S01]  /*10240*/  @P3 LDG.E.U8 R90, desc[UR26][R86.64] ;  /* 0x0000001a565a3981 */ /* 0x0000a2000c1e1100 */
[----:B------:R-:W-:Y:S01]  /*10250*/  ISETP.GT.AND P3, PT, R149, 0xf, PT ;  /* 0x0000000f9500780c */ /* 0x000fe20003f64270 */
[----:B------:R-:W-:Y:S01]  /*10260*/  IMAD.X R66, R101, 0x1, R66, P5 ;  /* 0x0000000165427824 */ /* 0x000fe200028e0642 */
[----:B------:R-:W-:Y:S01]  /*10270*/  IADD3 R74, P5, PT, R112, R74, RZ ;  /* 0x0000004a704a7210 */ /* 0x000fe20007fbe0ff */
[----:B------:R-:W2:Y:S01]  /*10280*/  @P4 LDG.E.U8 R95, desc[UR26][R56.64] ;  /* 0x0000001a385f4981 */ /* 0x000ea2000c1e1100 */
[----:B------:R-:W-:-:S02]  /*10290*/  PRMT R102, RZ, 0x7610, R102 ;  /* 0x00007610ff667816 */ /* 0x000fc40000000066 */
[----:B------:R-:W-:Y:S01]  /*102a0*/  ISETP.GT.AND P4, PT, R149, 0x10, PT ;  /* 0x000000109500780c */ /* 0x000fe20003f84270 */
[----:B------:R-:W-:Y:S01]  /*102b0*/  IMAD.X R75, R101, 0x1, R75, P5 ;  /* 0x00000001654b7824 */ /* 0x000fe200028e064b */
[----:B------:R-:W-:Y:S01]  /*102c0*/  PRMT R108, RZ, 0x7610, R108 ;  /* 0x00007610ff6c7816 */ /* 0x000fe2000000006c */
[----:B0-----:R-:W-:Y:S02]  /*102d0*/  @P2 IMAD.MOV.U32 R86, RZ, RZ, R65 ;  /* 0x000000ffff562224 */ /* 0x001fe400078e0041 */
[----:B------:R-:W-:Y:S01]  /*102e0*/  @P2 IMAD.MOV.U32 R87, RZ, RZ, R66 ;  /* 0x000000ffff572224 */ /* 0x000fe200078e0042 */
[C---:B------:R-:W-:Y:S02]  /*102f0*/  IADD3 R5, P6, PT, R112.reuse, R5, RZ ;  /* 0x0000000570057210 */ /* 0x040fe40007fde0ff */
[----:B------:R-:W-:Y:S01]  /*10300*/  IADD3 R14, P5, PT, R112, R14, RZ ;  /* 0x0000000e700e7210 */ /* 0x000fe20007fbe0ff */
[----:B------:R-:W2:Y:S01]  /*10310*/  @P3 LDG.E.U8 R108, desc[UR26][R74.64] ;  /* 0x0000001a4a6c3981 */ /* 0x000ea2000c1e1100 */
[----:B------:R-:W-:-:S03]  /*10320*/  ISETP.GT.AND P3, PT, R149, 0x12, PT ;  /* 0x000000129500780c */ /* 0x000fc60003f64270 */
[----:B------:R0:W2:Y:S01]  /*10330*/  @P2 LDG.E.U8 R102, desc[UR26][R86.64] ;  /* 0x0000001a56662981 */ /* 0x0000a2000c1e1100 */
[----:B------:R-:W-:Y:S01]  /*10340*/  ISETP.GT.AND P2, PT, R149, 0x11, PT ;  /* 0x000000119500780c */ /* 0x000fe20003f44270 */
[C---:B------:R-:W-:Y:S02]  /*10350*/  IMAD.X R6, R101.reuse, 0x1, R6, P6 ;  /* 0x0000000165067824 */ /* 0x040fe400030e0606 */
[----:B------:R-:W-:Y:S01]  /*10360*/  IMAD.X R15, R101, 0x1, R15, P5 ;  /* 0x00000001650f7824 */ /* 0x000fe200028e060f */
[----:B------:R-:W-:Y:S02]  /*10370*/  IADD3 R27, P5, PT, R112, R27, RZ ;  /* 0x0000001b701b7210 */ /* 0x000fe40007fbe0ff */
[----:B------:R-:W-:Y:S02]  /*10380*/  PRMT R160, RZ, 0x7610, R160 ;  /* 0x00007610ffa07816 */ /* 0x000fe400000000a0 */
[----:B------:R-:W-:Y:S01]  /*10390*/  PRMT R135, RZ, 0x7610, R135 ;  /* 0x00007610ff877816 */ /* 0x000fe20000000087 */
[----:B0-----:R-:W-:-:S02]  /*103a0*/  @P4 IMAD.MOV.U32 R86, RZ, RZ, R5 ;  /* 0x000000ffff564224 */ /* 0x001fc400078e0005 */
[----:B------:R-:W-:Y:S02]  /*103b0*/  @P4 IMAD.MOV.U32 R87, RZ, RZ, R6 ;  /* 0x000000ffff574224 */ /* 0x000fe400078e0006 */
[----:B------:R-:W-:Y:S01]  /*103c0*/  IMAD.X R28, R101, 0x1, R28, P5 ;  /* 0x00000001651c7824 */ /* 0x000fe200028e061c */
[----:B------:R-:W2:Y:S01]  /*103d0*/  @P2 LDG.E.U8 R135, desc[UR26][R14.64] ;  /* 0x0000001a0e872981 */ /* 0x000ea2000c1e1100 */
[----:B------:R-:W-:Y:S02]  /*103e0*/  PRMT R122, RZ, 0x7610, R122 ;  /* 0x00007610ff7a7816 */ /* 0x000fe4000000007a */
[C---:B------:R-:W-:Y:S01]  /*103f0*/  ISETP.GT.AND P2, PT, R149.reuse, 0x14, PT ;  /* 0x000000149500780c */ /* 0x040fe20003f44270 */
[----:B------:R0:W2:Y:S01]  /*10400*/  @P4 LDG.E.U8 R160, desc[UR26][R86.64] ;  /* 0x0000001a56a04981 */ /* 0x0000a2000c1e1100 */
[----:B------:R-:W-:Y:S02]  /*10410*/  ISETP.GT.AND P4, PT, R149, 0x13, PT ;  /* 0x000000139500780c */ /* 0x000fe40003f84270 */
[----:B------:R-:W-:-:S02]  /*10420*/  IADD3 R38, P6, PT, R112, R38, RZ ;  /* 0x0000002670267210 */ /* 0x000fc40007fde0ff */
[----:B------:R-:W-:Y:S01]  /*10430*/  IADD3 R49, P5, PT, R112, R49, RZ ;  /* 0x0000003170317210 */ /* 0x000fe20007fbe0ff */
[----:B0-----:R-:W-:Y:S02]  /*10440*/  @P3 IMAD.MOV.U32 R86, RZ, RZ, R27 ;  /* 0x000000ffff563224 */ /* 0x001fe400078e001b */
[----:B------:R-:W-:Y:S02]  /*10450*/  @P3 IMAD.MOV.U32 R87, RZ, RZ, R28 ;  /* 0x000000ffff573224 */ /* 0x000fe400078e001c */
[----:B------:R-:W-:-:S03]  /*10460*/  IMAD.X R39, R101, 0x1, R39, P6 ;  /* 0x0000000165277824 */ /* 0x000fc600030e0627 */
[----:B------:R0:W2:Y:S01]  /*10470*/  @P3 LDG.E.U8 R122, desc[UR26][R86.64] ;  /* 0x0000001a567a3981 */ /* 0x0000a2000c1e1100 */
[----:B------:R-:W-:Y:S01]  /*10480*/  IMAD.X R50, R101, 0x1, R50, P5 ;  /* 0x0000000165327824 */ /* 0x000fe200028e0632 */
[----:B------:R-:W-:Y:S01]  /*10490*/  ISETP.GT.AND P3, PT, R149, 0x15, PT ;  /* 0x000000159500780c */ /* 0x000fe20003f64270 */
[----:B------:R-:W-:Y:S01]  /*104a0*/  @P2 IMAD.MOV.U32 R96, RZ, RZ, R49 ;  /* 0x000000ffff602224 */ /* 0x000fe200078e0031 */
[----:B------:R-:W-:Y:S02]  /*104b0*/  PRMT R91, RZ, 0x7610, R91 ;  /* 0x00007610ff5b7816 */ /* 0x000fe4000000005b */
[----:B0-----:R-:W-:Y:S01]  /*104c0*/  PRMT R86, RZ, 0x7610, R86 ;  /* 0x00007610ff567816 */ /* 0x001fe20000000056 */
[----:B------:R-:W-:Y:S01]  /*104d0*/  @P2 IMAD.MOV.U32 R97, RZ, RZ, R50 ;  /* 0x000000ffff612224 */ /* 0x000fe200078e0032 */
[----:B------:R-:W-:-:S04]  /*104e0*/  IADD3 R58, P5, PT, R112, R58, RZ ;  /* 0x0000003a703a7210 */ /* 0x000fc80007fbe0ff */
[----:B------:R-:W2:Y:S01]  /*104f0*/  @P4 LDG.E.U8 R86, desc[UR26][R38.64] ;  /* 0x0000001a26564981 */ /* 0x000ea2000c1e1100 */
[----:B------:R-:W-:Y:S02]  /*10500*/  ISETP.GT.AND P4, PT, R149, 0x16, PT ;  /* 0x000000169500780c */ /* 0x000fe40003f84270 */
[C---:B------:R-:W-:Y:S01]  /*10510*/  IADD3 R67, P6, PT, R112.reuse, R67, RZ ;  /* 0x0000004370437210 */ /* 0x040fe20007fde0ff */
[----:B------:R0:W2:Y:S01]  /*10520*/  @P2 LDG.E.U8 R91, desc[UR26][R96.64] ;  /* 0x0000001a605b2981 */ /* 0x0000a2000c1e1100 */
[C---:B------:R-:W-:Y:S01]  /*10530*/  IMAD.X R59, R101.reuse, 0x1, R59, P5 ;  /* 0x00000001653b7824 */ /* 0x040fe200028e063b */
[----:B------:R-:W-:Y:S02]  /*10540*/  IADD3 R76, P5, PT, R112, R76, RZ ;  /* 0x0000004c704c7210 */ /* 0x000fe40007fbe0ff */
[----:B------:R-:W-:Y:S01]  /*10550*/  IMAD.X R68, R101, 0x1, R68, P6 ;  /* 0x0000000165447824 */ /* 0x000fe200030e0644 */
[----:B0-----:R-:W-:-:S05]  /*10560*/  PRMT R96, RZ, 0x7610, R96 ;  /* 0x00007610ff607816 */ /* 0x001fca0000000060 */
[----:B------:R-:W-:Y:S01]  /*10570*/  @P4 IMAD.MOV.U32 R116, RZ, RZ, R67 ;  /* 0x000000ffff744224 */ /* 0x000fe200078e0043 */
[C---:B------:R-:W-:Y:S01]  /*10580*/  ISETP.GT.AND P2, PT, R149.reuse, 0x17, PT ;  /* 0x000000179500780c */ /* 0x040fe20003f44270 */
[----:B------:R-:W-:Y:S01]  /*10590*/  @P4 IMAD.MOV.U32 R117, RZ, RZ, R68 ;  /* 0x000000ffff754224 */ /* 0x000fe200078e0044 */
[----:B------:R-:W-:Y:S01]  /*105a0*/  PRMT R103, RZ, 0x7610, R103 ;  /* 0x00007610ff677816 */ /* 0x000fe20000000067 */
[----:B------:R-:W2:Y:S01]  /*105b0*/  @P3 LDG.E.U8 R96, desc[UR26][R58.64] ;  /* 0x0000001a3a603981 */ /* 0x000ea2000c1e1100 */
[----:B------:R-:W-:Y:S01]  /*105c0*/  ISETP.GT.AND P3, PT, R149, 0x18, PT ;  /* 0x000000189500780c */ /* 0x000fe20003f64270 */
[----:B------:R-:W-:Y:S01]  /*105d0*/  IMAD.X R77, R101, 0x1, R77, P5 ;  /* 0x00000001654d7824 */ /* 0x000fe200028e064d */
[----:B------:R-:W-:Y:S02]  /*105e0*/  IADD3 R7, P5, PT, R112, R7, RZ ;  /* 0x0000000770077210 */ /* 0x000fe40007fbe0ff */
[----:B------:R0:W2:Y:S01]  /*105f0*/  @P4 LDG.E.U8 R103, desc[UR26][R116.64] ;  /* 0x0000001a74674981 */ /* 0x0000a2000c1e1100 */
[----:B------:R-:W-:-:S02]  /*10600*/  PRMT R109, RZ, 0x7610, R109 ;  /* 0x00007610ff6d7816 */ /* 0x000fc4000000006d */
[----:B------:R-:W-:Y:S01]  /*10610*/  ISETP.GT.AND P4, PT, R149, 0x19, PT ;  /* 0x000000199500780c */ /* 0x000fe20003f84270 */
[----:B------:R-:W-:Y:S01]  /*10620*/  IMAD.X R8, R101, 0x1, R8, P5 ;  /* 0x0000000165087824 */ /* 0x000fe200028e0608 */
[C---:B------:R-:W-:Y:S02]  /*10630*/  IADD3 R16, P6, PT, R112.reuse, R16, RZ ;  /* 0x0000001070107210 */ /* 0x040fe40007fde0ff */
[----:B------:R-:W-:Y:S01]  /*10640*/  PRMT R161, RZ, 0x7610, R161 ;  /* 0x00007610ffa17816 */ /* 0x000fe200000000a1 */
[----:B------:R-:W2:Y:S01]  /*10650*/  @P2 LDG.E.U8 R109, desc[UR26][R76.64] ;  /* 0x0000001a4c6d2981 */ /* 0x000ea2000c1e1100 */
[----:B------:R-:W-:Y:S01]  /*10660*/  ISETP.GT.AND P2, PT, R149, 0x1a, PT ;  /* 0x0000001a9500780c */ /* 0x000fe20003f44270 */
[----:B0-----:R-:W-:Y:S01]  /*10670*/  @P3 IMAD.MOV.U32 R116, RZ, RZ, R7 ;  /* 0x000000ffff743224 */ /* 0x001fe200078e0007 */
[----:B------:R-:W-:Y:S01]  /*10680*/  PRMT R134, RZ, 0x7610, R134 ;  /* 0x00007610ff867816 */ /* 0x000fe20000000086 */
[----:B------:R-:W-:Y:S01]  /*10690*/  @P3 IMAD.MOV.U32 R117, RZ, RZ, R8 ;  /* 0x000000ffff753224 */ /* 0x000fe200078e0008 */
[----:B------:R-:W-:Y:S01]  /*106a0*/  IADD3 R29, P5, PT, R112, R29, RZ ;  /* 0x0000001d701d7210 */ /* 0x000fe20007fbe0ff */
[----:B------:R-:W-:-:S03]  /*106b0*/  IMAD.X R17, R101, 0x1, R17, P6 ;  /* 0x0000000165117824 */ /* 0x000fc600030e0611 */
[----:B------:R0:W2:Y:S01]  /*106c0*/  @P3 LDG.E.U8 R161, desc[UR26][R116.64] ;  /* 0x0000001a74a13981 */ /* 0x0000a2000c1e1100 */
[----:B------:R-:W-:Y:S01]  /*106d0*/  ISETP.GT.AND P3, PT, R149, 0x1b, PT ;  /* 0x0000001b9500780c */ /* 0x000fe20003f64270 */
[----:B------:R-:W-:Y:S02]  /*106e0*/  IMAD.X R30, R101, 0x1, R30, P5 ;  /* 0x00000001651e7824 */ /* 0x000fe400028e061e */
[----:B------:R-:W2:Y:S01]  /*106f0*/  @P4 LDG.E.U8 R134, desc[UR26][R16.64] ;  /* 0x0000001a10864981 */ /* 0x000ea2000c1e1100 */
[----:B------:R-:W-:Y:S02]  /*10700*/  ISETP.GT.AND P4, PT, R149, 0x1c, PT ;  /* 0x0000001c9500780c */ /* 0x000fe40003f84270 */
[C---:B------:R-:W-:Y:S02]  /*10710*/  IADD3 R40, P5, PT, R112.reuse, R40, RZ ;  /* 0x0000002870287210 */ /* 0x040fe40007fbe0ff */
[C---:B------:R-:W-:Y:S01]  /*10720*/  IADD3 R51, P6, PT, R112.reuse, R51, RZ ;  /* 0x0000003370337210 */ /* 0x040fe20007fde0ff */
[----:B0-----:R-:W-:Y:S01]  /*10730*/  @P2 IMAD.MOV.U32 R116, RZ, RZ, R29 ;  /* 0x000000ffff742224 */ /* 0x001fe200078e001d */
[----:B------:R-:W-:Y:S01]  /*10740*/  PRMT R120, RZ, 0x7610, R120 ;  /* 0x00007610ff787816 */ /* 0x000fe20000000078 */
[----:B------:R-:W-:Y:S01]  /*10750*/  @P2 IMAD.MOV.U32 R117, RZ, RZ, R30 ;  /* 0x000000ffff752224 */ /* 0x000fe200078e001e */
[----:B------:R-:W-:Y:S01]  /*10760*/  PRMT R87, RZ, 0x7610, R87 ;  /* 0x00007610ff577816 */ /* 0x000fe20000000057 */
[C---:B------:R-:W-:Y:S01]  /*10770*/  IMAD.X R41, R101.reuse, 0x1, R41, P5 ;  /* 0x0000000165297824 */ /* 0x040fe200028e0629 */
[----:B------:R-:W-:Y:S01]  /*10780*/  IADD3 R60, P5, PT, R112, R60, RZ ;  /* 0x0000003c703c7210 */ /* 0x000fe20007fbe0ff */
[----:B------:R-:W-:Y:S01]  /*10790*/  IMAD.X R52, R101, 0x1, R52, P6 ;  /* 0x0000000165347824 */ /* 0x000fe200030e0634 */
[----:B------:R0:W2:Y:S01]  /*107a0*/  @P2 LDG.E.U8 R120, desc[UR26][R116.64] ;  /* 0x0000001a74782981 */ /* 0x0000a2000c1e1100 */
[----:B------:R-:W-:-:S02]  /*107b0*/  ISETP.GT.AND P2, PT, R149, 0x1d, PT ;  /* 0x0000001d9500780c */ /* 0x000fc40003f44270 */
[----:B------:R-:W-:Y:S01]  /*107c0*/  PRMT R92, RZ, 0x7610, R92 ;  /* 0x00007610ff5c7816 */ /* 0x000fe2000000005c */
[----:B------:R-:W2:Y:S01]  /*107d0*/  @P3 LDG.E.U8 R87, desc[UR26][R40.64] ;  /* 0x0000001a28573981 */ /* 0x000ea2000c1e1100 */
[----:B------:R-:W-:Y:S01]  /*107e0*/  ISETP.GT.AND P3, PT, R149, 0x1e, PT ;  /* 0x0000001e9500780c */ /* 0x000fe20003f64270 */
[C---:B------:R-:W-:Y:S01]  /*107f0*/  IMAD.X R61, R101.reuse, 0x1, R61, P5 ;  /* 0x00000001653d7824 */ /* 0x040fe200028e063d */
[----:B------:R-:W-:Y:S01]  /*10800*/  IADD3 R69, P5, PT, R112, R69, RZ ;  /* 0x0000004570457210 */ /* 0x000fe20007fbe0ff */
[----:B0-----:R-:W-:Y:S02]  /*10810*/  @P4 IMAD.MOV.U32 R116, RZ, RZ, R51 ;  /* 0x000000ffff744224 */ /* 0x001fe400078e0033 */
[----:B------:R-:W-:Y:S01]  /*10820*/  @P4 IMAD.MOV.U32 R117, RZ, RZ, R52 ;  /* 0x000000ffff754224 */ /* 0x000fe200078e0034 */
[----:B------:R-:W-:Y:S01]  /*10830*/  PRMT R97, RZ, 0x7610, R97 ;  /* 0x00007610ff617816 */ /* 0x000fe20000000061 */
[----:B------:R-:W-:-:S03]  /*10840*/  IMAD.X R70, R101, 0x1, R70, P5 ;  /* 0x0000000165467824 */ /* 0x000fc600028e0646 */
[----:B------:R0:W2:Y:S01]  /*10850*/  @P4 LDG.E.U8 R92, desc[UR26][R116.64] ;  /* 0x0000001a745c4981 */ /* 0x0000a2000c1e1100 */
[C---:B------:R-:W-:Y:S02]  /*10860*/  ISETP.GT.AND P4, PT, R149.reuse, 0x1f, PT ;  /* 0x0000001f9500780c */ /* 0x040fe40003f84270 */
[----:B------:R-:W-:Y:S01]  /*10870*/  IADD3 R78, P6, PT, R112, R78, RZ ;  /* 0x0000004e704e7210 */ /* 0x000fe20007fde0ff */
[----:B------:R-:W2:Y:S01]  /*10880*/  @P2 LDG.E.U8 R97, desc[UR26][R60.64] ;  /* 0x0000001a3c612981 */ /* 0x000ea2000c1e1100 */
[----:B------:R-:W-:Y:S02]  /*10890*/  PRMT R104, RZ, 0x7610, R104 ;  /* 0x00007610ff687816 */ /* 0x000fe40000000068 */
[----:B------:R-:W-:Y:S01]  /*108a0*/  ISETP.GT.AND P2, PT, R149, 0x20, PT ;  /* 0x000000209500780c */ /* 0x000fe20003f44270 */
[----:B------:R-:W-:Y:S01]  /*108b0*/  IMAD.X R79, R101, 0x1, R79, P6 ;  /* 0x00000001654f7824 */ /* 0x000fe200030e064f */
[----:B------:R-:W-:Y:S01]  /*108c0*/  PRMT R110, RZ, 0x7610, R110 ;  /* 0x00007610ff6e7816 */ /* 0x000fe2000000006e */
[----:B0-----:R-:W-:-:S02]  /*108d0*/  @P3 IMAD.MOV.U32 R116, RZ, RZ, R69 ;  /* 0x000000ffff743224 */ /* 0x001fc400078e0045 */
[----:B------:R-:W-:Y:S01]  /*108e0*/  @P3 IMAD.MOV.U32 R117, RZ, RZ, R70 ;  /* 0x000000ffff753224 */ /* 0x000fe200078e0046 */
[----:B------:R-:W-:Y:S02]  /*108f0*/  IADD3 R9, P5, PT, R112, R9, RZ ;  /* 0x0000000970097210 */ /* 0x000fe40007fbe0ff */
[----:B------:R-:W2:Y:S01]  /*10900*/  @P4 LDG.E.U8 R110, desc[UR26][R78.64] ;  /* 0x0000001a4e6e4981 */ /* 0x000ea2000c1e1100 */
[----:B------:R-:W-:-:S03]  /*10910*/  ISETP.GT.AND P4, PT, R149, 0x22, PT ;  /* 0x000000229500780c */ /* 0x000fc60003f84270 */
[----:B------:R0:W2:Y:S01]  /*10920*/  @P3 LDG.E.U8 R104, desc[UR26][R116.64] ;  /* 0x0000001a74683981 */ /* 0x0000a2000c1e1100 */
[----:B------:R-:W-:Y:S01]  /*10930*/  ISETP.GT.AND P3, PT, R149, 0x21, PT ;  /* 0x000000219500780c */ /* 0x000fe20003f64270 */
[C---:B------:R-:W-:Y:S01]  /*10940*/  IMAD.X R10, R101.reuse, 0x1, R10, P5 ;  /* 0x00000001650a7824 */ /* 0x040fe200028e060a */
[C---:B------:R-:W-:Y:S02]  /*10950*/  IADD3 R18, P5, PT, R112.reuse, R18, RZ ;  /* 0x0000001270127210 */ /* 0x040fe40007fbe0ff */
[----:B------:R-:W-:Y:S02]  /*10960*/  IADD3 R31, P6, PT, R112, R31, RZ ;  /* 0x0000001f701f7210 */ /* 0x000fe40007fde0ff */
[----:B------:R-:W-:Y:S01]  /*10970*/  PRMT R162, RZ, 0x7610, R162 ;  /* 0x00007610ffa27816 */ /* 0x000fe200000000a2 */
[----:B------:R-:W-:Y:S01]  /*10980*/  IMAD.X R19, R101, 0x1, R19, P5 ;  /* 0x0000000165137824 */ /* 0x000fe200028e0613 */
[----:B------:R-:W-:Y:S01]  /*10990*/  PRMT R133, RZ, 0x7610, R133 ;  /* 0x00007610ff857816 */ /* 0x000fe20000000085 */
[----:B0-----:R-:W-:-:S02]  /*109a0*/  @P2 IMAD.MOV.U32 R116, RZ, RZ, R9 ;  /* 0x000000ffff742224 */ /* 0x001fc400078e0009 */
[----:B------:R-:W-:Y:S01]  /*109b0*/  @P2 IMAD.MOV.U32 R117, RZ, RZ, R10 ;  /* 0x000000ffff752224 */ /* 0x000fe200078e000a */
[C---:B------:R-:W-:Y:S01]  /*109c0*/  IADD3 R42, P5, PT, R112.reuse, R42, RZ ;  /* 0x0000002a702a7210 */ /* 0x040fe20007fbe0ff */
[----:B------:R-:W-:Y:S01]  /*109d0*/  IMAD.X R32, R101, 0x1, R32, P6 ;  /* 0x0000000165207824 */ /* 0x000fe200030e0620 */
[----:B------:R-:W2:Y:S01]  /*109e0*/  @P3 LDG.E.U8 R133, desc[UR26][R18.64] ;  /* 0x0000001a12853981 */ /* 0x000ea2000c1e1100 */
[C---:B------:R-:W-:Y:S01]  /*109f0*/  ISETP.GT.AND P3, PT, R149.reuse, 0x24, PT ;  /* 0x000000249500780c */ /* 0x040fe20003f64270 */
[----:B------:R-:W-:Y:S02]  /*10a00*/  @P4 IMAD.MOV.U32 R118, RZ, RZ, R31 ;  /* 0x000000ffff764224 */ /* 0x000fe400078e001f */
[----:B------:R0:W2:Y:S01]  /*10a10*/  @P2 LDG.E.U8 R162, desc[UR26][R116.64] ;  /* 0x0000001a74a22981 */ /* 0x0000a2000c1e1100 */
[----:B------:R-:W-:Y:S01]  /*10a20*/  ISETP.GT.AND P2, PT, R149, 0x23, PT ;  /* 0x000000239500780c */ /* 0x000fe20003f44270 */
[----:B------:R-:W-:Y:S02]  /*10a30*/  @P4 IMAD.MOV.U32 R119, RZ, RZ, R32 ;  /* 0x000000ffff774224 */ /* 0x000fe400078e0020 */
[----:B------:R-:W-:Y:S01]  /*10a40*/  IMAD.X R43, R101, 0x1, R43, P5 ;  /* 0x00000001652b7824 */ /* 0x000fe200028e062b */
[----:B------:R-:W-:-:S02]  /*10a50*/  IADD3 R53, P5, PT, R112, R53, RZ ;  /* 0x0000003570357210 */ /* 0x000fc40007fbe0ff */
[----:B0-----:R-:W-:Y:S02]  /*10a60*/  PRMT R116, RZ, 0x7610, R116 ;  /* 0x00007610ff747816 */ /* 0x001fe40000000074 */
        /* <DEDUP_REMOVED lines=8> */
[----:B0-----:R-:W-:Y:S02]  /*10af0*/  @P3 IMAD.MOV.U32 R118, RZ, RZ, R53 ;  /* 0x000000ffff763224 */ /* 0x001fe400078e0035 */
[----:B------:R-:W-:-:S02]  /*10b00*/  @P3 IMAD.MOV.U32 R119, RZ, RZ, R115 ;  /* 0x000000ffff773224 */ /* 0x000fc400078e0073 */
[----:B------:R-:W-:Y:S01]  /*10b10*/  IMAD.X R71, R101, 0x1, R71, P6 ;  /* 0x0000000165477824 */ /* 0x000fe200030e0647 */
[----:B------:R-:W-:Y:S02]  /*10b20*/  IADD3 R62, P5, PT, R112, R62, RZ ;  /* 0x0000003e703e7210 */ /* 0x000fe40007fbe0ff */
[----:B------:R0:W2:Y:S01]  /*10b30*/  @P3 LDG.E.U8 R117, desc[UR26][R118.64] ;  /* 0x0000001a76753981 */ /* 0x0000a2000c1e1100 */
[----:B------:R-:W-:Y:S01]  /*10b40*/  ISETP.GT.AND P3, PT, R149, 0x27, PT ;  /* 0x000000279500780c */ /* 0x000fe20003f64270 */
[----:B------:R-:W-:Y:S02]  /*10b50*/  @P4 IMAD.MOV.U32 R124, RZ, RZ, R93 ;  /* 0x000000ffff7c4224 */ /* 0x000fe400078e005d */
[----:B------:R-:W-:Y:S02]  /*10b60*/  @P4 IMAD.MOV.U32 R125, RZ, RZ, R71 ;  /* 0x000000ffff7d4224 */ /* 0x000fe400078e0047 */
[----:B------:R-:W-:Y:S01]  /*10b70*/  IMAD.X R98, R101, 0x1, R98, P5 ;  /* 0x0000000165627824 */ /* 0x000fe200028e0662 */
[----:B0-----:R-:W-:-:S02]  /*10b80*/  PRMT R118, RZ, 0x7610, R118 ;  /* 0x00007610ff767816 */ /* 0x001fc40000000076 */
[C---:B------:R-:W-:Y:S02]  /*10b90*/  IADD3 R106, P5, PT, R112.reuse, R106, RZ ;  /* 0x0000006a706a7210 */ /* 0x040fe40007fbe0ff */
[----:B------:R-:W-:Y:S02]  /*10ba0*/  PRMT R119, RZ, 0x7610, R119 ;  /* 0x00007610ff777816 */ /* 0x000fe40000000077 */
[----:B------:R0:W2:Y:S01]  /*10bb0*/  @P4 LDG.E.U8 R118, desc[UR26][R124.64] ;  /* 0x0000001a7c764981 */ /* 0x0000a2000c1e1100 */
[----:B------:R-:W-:Y:S01]  /*10bc0*/  ISETP.GT.AND P4, PT, R149, 0x28, PT ;  /* 0x000000289500780c */ /* 0x000fe20003f84270 */
[----:B------:R-:W-:Y:S01]  /*10bd0*/  IMAD.X R80, R101, 0x1, R80, P5 ;  /* 0x0000000165507824 */ /* 0x000fe200028e0650 */
[----:B------:R-:W-:Y:S02]  /*10be0*/  IADD3 R111, P6, PT, R112, R111, RZ ;  /* 0x0000006f706f7210 */ /* 0x000fe40007fde0ff */
[----:B------:R-:W-:Y:S01]  /*10bf0*/  PRMT R121, RZ, 0x7610, R121 ;  /* 0x00007610ff797816 */ /* 0x000fe20000000079 */
[----:B0-----:R-:W-:-:S02]  /*10c00*/  @P2 IMAD.MOV.U32 R124, RZ, RZ, R62 ;  /* 0x000000ffff7c2224 */ /* 0x001fc400078e003e */
[----:B------:R-:W-:Y:S02]  /*10c10*/  @P2 IMAD.MOV.U32 R125, RZ, RZ, R98 ;  /* 0x000000ffff7d2224 */ /* 0x000fe400078e0062 */
[----:B------:R-:W-:-:S03]  /*10c20*/  IMAD.X R20, R101, 0x1, R20, P6 ;  /* 0x0000000165147824 */ /* 0x000fc600030e0614 */
[----:B------:R0:W2:Y:S01]  /*10c30*/  @P2 LDG.E.U8 R119, desc[UR26][R124.64] ;  /* 0x0000001a7c772981 */ /* 0x0000a2000c1e1100 */
[----:B------:R-:W-:Y:S02]  /*10c40*/  ISETP.GT.AND P2, PT, R149, 0x29, PT ;  /* 0x000000299500780c */ /* 0x000fe40003f44270 */
[----:B------:R-:W-:Y:S02]  /*10c50*/  IADD3 R11, P5, PT, R112, R11, RZ ;  /* 0x0000000b700b7210 */ /* 0x000fe40007fbe0ff */
[----:B------:R-:W-:Y:S01]  /*10c60*/  PRMT R163, RZ, 0x7610, R163 ;  /* 0x00007610ffa37816 */ /* 0x000fe200000000a3 */
[----:B0-----:R-:W-:Y:S02]  /*10c70*/  @P3 IMAD.MOV.U32 R124, RZ, RZ, R106 ;  /* 0x000000ffff7c3224 */ /* 0x001fe400078e006a */
[----:B------:R-:W-:-:S05]  /*10c80*/  @P3 IMAD.MOV.U32 R125, RZ, RZ, R80 ;  /* 0x000000ffff7d3224 */ /* 0x000fca00078e0050 */
[----:B------:R0:W2:Y:S01]  /*10c90*/  @P3 LDG.E.U8 R121, desc[UR26][R124.64] ;  /* 0x0000001a7c793981 */ /* 0x0000a2000c1e1100 */
[----:B------:R-:W-:Y:S01]  /*10ca0*/  ISETP.GT.AND P3, PT, R149, 0x2a, PT ;  /* 0x0000002a9500780c */ /* 0x000fe20003f64270 */
[----:B------:R-:W-:Y:S01]  /*10cb0*/  IMAD.X R81, R101, 0x1, R81, P5 ;  /* 0x0000000165517824 */ /* 0x000fe200028e0651 */
[----:B------:R-:W-:Y:S01]  /*10cc0*/  PRMT R138, RZ, 0x7610, R138 ;  /* 0x00007610ff8a7816 */ /* 0x000fe2000000008a */
[----:B0-----:R-:W-:Y:S02]  /*10cd0*/  @P4 IMAD.MOV.U32 R124, RZ, RZ, R111 ;  /* 0x000000ffff7c4224 */ /* 0x001fe400078e006f */
[----:B------:R-:W-:-:S05]  /*10ce0*/  @P4 IMAD.MOV.U32 R125, RZ, RZ, R20 ;  /* 0x000000ffff7d4224 */ /* 0x000fca00078e0014 */
[----:B------:R0:W2:Y:S01]  /*10cf0*/  @P4 LDG.E.U8 R163, desc[UR26][R124.64] ;  /* 0x0000001a7ca34981 */ /* 0x0000a2000c1e1100 */
[----:B------:R-:W-:-:S05]  /*10d00*/  IADD3 R82, P4, PT, R112, R82, RZ ;  /* 0x0000005270527210 */ /* 0x000fca0007f9e0ff */
[----:B------:R-:W-:Y:S02]  /*10d10*/  IMAD.X R33, R101, 0x1, R33, P4 ;  /* 0x0000000165217824 */ /* 0x000fe400020e0621 */
[----:B0-----:R-:W-:Y:S02]  /*10d20*/  @P2 IMAD.MOV.U32 R124, RZ, RZ, R11 ;  /* 0x000000ffff7c2224 */ /* 0x001fe400078e000b */
[----:B------:R-:W-:Y:S01]  /*10d30*/  @P2 IMAD.MOV.U32 R125, RZ, RZ, R81 ;  /* 0x000000ffff7d2224 */ /* 0x000fe200078e0051 */
[----:B------:R-:W-:Y:S01]  /*10d40*/  ISETP.GT.AND P5, PT, R149, 0x2b, PT ;  /* 0x0000002b9500780c */ /* 0x000fe20003fa4270 */
[----:B------:R-:W-:-:S03]  /*10d50*/  @P3 IMAD.MOV.U32 R126, RZ, RZ, R82 ;  /* 0x000000ffff7e3224 */ /* 0x000fc600078e0052 */
[----:B------:R0:W2:Y:S01]  /*10d60*/  @P2 LDG.E.U8 R138, desc[UR26][R124.64] ;  /* 0x0000001a7c8a2981 */ /* 0x0000a2000c1e1100 */
[----:B------:R-:W-:Y:S01]  /*10d70*/  @P3 IMAD.MOV.U32 R127, RZ, RZ, R33 ;  /* 0x000000ffff7f3224 */ /* 0x000fe200078e0021 */
[----:B------:R-:W-:Y:S02]  /*10d80*/  IADD3 R170, P2, PT, R112, R170, RZ ;  /* 0x000000aa70aa7210 */ /* 0x000fe40007f5e0ff */
[----:B0-----:R-:W-:-:S03]  /*10d90*/  PRMT R125, RZ, 0x7610, R125 ;  /* 0x00007610ff7d7816 */ /* 0x001fc6000000007d */
[----:B------:R-:W-:-:S03]  /*10da0*/  IMAD.X R44, R101, 0x1, R44, P2 ;  /* 0x00000001652c7824 */ /* 0x000fc600010e062c */
[----:B------:R0:W2:Y:S01]  /*10db0*/  @P3 LDG.E.U8 R125, desc[UR26][R126.64] ;  /* 0x0000001a7e7d3981 */ /* 0x0000a2000c1e1100 */
[----:B------:R-:W-:Y:S02]  /*10dc0*/  ISETP.GT.AND P3, PT, R149, 0x2c, PT ;  /* 0x0000002c9500780c */ /* 0x000fe40003f64270 */
[----:B------:R-:W-:Y:S02]  /*10dd0*/  IADD3 R172, P2, PT, R112, R172, RZ ;  /* 0x000000ac70ac7210 */ /* 0x000fe40007f5e0ff */
[----:B------:R-:W-:-:S03]  /*10de0*/  PRMT R123, RZ, 0x7610, R123 ;  /* 0x00007610ff7b7816 */ /* 0x000fc6000000007b */
[----:B------:R-:W-:Y:S02]  /*10df0*/  IMAD.X R171, R101, 0x1, R171, P2 ;  /* 0x0000000165ab7824 */ /* 0x000fe400010e06ab */
[----:B0-----:R-:W-:Y:S02]  /*10e00*/  @P5 IMAD.MOV.U32 R126, RZ, RZ, R170 ;  /* 0x000000ffff7e5224 */ /* 0x001fe400078e00aa */
[----:B------:R-:W-:Y:S01]  /*10e10*/  @P5 IMAD.MOV.U32 R127, RZ, RZ, R44 ;  /* 0x000000ffff7f5224 */ /* 0x000fe200078e002c */
[----:B------:R-:W-:-:S04]  /*10e20*/  PRMT R124, RZ, 0x7610, R124 ;  /* 0x00007610ff7c7816 */ /* 0x000fc8000000007c */
[----:B------:R0:W2:Y:S02]  /*10e30*/  @P5 LDG.E.U8 R123, desc[UR26][R126.64] ;  /* 0x0000001a7e7b5981 */ /* 0x0000a4000c1e1100 */
[----:B0-----:R-:W-:Y:S02]  /*10e40*/  @P3 IMAD.MOV.U32 R126, RZ, RZ, R172 ;  /* 0x000000ffff7e3224 */ /* 0x001fe400078e00ac */
[----:B------:R-:W-:-:S05]  /*10e50*/  @P3 IMAD.MOV.U32 R127, RZ, RZ, R171 ;  /* 0x000000ffff7f3224 */ /* 0x000fca00078e00ab */
[----:B------:R0:W2:Y:S01]  /*10e60*/  @P3 LDG.E.U8 R124, desc[UR26][R126.64] ;  /* 0x0000001a7e7c3981 */ /* 0x0000a2000c1e1100 */
[----:B------:R-:W-:Y:S02]  /*10e70*/  ISETP.GT.AND P3, PT, R149, 0x2d, PT ;  /* 0x0000002d9500780c */ /* 0x000fe40003f64270 */
[----:B------:R-:W-:Y:S02]  /*10e80*/  IADD3 R174, P2, PT, R112, R174, RZ ;  /* 0x000000ae70ae7210 */ /* 0x000fe40007f5e0ff */
[----:B------:R-:W-:-:S03]  /*10e90*/  PRMT R129, RZ, 0x7610, R129 ;  /* 0x00007610ff817816 */ /* 0x000fc60000000081 */
[----:B------:R-:W-:-:S06]  /*10ea0*/  IMAD.X R173, R101, 0x1, R173, P2 ;  /* 0x0000000165ad7824 */ /* 0x000fcc00010e06ad */
[----:B0-----:R-:W-:Y:S02]  /*10eb0*/  @P3 IMAD.MOV.U32 R126, RZ, RZ, R174 ;  /* 0x000000ffff7e3224 */ /* 0x001fe400078e00ae */
[----:B------:R-:W-:-:S05]  /*10ec0*/  @P3 IMAD.MOV.U32 R127, RZ, RZ, R173 ;  /* 0x000000ffff7f3224 */ /* 0x000fca00078e00ad */
[----:B------:R0:W3:Y:S01]  /*10ed0*/  @P3 LDG.E.U8 R129, desc[UR26][R126.64] ;  /* 0x0000001a7e813981 */ /* 0x0000e2000c1e1100 */
        /* <DEDUP_REMOVED lines=13> */
[----:B------:R0:W4:Y:S01]  /*10fb0*/  @P3 LDG.E.U8 R132, desc[UR26][R126.64] ;  /* 0x0000001a7e843981 */ /* 0x000122000c1e1100 */
        /* <DEDUP_REMOVED lines=14> */
[----:B------:R-:W-:Y:S02]  /*110a0*/  ISETP.GT.AND P3, PT, R149, RZ, PT ;  /* 0x000000ff9500720c */ /* 0x000fe40003f64270 */
        /* <DEDUP_REMOVED lines=70> */
[----:B--2---:R-:W-:Y:S02]  /*11510*/  IADD3 R105, P2, PT, R112, R105, RZ ;  /* 0x0000006970697210 */ /* 0x004fe40007f5e0ff */
[----:B------:R-:W-:-:S03]  /*11520*/  PRMT R145, RZ, 0x7610, R145 ;  /* 0x00007610ff917816 */ /* 0x000fc60000000091 */
[----:B------:R-:W-:Y:S01]  /*11530*/  IMAD.X R201, R101, 0x1, R201, P2 ;  /* 0x0000000165c97824 */ /* 0x000fe200010e06c9 */
[----:B------:R1:W-:Y:S05]  /*11540*/  STL [R1+0x334], R105 ;  /* 0x0003346901007387 */ /* 0x0003ea0000100800 */
[----:B0-----:R-:W-:Y:S02]  /*11550*/  @P3 IMAD.MOV.U32 R126, RZ, RZ, R105 ;  /* 0x000000ffff7e3224 */ /* 0x001fe400078e0069 */
[----:B------:R-:W-:Y:S01]  /*11560*/  @P3 IMAD.MOV.U32 R127, RZ, RZ, R201 ;  /* 0x000000ffff7f3224 */ /* 0x000fe200078e00c9 */
[----:B-1----:R-:W2:Y:S04]  /*11570*/  LDL.LU R105, [R1+0x34c] ;  /* 0x00034c0001697983 */ /* 0x002ea80000300800 */
[----:B------:R0:W2:Y:S04]  /*11580*/  @P3 LDG.E.U8 R145, desc[UR26][R126.64] ;  /* 0x0000001a7e913981 */ /* 0x0000a8000c1e1100 */
[----:B------:R-:W2:Y:S01]  /*11590*/  LDL.LU R127, [R1+0x338] ;  /* 0x00033800017f7983 */ /* 0x000ea20000300800 */
[----:B------:R-:W-:-:S02]  /*115a0*/  ISETP.GT.AND P3, PT, R149, 0x3c, PT ;  /* 0x0000003c9500780c */ /* 0x000fc40003f64270 */
[----:B---3--:R-:W-:Y:S02]  /*115b0*/  IADD3 R99, P2, PT, R112, R99, RZ ;  /* 0x0000006370637210 */ /* 0x008fe40007f5e0ff */
[----:B------:R-:W-:-:S03]  /*115c0*/  PRMT R146, RZ, 0x7610, R146 ;  /* 0x00007610ff927816 */ /* 0x000fc60000000092 */
[----:B------:R1:W-:Y:S06]  /*115d0*/  STL [R1+0x33c], R99 ;  /* 0x00033c6301007387 */ /* 0x0003ec0000100800 */
[----:B0-----:R-:W-:Y:S02]  /*115e0*/  @P3 IMAD.MOV.U32 R126, RZ, RZ, R99 ;  /* 0x000000ffff7e3224 */ /* 0x001fe400078e0063 */
[----:B--2---:R-:W-:-:S05]  /*115f0*/  IMAD.X R127, R101, 0x1, R127, P2 ;  /* 0x00000001657f7824 */ /* 0x004fca00010e067f */
[----:B------:R0:W-:Y:S04]  /*11600*/  STL [R1+0x338], R127 ;  /* 0x0003387f01007387 */ /* 0x0001e80000100800 */
[----:B-1----:R-:W2:Y:S04]  /*11610*/  LDL.LU R99, [R1+0x330] ;  /* 0x0003300001637983 */ /* 0x002ea80000300800 */
[----:B------:R1:W3:Y:S04]  /*11620*/  @P3 LDG.E.U8 R146, desc[UR26][R126.64] ;  /* 0x0000001a7e923981 */ /* 0x0002e8000c1e1100 */
[----:B------:R-:W2:Y:S04]  /*11630*/  LDL.LU R126, [R1+0x340] ;  /* 0x00034000017e7983 */ /* 0x000ea80000300800 */
[----:B0-----:R-:W1:Y:S01]  /*11640*/  LDL.LU R127, [R1+0x344] ;  /* 0x00034400017f7983 */ /* 0x001e620000300800 */
[----:B------:R-:W-:-:S02]  /*11650*/  ISETP.GT.AND P3, PT, R149, 0x3d, PT ;  /* 0x0000003d9500780c */ /* 0x000fc40003f64270 */
[----:B------:R-:W-:Y:S02]  /*11660*/  PRMT R147, RZ, 0x7610, R147 ;  /* 0x00007610ff937816 */ /* 0x000fe40000000093 */
[----:B-1----:R-:W-:-:S05]  /*11670*/  IADD3 R127, P2, PT, R112, R127, RZ ;  /* 0x0000007f707f7210 */ /* 0x002fca0007f5e0ff */
[----:B--2---:R-:W-:Y:S01]  /*11680*/  IMAD.X R126, R101, 0x1, R126, P2 ;  /* 0x00000001657e7824 */ /* 0x004fe200010e067e */
[----:B------:R0:W-:Y:S04]  /*11690*/  STL [R1+0x344], R127 ;  /* 0x0003447f01007387 */ /* 0x0001e80000100800 */
[----:B------:R1:W-:Y:S01]  /*116a0*/  STL [R1+0x340], R126 ;  /* 0x0003407e01007387 */ /* 0x0003e20000100800 */
[----:B0-----:R-:W-:-:S04]  /*116b0*/  @P3 LOP3.LUT R127, R127, R126, RZ, 0x3c, !PT ;  /* 0x0000007e7f7f3212 */ /* 0x001fc800078e3cff */
[----:B-1----:R-:W-:-:S04]  /*116c0*/  @P3 LOP3.LUT R126, R127, R126, RZ, 0x3c, !PT ;  /* 0x0000007e7f7e3212 */ /* 0x002fc800078e3cff */
[----:B------:R-:W-:-:S05]  /*116d0*/  @P3 LOP3.LUT R127, R127, R126, RZ, 0x3c, !PT ;  /* 0x0000007e7f7f3212 */ /* 0x000fca00078e3cff */
[----:B------:R0:W2:Y:S04]  /*116e0*/  @P3 LDG.E.U8 R147, desc[UR26][R126.64] ;  /* 0x0000001a7e933981 */ /* 0x0000a8000c1e1100 */
[----:B------:R-:W2:Y:S01]  /*116f0*/  LDL.LU R127, [R1+0x348] ;  /* 0x00034800017f7983 */ /* 0x000ea20000300800 */
[----:B------:R-:W-:Y:S02]  /*11700*/  ISETP.GT.AND P3, PT, R149, 0x3e, PT ;  /* 0x0000003e9500780c */ /* 0x000fe40003f64270 */
[----:B------:R-:W-:Y:S02]  /*11710*/  IADD3 R105, P2, PT, R112, R105, RZ ;  /* 0x0000006970697210 */ /* 0x000fe40007f5e0ff */
[----:B------:R-:W-:-:S03]  /*11720*/  PRMT R148, RZ, 0x7610, R148 ;  /* 0x00007610ff947816 */ /* 0x000fc60000000094 */
[----:B------:R-:W-:Y:S06]  /*11730*/  STL [R1+0x34c], R105 ;  /* 0x00034c6901007387 */ /* 0x000fec0000100800 */
[----:B0-----:R-:W-:Y:S02]  /*11740*/  @P3 IMAD.MOV.U32 R126, RZ, RZ, R105 ;  /* 0x000000ffff7e3224 */ /* 0x001fe400078e0069 */
[----:B--2---:R-:W-:-:S05]  /*11750*/  IMAD.X R127, R101, 0x1, R127, P2 ;  /* 0x00000001657f7824 */ /* 0x004fca00010e067f */
[----:B------:R0:W-:Y:S04]  /*11760*/  STL [R1+0x348], R127 ;  /* 0x0003487f01007387 */ /* 0x0001e80000100800 */
[----:B------:R1:W2:Y:S04]  /*11770*/  @P3 LDG.E.U8 R148, desc[UR26][R126.64] ;  /* 0x0000001a7e943981 */ /* 0x0002a8000c1e1100 */
[----:B------:R-:W2:Y:S04]  /*11780*/  LDL.LU R126, [R1+0x350] ;  /* 0x00035000017e7983 */ /* 0x000ea80000300800 */
[----:B0-----:R-:W1:Y:S01]  /*11790*/  LDL.LU R127, [R1+0x354] ;  /* 0x00035400017f7983 */ /* 0x001e620000300800 */
[----:B------:R-:W0:Y:S01]  /*117a0*/  S2R R105, SR_TID.X ;  /* 0x0000000000697919 */ /* 0x000e220000002100 */
[----:B------:R-:W-:-:S02]  /*117b0*/  ISETP.GT.AND P4, PT, R149, 0x3f, PT ;  /* 0x0000003f9500780c */ /* 0x000fc40003f84270 */
[----:B0-----:R-:W-:-:S04]  /*117c0*/  LOP3.LUT R105, R105, 0x3f, RZ, 0xc0, !PT ;  /* 0x0000003f69697812 */ /* 0x001fc800078ec0ff */
[----:B------:R-:W-:Y:S02]  /*117d0*/  ISETP.GE.AND P2, PT, R105, R149, PT ;  /* 0x000000956900720c */ /* 0x000fe40003f46270 */
        /* <DEDUP_REMOVED lines=10> */
[----:B------:R-:W-:Y:S02]  /*11880*/  IADD3 R99, P3, PT, R113, R99, RZ ;  /* 0x0000006371637210 */ /* 0x000fe40007f7e0ff */
[----:B------:R-:W-:-:S03]  /*11890*/  PRMT R150, RZ, 0x7610, R150 ;  /* 0x00007610ff967816 */ /* 0x000fc60000000096 */
[----:B0-----:R-:W-:Y:S01]  /*118a0*/  @!P2 IMAD.MOV.U32 R126, RZ, RZ, R99 ;  /* 0x000000ffff7ea224 */ /* 0x001fe200078e0063 */
[----:B------:R-:W-:Y:S01]  /*118b0*/  STL [R1+0x330], R99 ;  /* 0x0003306301007387 */ /* 0x000fe20000100800 */
[----:B------:R-:W-:Y:S02]  /*118c0*/  PRMT R151, RZ, 0x7610, R151 ;  /* 0x00007610ff977816 */ /* 0x000fe40000000097 */
[----:B------:R-:W-:Y:S02]  /*118d0*/  PRMT R152, RZ, 0x7610, R152 ;  /* 0x00007610ff987816 */ /* 0x000fe40000000098 */
[----:B------:R-:W-:Y:S02]  /*118e0*/  PRMT R153, RZ, 0x7610, R153 ;  /* 0x00007610ff997816 */ /* 0x000fe40000000099 */
[----:B------:R-:W-:Y:S02]  /*118f0*/  PRMT R154, RZ, 0x7610, R154 ;  /* 0x00007610ff9a7816 */ /* 0x000fe4000000009a */
[----:B------:R-:W-:-:S02]  /*11900*/  PRMT R155, RZ, 0x7610, R155 ;  /* 0x00007610ff9b7816 */ /* 0x000fc4000000009b */
[----:B------:R-:W-:Y:S02]  /*11910*/  PRMT R156, RZ, 0x7610, R156 ;  /* 0x00007610ff9c7816 */ /* 0x000fe4000000009c */
[----:B------:R-:W-:Y:S01]  /*11920*/  PRMT R157, RZ, 0x7610, R157 ;  /* 0x00007610ff9d7816 */ /* 0x000fe2000000009d */
[----:B------:R-:W-:Y:S01]  /*11930*/  BAR.SYNC.DEFER_BLOCKING 0x0 ;  /* 0x0000000000007b1d */ /* 0x000fe20000010000 */
[----:B--2---:R-:W-:Y:S01]  /*11940*/  IMAD.X R127, R114, 0x1, R127, P3 ;  /* 0x00000001727f7824 */ /* 0x004fe200018e067f */
[----:B------:R-:W-:-:S04]  /*11950*/  IADD3 R203, P3, PT, R113, R203, RZ ;  /* 0x000000cb71cb7210 */ /* 0x000fc80007f7e0ff */
[----:B------:R0:W2:Y:S01]  /*11960*/  @!P2 LDG.E.U8 R150, desc[UR26][R126.64] ;  /* 0x0000001a7e96a981 */ /* 0x0000a2000c1e1100 */
[C---:B------:R-:W-:Y:S01]  /*11970*/  IMAD.X R202, R114.reuse, 0x1, R202, P3 ;  /* 0x0000000172ca7824 */ /* 0x040fe200018e06ca */
[C---:B------:R-:W-:Y:S02]  /*11980*/  IADD3 R211, P3, PT, R113.reuse, R211, RZ ;  /* 0x000000d371d37210 */ /* 0x040fe40007f7e0ff */
[----:B------:R1:W-:Y:S03]  /*11990*/  STL [R1+0x32c], R127 ;  /* 0x00032c7f01007387 */ /* 0x0003e60000100800 */
[----:B------:R-:W-:Y:S02]  /*119a0*/  IMAD.X R210, R114, 0x1, R210, P3 ;  /* 0x0000000172d27824 */ /* 0x000fe400018e06d2 */
[----:B0-----:R-:W-:Y:S01]  /*119b0*/  @!P2 IMAD.MOV.U32 R126, RZ, RZ, R203 ;  /* 0x000000ffff7ea224 */ /* 0x001fe200078e00cb */
[----:B------:R-:W-:Y:S01]  /*119c0*/  IADD3 R219, P3, PT, R113, R219, RZ ;  /* 0x000000db71db7210 */ /* 0x000fe20007f7e0ff */
[----:B-1----:R-:W-:-:S04]  /*119d0*/  @!P2 IMAD.MOV.U32 R127, RZ, RZ, R202 ;  /* 0x000000ffff7fa224 */ /* 0x002fc800078e00ca */
[C---:B------:R-:W-:Y:S01]  /*119e0*/  IMAD.X R218, R114.reuse, 0x1, R218, P3 ;  /* 0x0000000172da7824 */ /* 0x040fe200018e06da */
[----:B------:R0:W2:Y:S01]  /*119f0*/  @!P2 LDG.E.U8 R151, desc[UR26][R126.64] ;  /* 0x0000001a7e97a981 */ /* 0x0000a2000c1e1100 */
[----:B------:R-:W-:Y:S01]  /*11a00*/  IADD3 R227, P3, PT, R113, R227, RZ ;  /* 0x000000e371e37210 */ /* 0x000fe20007f7e0ff */
[----:B0-----:R-:W-:Y:S02]  /*11a10*/  @!P2 IMAD.MOV.U32 R126, RZ, RZ, R211 ;  /* 0x000000ffff7ea224 */ /* 0x001fe400078e00d3 */
[----:B------:R-:W-:Y:S02]  /*11a20*/  @!P2 IMAD.MOV.U32 R127, RZ, RZ, R210 ;  /* 0x000000ffff7fa224 */ /* 0x000fe400078e00d2 */
[----:B------:R-:W-:-:S03]  /*11a30*/  IMAD.X R226, R114, 0x1, R226, P3 ;  /* 0x0000000172e27824 */ /* 0x000fc600018e06e2 */
        /* <DEDUP_REMOVED lines=15> */
[----:B------:R0:W2:Y:S02]  /*11b30*/  @!P2 LDG.E.U8 R155, desc[UR26][R126.64] ;  /* 0x0000001a7e9ba981 */ /* 0x0000a4000c1e1100 */
[----:B0-----:R-:W-:Y:S02]  /*11b40*/  @!P2 IMAD.MOV.U32 R126, RZ, RZ, R243 ;  /* 0x000000ffff7ea224 */ /* 0x001fe400078e00f3 */
[----:B------:R-:W-:-:S05]  /*11b50*/  @!P2 IMAD.MOV.U32 R127, RZ, RZ, R242 ;  /* 0x000000ffff7fa224 */ /* 0x000fca00078e00f2 */
[----:B------:R0:W2:Y:S02]  /*11b60*/  @!P2 LDG.E.U8 R156, desc[UR26][R126.64] ;  /* 0x0000001a7e9ca981 */ /* 0x0000a4000c1e1100 */
[----:B0-----:R-:W-:Y:S02]  /*11b70*/  @!P2 IMAD.MOV.U32 R126, RZ, RZ, R251 ;  /* 0x000000ffff7ea224 */ /* 0x001fe400078e00fb */
[----:B------:R-:W-:-:S05]  /*11b80*/  @!P2 IMAD.MOV.U32 R127, RZ, RZ, R250 ;  /* 0x000000ffff7fa224 */ /* 0x000fca00078e00fa */
[----:B------:R0:W2:Y:S04]  /*11b90*/  @!P2 LDG.E.U8 R157, desc[UR26][R126.64] ;  /* 0x0000001a7e9da981 */ /* 0x0000a8000c1e1100 */
[----:B------:R-:W2:Y:S04]  /*11ba0*/  LDL.LU R126, [R1+0x14] ;  /* 0x00001400017e7983 */ /* 0x000ea80000300800 */
[----:B------:R-:W0:Y:S01]  /*11bb0*/  LDL.LU R127, [R1+0x18] ;  /* 0x00001800017f7983 */ /* 0x000e220000300800 */
[----:B------:R-:W1:Y:S02]  /*11bc0*/  S2R R99, SR_TID.X ;  /* 0x0000000000637919 */ /* 0x000e640000002100 */
[----:B-1----:R-:W-:-:S05]  /*11bd0*/  LOP3.LUT R99, R99, 0x7f, RZ, 0xc0, !PT ;  /* 0x0000007f63637812 */ /* 0x002fca00078ec0ff */
[----:B----4-:R1:W-:Y:S02]  /*11be0*/  STS.U8 [R99+UR13+0xa000], R158 ;  /* 0x00a0009e63007988 */ /* 0x0103e4000800000d */
[----:B-1----:R-:W-:Y:S02]  /*11bf0*/  PRMT R158, RZ, 0x7610, R158 ;  /* 0x00007610ff9e7816 */ /* 0x002fe4000000009e */
[----:B0-----:R-:W-:-:S05]  /*11c00*/  IADD3 R127, P3, PT, R113, R127, RZ ;  /* 0x0000007f717f7210 */ /* 0x001fca0007f7e0ff */
[----:B--2---:R-:W-:Y:S01]  /*11c10*/  IMAD.X R126, R114, 0x1, R126, P3 ;  /* 0x00000001727e7824 */ /* 0x004fe200018e067e */
[----:B------:R0:W-:Y:S04]  /*11c20*/  STL [R1+0x18], R127 ;  /* 0x0000187f01007387 */ /* 0x0001e80000100800 */
[----:B------:R1:W-:Y:S01]  /*11c30*/  STL [R1+0x14], R126 ;  /* 0x0000147e01007387 */ /* 0x0003e20000100800 */
[----:B0-----:R-:W-:-:S04]  /*11c40*/  @!P2 LOP3.LUT R127, R127, R126, RZ, 0x3c, !PT ;  /* 0x0000007e7f7fa212 */ /* 0x001fc800078e3cff */
[----:B-1----:R-:W-:-:S04]  /*11c50*/  @!P2 LOP3.LUT R126, R127, R126, RZ, 0x3c, !PT ;  /* 0x0000007e7f7ea212 */ /* 0x002fc800078e3cff */
[----:B------:R-:W-:-:S05]  /*11c60*/  @!P2 LOP3.LUT R127, R127, R126, RZ, 0x3c, !PT ;  /* 0x0000007e7f7fa212 */ /* 0x000fca00078e3cff */
[----:B------:R0:W2:Y:S04]  /*11c70*/  @!P2 LDG.E.U8 R158, desc[UR26][R126.64] ;  /* 0x0000001a7e9ea981 */ /* 0x0000a8000c1e1100 */
[----:B------:R-:W4:Y:S04]  /*11c80*/  LDL.LU R126, [R1+0x34] ;  /* 0x00003400017e7983 */ /* 0x000f280000300800 */
[----:B------:R-:W0:Y:S04]  /*11c90*/  LDL.LU R127, [R1+0x38] ;  /* 0x00003800017f7983 */ /* 0x000e280000300800 */
[----:B------:R1:W-:Y:S02]  /*11ca0*/  STS.U8 [R99+UR13+0xa400], R159 ;  /* 0x00a4009f63007988 */ /* 0x0003e4000800000d */
[----:B-1----:R-:W-:-:S02]  /*11cb0*/  PRMT R159, RZ, 0x7610, R159 ;  /* 0x00007610ff9f7816 */ /* 0x002fc4000000009f */
[----:B0-----:R-:W-:-:S05]  /*11cc0*/  IADD3 R127, P3, PT, R113, R127, RZ ;  /* 0x0000007f717f7210 */ /* 0x001fca0007f7e0ff */
[----:B----4-:R-:W-:Y:S01]  /*11cd0*/  IMAD.X R126, R114, 0x1, R126, P3 ;  /* 0x00000001727e7824 */ /* 0x010fe200018e067e */
[----:B------:R0:W-:Y:S04]  /*11ce0*/  STL [R1+0x38], R127 ;  /* 0x0000387f01007387 */ /* 0x0001e80000100800 */
[----:B------:R1:W-:Y:S01]  /*11cf0*/  STL [R1+0x34], R126 ;  /* 0x0000347e01007387 */ /* 0x0003e20000100800 */
[----:B0-----:R-:W-:-:S04]  /*11d00*/  @!P2 LOP3.LUT R127, R127, R126, RZ, 0x3c, !PT ;  /* 0x0000007e7f7fa212 */ /* 0x001fc800078e3cff */
[----:B-1----:R-:W-:-:S04]  /*11d10*/  @!P2 LOP3.LUT R126, R127, R126, RZ, 0x3c, !PT ;  /* 0x0000007e7f7ea212 */ /* 0x002fc800078e3cff */
[----:B------:R-:W-:-:S05]  /*11d20*/  @!P2 LOP3.LUT R127, R127, R126, RZ, 0x3c, !PT ;  /* 0x0000007e7f7fa212 */ /* 0x000fca00078e3cff */
[----:B------:R0:W4:Y:S04]  /*11d30*/  @!P2 LDG.E.U8 R159, desc[UR26][R126.64] ;  /* 0x0000001a7e9fa981 */ /* 0x000128000c1e1100 */
[----:B------:R-:W2:Y:S04]  /*11d40*/  LDL.LU R126, [R1+0x54] ;  /* 0x00005400017e7983 */ /* 0x000ea80000300800 */
[----:B------:R-:W0:Y:S04]  /*11d50*/  LDL.LU R127, [R1+0x58] ;  /* 0x00005800017f7983 */ /* 0x000e280000300800 */
[----:B------:R1:W-:Y:S02]  /*11d60*/  STS.U8 [R99+UR13+0xa800], R160 ;  /* 0x00a800a063007988 */ /* 0x0003e4000800000d */
[----:B-1----:R-:W-:-:S02]  /*11d70*/  PRMT R160, RZ, 0x7610, R160 ;  /* 0x00007610ffa07816 */ /* 0x002fc400000000a0 */
        /* <DEDUP_REMOVED lines=69> */
[----:B------:R-:W0:Y:S01]  /*121d0*/  LDL.LU R127, [R1+0x118] ;  /* 0x00011800017f7983 */ /* 0x000e220000300800 */
[----:B------:R-:W1:Y:S02]  /*121e0*/  S2R R99, SR_TID.X ;  /* 0x0000000000637919 */ /* 0x000e640000002100 */
[----:B-1----:R-:W-:-:S04]  /*121f0*/  LOP3.LUT R99, R99, 0x7f, RZ, 0xc0, !PT ;  /* 0x0000007f63637812 */ /* 0x002fc800078ec0ff */
[----:B------:R-:W-:-:S05]  /*12200*/  LOP3.LUT R99, R99, 0x10, RZ, 0x3c, !PT ;  /* 0x0000001063637812 */ /* 0x000fca00078e3cff */
[----:B------:R1:W-:Y:S02]  /*12210*/  STS.U8 [R99+UR13+0xa080], R137 ;  /* 0x00a0808963007988 */ /* 0x0003e4000800000d */
        /* <DEDUP_REMOVED lines=83> */
[----:B------:R1:W-:Y:S04]  /*12750*/  STS.U8 [R99+UR13+0xbc80], R167 ;  /* 0x00bc80a763007988 */ /* 0x0003e8000800000d */
[----:B-1----:R-:W3:Y:S01]  /*12760*/  LDL.LU R99, [R1+0x258] ;  /* 0x0002580001637983 */ /* 0x002ee20000300800 */
[----:B------:R-:W-:Y:S01]  /*12770*/  PRMT R167, RZ, 0x7610, R167 ;  /* 0x00007610ffa77816 */ /* 0x000fe200000000a7 */
[----:B------:R-:W1:Y:S01]  /*12780*/  S2R R101, SR_TID.X ;  /* 0x0000000000657919 */ /* 0x000e620000002100 */
[----:B0-----:R-:W-:-:S05]  /*12790*/  IADD3 R127, P3, PT, R113, R127, RZ ;  /* 0x0000007f717f7210 */ /* 0x001fca0007f7e0ff */
[----:B--2---:R-:W-:Y:S01]  /*127a0*/  IMAD.X R126, R114, 0x1, R126, P3 ;  /* 0x00000001727e7824 */ /* 0x004fe200018e067e */
[----:B------:R0:W-:Y:S04]  /*127b0*/  STL [R1+0x240], R127 ;  /* 0x0002407f01007387 */ /* 0x0001e80000100800 */
[----:B------:R2:W-:Y:S01]  /*127c0*/  STL [R1+0x23c], R126 ;  /* 0x00023c7e01007387 */ /* 0x0005e20000100800 */
[----:B0-----:R-:W-:-:S04]  /*127d0*/  @!P2 LOP3.LUT R127, R127, R126, RZ, 0x3c, !PT ;  /* 0x0000007e7f7fa212 */ /* 0x001fc800078e3cff */
[----:B--2---:R-:W-:-:S04]  /*127e0*/  @!P2 LOP3.LUT R126, R127, R126, RZ, 0x3c, !PT ;  /* 0x0000007e7f7ea212 */ /* 0x004fc800078e3cff */
[----:B------:R-:W-:-:S05]  /*127f0*/  @!P2 LOP3.LUT R127, R127, R126, RZ, 0x3c, !PT ;  /* 0x0000007e7f7fa212 */ /* 0x000fca00078e3cff */
[----:B------:R0:W2:Y:S04]  /*12800*/  @!P2 LDG.E.U8 R167, desc[UR26][R126.64] ;  /* 0x0000001a7ea7a981 */ /* 0x0000a8000c1e1100 */
[----:B------:R-:W2:Y:S01]  /*12810*/  LDL.LU R127, [R1+0x254] ;  /* 0x00025400017f7983 */ /* 0x000ea20000300800 */
[----:B-1----:R-:W-:Y:S02]  /*12820*/  LOP3.LUT R101, R101, 0x7f, RZ, 0xc0, !PT ;  /* 0x0000007f65657812 */ /* 0x002fe400078ec0ff */
[----:B---3--:R-:W-:Y:S02]  /*12830*/  IADD3 R99, P3, PT, R113, R99, RZ ;  /* 0x0000006371637210 */ /* 0x008fe40007f7e0ff */
[----:B------:R-:W-:-:S03]  /*12840*/  LOP3.LUT R101, R101, 0x20, RZ, 0x3c, !PT ;  /* 0x0000002065657812 */ /* 0x000fc600078e3cff */
[----:B0-----:R-:W-:Y:S02]  /*12850*/  @!P2 IMAD.MOV.U32 R126, RZ, RZ, R99 ;  /* 0x000000ffff7ea224 */ /* 0x001fe400078e0063 */
[----:B-----5:R0:W-:Y:S04]  /*12860*/  STS.U8 [R101+UR13+0xa100], R131 ;  /* 0x00a1008365007988 */ /* 0x0201e8000800000d */
[----:B------:R1:W-:Y:S01]  /*12870*/  STL [R1+0x258], R99 ;  /* 0x0002586301007387 */ /* 0x0003e20000100800 */
[----:B0-----:R-:W-:Y:S01]  /*12880*/  PRMT R131, RZ, 0x7610, R131 ;  /* 0x00007610ff837816 */ /* 0x001fe20000000083 */
[----:B--2---:R-:W-:-:S05]  /*12890*/  IMAD.X R127, R114, 0x1, R127, P3 ;  /* 0x00000001727f7824 */ /* 0x004fca00018e067f */
[----:B------:R0:W-:Y:S04]  /*128a0*/  STL [R1+0x254], R127 ;  /* 0x0002547f01007387 */ /* 0x0001e80000100800 */
[----:B-1----:R-:W2:Y:S04]  /*128b0*/  LDL.LU R99, [R1+0x2b8] ;  /* 0x0002b80001637983 */ /* 0x002ea80000300800 */
[----:B------:R1:W3:Y:S04]  /*128c0*/  @!P2 LDG.E.U8 R131, desc[UR26][R126.64] ;  /* 0x0000001a7e83a981 */ /* 0x0002e8000c1e1100 */
[----:B------:R-:W5:Y:S04]  /*128d0*/  LDL.LU R126, [R1+0x26c] ;  /* 0x00026c00017e7983 */ /* 0x000f680000300800 */
[----:B0-----:R-:W1:Y:S04]  /*128e0*/  LDL.LU R127, [R1+0x270] ;  /* 0x00027000017f7983 */ /* 0x001e680000300800 */
[----:B------:R0:W-:Y:S02]  /*128f0*/  STS.U8 [R101+UR13+0xa500], R128 ;  /* 0x00a5008065007988 */ /* 0x0001e4000800000d */
[----:B0-----:R-:W-:-:S02]  /*12900*/  PRMT R128, RZ, 0x7610, R128 ;  /* 0x00007610ff807816 */ /* 0x001fc40000000080 */
[----:B-1----:R-:W-:-:S05]  /*12910*/  IADD3 R127, P3, PT, R113, R127, RZ ;  /* 0x0000007f717f7210 */ /* 0x002fca0007f7e0ff */
[----:B-----5:R-:W-:Y:S01]  /*12920*/  IMAD.X R126, R114, 0x1, R126, P3 ;  /* 0x00000001727e7824 */ /* 0x020fe200018e067e */
[----:B------:R0:W-:Y:S04]  /*12930*/  STL [R1+0x270], R127 ;  /* 0x0002707f01007387 */ /* 0x0001e80000100800 */
[----:B------:R1:W-:Y:S01]  /*12940*/  STL [R1+0x26c], R126 ;  /* 0x00026c7e01007387 */ /* 0x0003e20000100800 */
[----:B0-----:R-:W-:-:S04]  /*12950*/  @!P2 LOP3.LUT R127, R127, R126, RZ, 0x3c, !PT ;  /* 0x0000007e7f7fa212 */ /* 0x001fc800078e3cff */
[----:B-1----:R-:W-:-:S04]  /*12960*/  @!P2 LOP3.LUT R126, R127, R126, RZ, 0x3c, !PT ;  /* 0x0000007e7f7ea212 */ /* 0x002fc800078e3cff */
[----:B------:R-:W-:-:S05]  /*12970*/  @!P2 LOP3.LUT R127, R127, R126, RZ, 0x3c, !PT ;  /* 0x0000007e7f7fa212 */ /* 0x000fca00078e3cff */
[----:B------:R0:W5:Y:S04]  /*12980*/  @!P2 LDG.E.U8 R128, desc[UR26][R126.64] ;  /* 0x0000001a7e80a981 */ /* 0x000168000c1e1100 */
        /* <DEDUP_REMOVED lines=24> */
[----:B------:R-:W2:Y:S01]  /*12b10*/  LDL.LU R127, [R1+0x2b4] ;  /* 0x0002b400017f7983 */ /* 0x000ea20000300800 */
[----:B------:R-:W-:-:S03]  /*12b20*/  IADD3 R99, P3, PT, R113, R99, RZ ;  /* 0x0000006371637210 */ /* 0x000fc60007f7e0ff */
[----:B------:R1:W-:Y:S02]  /*12b30*/  STS.U8 [R101+UR13+0xb100], R116 ;  /* 0x00b1007465007988 */ /* 0x0003e4000800000d */
[----:B0-----:R-:W-:Y:S02]  /*12b40*/  @!P2 IMAD.MOV.U32 R126, RZ, RZ, R99 ;  /* 0x000000ffff7ea224 */ /* 0x001fe400078e0063 */
[----:B------:R0:W-:Y:S01]  /*12b50*/  STL [R1+0x2b8], R99 ;  /* 0x0002b86301007387 */ /* 0x0001e20000100800 */
[----:B-1----:R-:W-:Y:S01]  /*12b60*/  PRMT R116, RZ, 0x7610, R116 ;  /* 0x00007610ff747816 */ /* 0x002fe20000000074 */
[----:B--2---:R-:W-:-:S05]  /*12b70*/  IMAD.X R127, R114, 0x1, R127, P3 ;  /* 0x00000001727f7824 */ /* 0x004fca00018e067f */
[----:B------:R1:W-:Y:S04]  /*12b80*/  STL [R1+0x2b4], R127 ;  /* 0x0002b47f01007387 */ /* 0x0003e80000100800 */
[----:B0-----:R-:W2:Y:S04]  /*12b90*/  LDL.LU R99, [R1+0x318] ;  /* 0x0003180001637983 */ /* 0x001ea80000300800 */
[----:B------:R0:W2:Y:S04]  /*12ba0*/  @!P2 LDG.E.U8 R116, desc[UR26][R126.64] ;  /* 0x0000001a7e74a981 */ /* 0x0000a8000c1e1100 */
[----:B------:R-:W2:Y:S04]  /*12bb0*/  LDL.LU R126, [R1+0x2cc] ;  /* 0x0002cc00017e7983 */ /* 0x000ea80000300800 */
[----:B-1----:R-:W0:Y:S04]  /*12bc0*/  LDL.LU R127, [R1+0x2d0] ;  /* 0x0002d000017f7983 */ /* 0x002e280000300800 */
        /* <DEDUP_REMOVED lines=35> */
[----:B------:R-:W1:Y:S01]  /*12e00*/  S2R R105, SR_TID.X ;  /* 0x0000000000697919 */ /* 0x000e620000002100 */
[----:B------:R-:W-:Y:S02]  /*12e10*/  IADD3 R99, P3, PT, R113, R99, RZ ;  /* 0x0000006371637210 */ /* 0x000fe40007f7e0ff */
[----:B------:R-:W-:-:S03]  /*12e20*/  PRMT R169, RZ, 0x7610, R169 ;  /* 0x00007610ffa97816 */ /* 0x000fc600000000a9 */
[----:B0-----:R-:W-:Y:S01]  /*12e30*/  @!P2 IMAD.MOV.U32 R126, RZ, RZ, R99 ;  /* 0x000000ffff7ea224 */ /* 0x001fe200078e0063 */
[----:B-1----:R-:W-:-:S04]  /*12e40*/  LOP3.LUT R105, R105, 0x7f, RZ, 0xc0, !PT ;  /* 0x0000007f69697812 */ /* 0x002fc800078ec0ff */
[----:B------:R-:W-:-:S05]  /*12e50*/  LOP3.LUT R105, R105, 0x30, RZ, 0x3c, !PT ;  /* 0x0000003069697812 */ /* 0x000fca00078e3cff */
[----:B------:R-:W-:Y:S04]  /*12e60*/  STS.U8 [R105+UR13+0xa180], R84 ;  /* 0x00a1805469007988 */ /* 0x000fe8000800000d */
[----:B------:R-:W-:Y:S04]  /*12e70*/  STS.U8 [R105+UR13+0xa580], R85 ;  /* 0x00a5805569007988 */ /* 0x000fe8000800000d */
[----:B------:R0:W-:Y:S04]  /*12e80*/  STS.U8 [R105+UR13+0xa980], R86 ;  /* 0x00a9805669007988 */ /* 0x0001e8000800000d */
[----:B------:R1:W-:Y:S01]  /*12e90*/  STS.U8 [R105+UR13+0xad80], R87 ;  /* 0x00ad805769007988 */ /* 0x0003e2000800000d */
[----:B0-----:R-:W-:-:S02]  /*12ea0*/  PRMT R86, RZ, 0x7610, R86 ;  /* 0x00007610ff567816 */ /* 0x001fc40000000056 */
[----:B-1----:R-:W-:Y:S01]  /*12eb0*/  PRMT R87, RZ, 0x7610, R87 ;  /* 0x00007610ff577816 */ /* 0x002fe20000000057 */
[----:B------:R0:W-:Y:S04]  /*12ec0*/  STS.U8 [R105+UR13+0xb180], R88 ;  /* 0x00b1805869007988 */ /* 0x0001e8000800000d */
[----:B------:R1:W-:Y:S01]  /*12ed0*/  STS.U8 [R105+UR13+0xb580], R123 ;  /* 0x00b5807b69007988 */ /* 0x0003e2000800000d */
[----:B0-----:R-:W-:Y:S02]  /*12ee0*/  PRMT R88, RZ, 0x7610, R88 ;  /* 0x00007610ff587816 */ /* 0x001fe40000000058 */
[----:B-1----:R-:W-:Y:S01]  /*12ef0*/  PRMT R123, RZ, 0x7610, R123 ;  /* 0x00007610ff7b7816 */ /* 0x002fe2000000007b */
[----:B------:R-:W-:Y:S01]  /*12f00*/  STL [R1+0x318], R99 ;  /* 0x0003186301007387 */ /* 0x000fe20000100800 */
[----:B--2---:R-:W-:Y:S01]  /*12f10*/  IMAD.X R127, R114, 0x1, R127, P3 ;  /* 0x00000001727f7824 */ /* 0x004fe200018e067f */
[----:B------:R-:W-:-:S04]  /*12f20*/  IADD3 R205, P3, PT, R113, R205, RZ ;  /* 0x000000cd71cd7210 */ /* 0x000fc80007f7e0ff */
[----:B------:R0:W2:Y:S01]  /*12f30*/  @!P2 LDG.E.U8 R169, desc[UR26][R126.64] ;  /* 0x0000001a7ea9a981 */ /* 0x0000a2000c1e1100 */
[C---:B------:R-:W-:Y:S01]  /*12f40*/  IMAD.X R204, R114.reuse, 0x1, R204, P3 ;  /* 0x0000000172cc7824 */ /* 0x040fe200018e06cc */
[C---:B------:R-:W-:Y:S01]  /*12f50*/  IADD3 R213, P3, PT, R113.reuse, R213, RZ ;  /* 0x000000d571d57210 */ /* 0x040fe20007f7e0ff */
[----:B------:R-:W-:Y:S02]  /*12f60*/  @!P2 IMAD.MOV.U32 R84, RZ, RZ, R205 ;  /* 0x000000ffff54a224 */ /* 0x000fe400078e00cd */
[----:B------:R-:W-:Y:S02]  /*12f70*/  @!P2 IMAD.MOV.U32 R85, RZ, RZ, R204 ;  /* 0x000000ffff55a224 */ /* 0x000fe400078e00cc */
[----:B------:R-:W-:Y:S01]  /*12f80*/  IMAD.X R212, R114, 0x1, R212, P3 ;  /* 0x0000000172d47824 */ /* 0x000fe200018e06d4 */
[----:B0-----:R-:W-:Y:S02]  /*12f90*/  PRMT R126, RZ, 0x7610, R126 ;  /* 0x00007610ff7e7816 */ /* 0x001fe4000000007e */
[----:B------:R-:W-:-:S04]  /*12fa0*/  IADD3 R221, P3, PT, R113, R221, RZ ;  /* 0x000000dd71dd7210 */ /* 0x000fc80007f7e0ff */
[----:B------:R0:W2:Y:S01]  /*12fb0*/  @!P2 LDG.E.U8 R126, desc[UR26][R84.64] ;  /* 0x0000001a547ea981 */ /* 0x0000a2000c1e1100 */
[C---:B------:R-:W-:Y:S01]  /*12fc0*/  IMAD.X R220, R114.reuse, 0x1, R220, P3 ;  /* 0x0000000172dc7824 */ /* 0x040fe200018e06dc */
        /* <DEDUP_REMOVED lines=14> */
[----:B------:R0:W2:Y:S04]  /*130b0*/  @!P2 LDG.E.U8 R88, desc[UR26][R84.64] ;  /* 0x0000001a5458a981 */ /* 0x0000a8000c1e1100 */
[----:B------:R1:W-:Y:S01]  /*130c0*/  STL [R1+0x314], R127 ;  /* 0x0003147f01007387 */ /* 0x0003e20000100800 */
[----:B0-----:R-:W-:Y:S02]  /*130d0*/  @!P2 IMAD.MOV.U32 R84, RZ, RZ, R237 ;  /* 0x000000ffff54a224 */ /* 0x001fe400078e00ed */
[----:B------:R-:W-:Y:S01]  /*130e0*/  @!P2 IMAD.MOV.U32 R85, RZ, RZ, R236 ;  /* 0x000000ffff55a224 */ /* 0x000fe200078e00ec */
[----:B-1----:R-:W-:-:S04]  /*130f0*/  PRMT R127, RZ, 0x7610, R127 ;  /* 0x00007610ff7f7816 */ /* 0x002fc8000000007f */
[----:B------:R0:W2:Y:S02]  /*13100*/  @!P2 LDG.E.U8 R123, desc[UR26][R84.64] ;  /* 0x0000001a547ba981 */ /* 0x0000a4000c1e1100 */
[----:B0-----:R-:W-:Y:S02]  /*13110*/  @!P2 IMAD.MOV.U32 R84, RZ, RZ, R245 ;  /* 0x000000ffff54a224 */ /* 0x001fe400078e00f5 */
[----:B------:R-:W-:-:S05]  /*13120*/  @!P2 IMAD.MOV.U32 R85, RZ, RZ, R244 ;  /* 0x000000ffff55a224 */ /* 0x000fca00078e00f4 */
[----:B------:R0:W2:Y:S04]  /*13130*/  @!P2 LDG.E.U8 R127, desc[UR26][R84.64] ;  /* 0x0000001a547fa981 */ /* 0x0000a8000c1e1100 */
[----:B------:R-:W0:Y:S04]  /*13140*/  LDL.LU R85, [R1] ;  /* 0x0000000001557983 */ /* 0x000e280000300800 */
[----:B------:R1:W-:Y:S02]  /*13150*/  STS.U8 [R105+UR13+0xb980], R139 ;  /* 0x00b9808b69007988 */ /* 0x0003e4000800000d */
[----:B-1----:R-:W-:-:S02]  /*13160*/  PRMT R139, RZ, 0x7610, R139 ;  /* 0x00007610ff8b7816 */ /* 0x002fc4000000008b */
[----:B0-----:R-:W-:-:S05]  /*13170*/  IADD3 R85, P3, PT, R113, R85, RZ ;  /* 0x0000005571557210 */ /* 0x001fca0007f7e0ff */
[----:B------:R-:W-:Y:S01]  /*13180*/  IMAD.X R252, R114, 0x1, R252, P3 ;  /* 0x0000000172fc7824 */ /* 0x000fe200018e06fc */
[----:B------:R0:W-:Y:S01]  /*13190*/  STL [R1], R85 ;  /* 0x0000005501007387 */ /* 0x0001e20000100800 */
[----:B------:R-:W-:Y:S02]  /*131a0*/  @!P2 IMAD.MOV.U32 R84, RZ, RZ, R85 ;  /* 0x000000ffff54a224 */ /* 0x000fe400078e0055 */
[----:B0-----:R-:W-:-:S05]  /*131b0*/  @!P2 IMAD.MOV.U32 R85, RZ, RZ, R252 ;  /* 0x000000ffff55a224 */ /* 0x001fca00078e00fc */
[----:B------:R0:W2:Y:S04]  /*131c0*/  @!P2 LDG.E.U8 R139, desc[UR26][R84.64] ;  /* 0x0000001a548ba981 */ /* 0x0000a8000c1e1100 */
[----:B------:R-:W2:Y:S04]  /*131d0*/  LDL.LU R84, [R1+0x1c] ;  /* 0x00001c0001547983 */ /* 0x000ea80000300800 */
[----:B------:R-:W0:Y:S01]  /*131e0*/  LDL.LU R85, [R1+0x20] ;  /* 0x0000200001557983 */ /* 0x000e220000300800 */
[----:B------:R-:W1:Y:S03]  /*131f0*/  S2R R99, SR_TID.X ;  /* 0x0000000000637919 */ /* 0x000e660000002100 */
[----:B------:R-:W-:Y:S01]  /*13200*/  STS.U8 [R105+UR13+0xbd80], R145 ;  /* 0x00bd809169007988 */ /* 0x000fe2000800000d */
        /* <DEDUP_REMOVED lines=86> */
[----:B------:R-:W-:Y:S02]  /*13770*/  PRMT R145, RZ, 0x7610, R145 ;  /* 0x00007610ff917816 */ /* 0x000fe40000000091 */
        /* <DEDUP_REMOVED lines=11> */
[----:B-1----:R-:W1:Y:S02]  /*13830*/  S2R R99, SR_TID.X ;  /* 0x0000000000637919 */ /* 0x002e640000002100 */
        /* <DEDUP_REMOVED lines=200> */
[----:B------:R1:W-:Y:S04]  /*144c0*/  STS.U8 [R99+UR13+0xa380], R107 ;  /* 0x00a3806b63007988 */ /* 0x0003e8000800000d */
[----:B------:R3:W-:Y:S01]  /*144d0*/  STS.U8 [R99+UR13+0xa780], R108 ;  /* 0x00a7806c63007988 */ /* 0x0007e2000800000d */
[----:B-1----:R-:W-:Y:S02]  /*144e0*/  PRMT R107, RZ, 0x7610, R107 ;  /* 0x00007610ff6b7816 */ /* 0x002fe4000000006b */
[----:B---3--:R-:W-:Y:S01]  /*144f0*/  PRMT R108, RZ, 0x7610, R108 ;  /* 0x00007610ff6c7816 */ /* 0x008fe2000000006c */
[----:B------:R1:W-:Y:S04]  /*14500*/  STS.U8 [R99+UR13+0xab80], R109 ;  /* 0x00ab806d63007988 */ /* 0x0003e8000800000d */
[----:B------:R3:W-:Y:S01]  /*14510*/  STS.U8 [R99+UR13+0xaf80], R110 ;  /* 0x00af806e63007988 */ /* 0x0007e2000800000d */
[----:B-1----:R-:W-:-:S02]  /*14520*/  PRMT R109, RZ, 0x7610, R109 ;  /* 0x00007610ff6d7816 */ /* 0x002fc4000000006d */
[----:B---3--:R-:W-:Y:S01]  /*14530*/  PRMT R110, RZ, 0x7610, R110 ;  /* 0x00007610ff6e7816 */ /* 0x008fe2000000006e */
[----:B------:R1:W-:Y:S04]  /*14540*/  STS.U8 [R99+UR13+0xb380], R121 ;  /* 0x00b3807963007988 */ /* 0x0003e8000800000d */
[----:B------:R3:W-:Y:S01]  /*14550*/  STS.U8 [R99+UR13+0xb780], R132 ;  /* 0x00b7808463007988 */ /* 0x0007e2000800000d */
[----:B-1----:R-:W-:Y:S02]  /*14560*/  PRMT R121, RZ, 0x7610, R121 ;  /* 0x00007610ff797816 */ /* 0x002fe40000000079 */
[----:B---3--:R-:W-:Y:S01]  /*14570*/  PRMT R132, RZ, 0x7610, R132 ;  /* 0x00007610ff847816 */ /* 0x008fe20000000084 */
[----:B------:R1:W-:Y:S02]  /*14580*/  STS.U8 [R99+UR13+0xbb80], R143 ;  /* 0x00bb808f63007988 */ /* 0x0003e4000800000d */
[----:B-1----:R-:W-:-:S02]  /*14590*/  PRMT R143, RZ, 0x7610, R143 ;  /* 0x00007610ff8f7816 */ /* 0x002fc4000000008f */
[----:B0-----:R-:W-:-:S05]  /*145a0*/  IADD3 R85, P3, PT, R113, R85, RZ ;  /* 0x0000005571557210 */ /* 0x001fca0007f7e0ff */
[----:B--2---:R-:W-:Y:S01]  /*145b0*/  IMAD.X R84, R114, 0x1, R84, P3 ;  /* 0x0000000172547824 */ /* 0x004fe200018e0654 */
[----:B------:R0:W-:Y:S01]  /*145c0*/  STL [R1+0x320], R85 ;  /* 0x0003205501007387 */ /* 0x0001e20000100800 */
[----:B------:R-:W-:-:S03]  /*145d0*/  IADD3 R207, P3, PT, R113, R207, RZ ;  /* 0x000000cf71cf7210 */ /* 0x000fc60007f7e0ff */
[----:B------:R1:W-:Y:S01]  /*145e0*/  STL [R1+0x31c], R84 ;  /* 0x00031c5401007387 */ /* 0x0003e20000100800 */
[----:B0-----:R-:W-:-:S04]  /*145f0*/  @!P2 LOP3.LUT R85, R85, R84, RZ, 0x3c, !PT ;  /* 0x000000545555a212 */ /* 0x001fc800078e3cff */
[----:B-1----:R-:W-:Y:S01]  /*14600*/  @!P2 LOP3.LUT R84, R85, R84, RZ, 0x3c, !PT ;  /* 0x000000545554a212 */ /* 0x002fe200078e3cff */
[----:B------:R-:W-:-:S03]  /*14610*/  IMAD.X R206, R114, 0x1, R206, P3 ;  /* 0x0000000172ce7824 */ /* 0x000fc600018e06ce */
[----:B------:R-:W-:Y:S02]  /*14620*/  @!P2 LOP3.LUT R85, R85, R84, RZ, 0x3c, !PT ;  /* 0x000000545555a212 */ /* 0x000fe400078e3cff */
[----:B------:R-:W-:-:S03]  /*14630*/  IADD3 R215, P3, PT, R113, R215, RZ ;  /* 0x000000d771d77210 */ /* 0x000fc60007f7e0ff */
[----:B------:R0:W2:Y:S02]  /*14640*/  @!P2 LDG.E.U8 R107, desc[UR26][R84.64] ;  /* 0x0000001a546ba981 */ /* 0x0000a4000c1e1100 */
[C---:B------:R-:W-:Y:S01]  /*14650*/  IMAD.X R214, R114.reuse, 0x1, R214, P3 ;  /* 0x0000000172d67824 */ /* 0x040fe200018e06d6 */
[----:B------:R-:W-:Y:S01]  /*14660*/  IADD3 R223, P3, PT, R113, R223, RZ ;  /* 0x000000df71df7210 */ /* 0x000fe20007f7e0ff */
[----:B0-----:R-:W-:Y:S02]  /*14670*/  @!P2 IMAD.MOV.U32 R84, RZ, RZ, R207 ;  /* 0x000000ffff54a224 */ /* 0x001fe400078e00cf */
[----:B------:R-:W-:Y:S02]  /*14680*/  @!P2 IMAD.MOV.U32 R85, RZ, RZ, R206 ;  /* 0x000000ffff55a224 */ /* 0x000fe400078e00ce */
[----:B------:R-:W-:-:S03]  /*14690*/  IMAD.X R222, R114, 0x1, R222, P3 ;  /* 0x0000000172de7824 */ /* 0x000fc600018e06de */
[----:B------:R0:W3:Y:S01]  /*146a0*/  @!P2 LDG.E.U8 R108, desc[UR26][R84.64] ;  /* 0x0000001a546ca981 */ /* 0x0000e2000c1e1100 */
        /* <DEDUP_REMOVED lines=47> */
[----:B-1----:R-:W-:-:S05]  /*149a0*/  LOP3.LUT R99, R99, 0x7f, RZ, 0xc0, !PT ;  /* 0x0000007f63637812 */ /* 0x002fca00078ec0ff */
        /* <DEDUP_REMOVED lines=96> */
[----:B----4-:R1:W-:Y:S02]  /*14fb0*/  STS.U8 [R99+UR13+0x5000], R159 ;  /* 0x0050009f63007988 */ /* 0x0103e4000800000d */
        /* <DEDUP_REMOVED lines=71> */
[----:B------:R-:W-:Y:S04]  /*15430*/  STS.U8 [R99+UR13+0x5c00], R165 ;  /* 0x005c00a563007988 */ /* 0x000fe8000800000d */
        /* <DEDUP_REMOVED lines=108> */
[----:B-----5:R1:W-:Y:S04]  /*15b00*/  STS.U8 [R99+UR13+0x7000], R128 ;  /* 0x0070008063007988 */ /* 0x0203e8000800000d */
[----:B------:R5:W-:Y:S01]  /*15b10*/  STS.U8 [R99+UR13+0x7200], R122 ;  /* 0x0072007a63007988 */ /* 0x000be2000800000d */
[----:B-1----:R-:W-:-:S02]  /*15b20*/  PRMT R128, RZ, 0x7610, R128 ;  /* 0x00007610ff807816 */ /* 0x002fc40000000080 */
[----:B-----5:R-:W-:Y:S01]  /*15b30*/  PRMT R122, RZ, 0x7610, R122 ;  /* 0x00007610ff7a7816 */ /* 0x020fe2000000007a */
[----:B------:R1:W-:Y:S04]  /*15b40*/  STS.U8 [R99+UR13+0x7400], R120 ;  /* 0x0074007863007988 */ /* 0x0003e8000800000d */
[----:B------:R5:W-:Y:S01]  /*15b50*/  STS.U8 [R99+UR13+0x7600], R116 ;  /* 0x0076007463007988 */ /* 0x000be2000800000d */
[----:B-1----:R-:W-:Y:S02]  /*15b60*/  PRMT R120, RZ, 0x7610, R120 ;  /* 0x00007610ff787816 */ /* 0x002fe40000000078 */
[----:B-----5:R-:W-:Y:S01]  /*15b70*/  PRMT R116, RZ, 0x7610, R116 ;  /* 0x00007610ff747816 */ /* 0x020fe20000000074 */
[----:B------:R1:W-:Y:S04]  /*15b80*/  STS.U8 [R99+UR13+0x7800], R125 ;  /* 0x0078007d63007988 */ /* 0x0003e8000800000d */
[----:B------:R5:W-:Y:S01]  /*15b90*/  STS.U8 [R99+UR13+0x7a00], R144 ;  /* 0x007a009063007988 */ /* 0x000be2000800000d */
[----:B-1----:R-:W-:-:S02]  /*15ba0*/  PRMT R125, RZ, 0x7610, R125 ;  /* 0x00007610ff7d7816 */ /* 0x002fc4000000007d */
[----:B-----5:R-:W-:Y:S02]  /*15bb0*/  PRMT R144, RZ, 0x7610, R144 ;  /* 0x00007610ff907816 */ /* 0x020fe40000000090 */
[----:B------:R-:W-:Y:S02]  /*15bc0*/  PRMT R167, RZ, 0x7610, R167 ;  /* 0x00007610ffa77816 */ /* 0x000fe400000000a7 */
        /* <DEDUP_REMOVED lines=16> */
[----:B------:R0:W5:Y:S01]  /*15cd0*/  @!P2 LDG.E.U8 R122, desc[UR26][R84.64] ;  /* 0x0000001a547aa981 */ /* 0x000162000c1e1100 */
        /* <DEDUP_REMOVED lines=22> */
[----:B------:R-:W0:Y:S04]  /*15e40*/  LDL.LU R85, [R1+0x10] ;  /* 0x0000100001557983 */ /* 0x000e280000300800 */
[----:B------:R1:W-:Y:S04]  /*15e50*/  STS.U8 [R99+UR13+0x7c00], R168 ;  /* 0x007c00a863007988 */ /* 0x0003e8000800000d */
[----:B------:R0:W-:Y:S01]  /*15e60*/  STS.U8 [R99+UR13+0x7e00], R169 ;  /* 0x007e00a963007988 */ /* 0x0001e2000800000d */
[----:B-1----:R-:W-:-:S02]  /*15e70*/  PRMT R168, RZ, 0x7610, R168 ;  /* 0x00007610ffa87816 */ /* 0x002fc400000000a8 */
[----:B0-----:R-:W-:-:S05]  /*15e80*/  IADD3 R85, P3, PT, R113, R85, RZ ;  /* 0x0000005571557210 */ /* 0x001fca0007f7e0ff */
[----:B--2---:R-:W-:Y:S01]  /*15e90*/  IMAD.X R84, R114, 0x1, R84, P3 ;  /* 0x0000000172547824 */ /* 0x004fe200018e0654 */
[----:B------:R0:W-:Y:S04]  /*15ea0*/  STL [R1+0x10], R85 ;  /* 0x0000105501007387 */ /* 0x0001e80000100800 */
[----:B------:R1:W-:Y:S04]  /*15eb0*/  STL [R1+0xc], R84 ;  /* 0x00000c5401007387 */ /* 0x0003e80000100800 */
[----:B------:R-:W2:Y:S01]  /*15ec0*/  LDL.LU R169, [R1+0x90] ;  /* 0x0000900001a97983 */ /* 0x000ea20000300800 */
        /* <DEDUP_REMOVED lines=276> */
[----:B0-----:R-:W-:Y:S01]  /*17010*/  @!P2 IMAD.MOV.U32 R84, RZ, RZ, R169 ;  /* 0x000000ffff54a224 */ /* 0x001fe200078e00a9 */
[----:B-1----:R-:W-:Y:S01]  /*17020*/  PRMT R100, RZ, 0x7610, R100 ;  /* 0x00007610ff647816 */ /* 0x002fe20000000064 */
[----:B--2---:R-:W-:-:S05]  /*17030*/  IMAD.X R85, R114, 0x1, R85, P3 ;  /* 0x0000000172557824 */ /* 0x004fca00018e0655 */
[----:B------:R-:W2:Y:S04]  /*17040*/  @!P2 LDG.E.U8 R100, desc[UR26][R84.64] ;  /* 0x0000001a5464a981 */ /* 0x000ea8000c1e1100 */
[----:B------:R0:W-:Y:S04]  /*17050*/  STS.U8 [R99+UR13+0x7080], R102 ;  /* 0x0070806663007988 */ /* 0x0001e8000800000d */
[----:B------:R0:W-:Y:S04]  /*17060*/  STS.U8 [R99+UR13+0x7280], R103 ;  /* 0x0072806763007988 */ /* 0x0001e8000800000d */
[----:B------:R0:W-:Y:S04]  /*17070*/  STS.U8 [R99+UR13+0x7480], R104 ;  /* 0x0074806863007988 */ /* 0x0001e8000800000d */
[----:B------:R0:W-:Y:S04]  /*17080*/  STS.U8 [R99+UR13+0x7680], R119 ;  /* 0x0076807763007988 */ /* 0x0001e8000800000d */
[----:B------:R0:W-:Y:S04]  /*17090*/  STS.U8 [R99+UR13+0x7880], R130 ;  /* 0x0078808263007988 */ /* 0x0001e8000800000d */
[----:B------:R0:W-:Y:S04]  /*170a0*/  STS.U8 [R99+UR13+0x7a80], R142 ;  /* 0x007a808e63007988 */ /* 0x0001e8000800000d */
[----:B------:R0:W-:Y:S04]  /*170b0*/  STS.U8 [R99+UR13+0x7c80], R147 ;  /* 0x007c809363007988 */ /* 0x0001e8000800000d */
[----:B------:R0:W-:Y:S04]  /*170c0*/  STS.U8 [R99+UR13+0x7e80], R107 ;  /* 0x007e806b63007988 */ /* 0x0001e8000800000d */
[----:B---3--:R0:W-:Y:S04]  /*170d0*/  STS.U8 [R101+UR13+0x4100], R108 ;  /* 0x0041006c65007988 */ /* 0x0081e8000800000d */
        /* <DEDUP_REMOVED lines=16> */
[----:B----4-:R0:W-:Y:S04]  /*171e0*/  STS.U8 [R101+UR13+0x6300], R160 ;  /* 0x006300a065007988 */ /* 0x0101e8000800000d */
        /* <DEDUP_REMOVED lines=15> */
[----:B-----5:R0:W-:Y:S04]  /*172e0*/  STS.U8 [R105+UR13+0x4180], R122 ;  /* 0x0041807a69007988 */ /* 0x0201e8000800000d */
        /* <DEDUP_REMOVED lines=29> */
[----:B------:R0:W-:Y:S04]  /*174c0*/  STL [R1+0x12c], R169 ;  /* 0x00012ca901007387 */ /* 0x0001e80000100800 */
[----:B------:R0:W-:Y:S04]  /*174d0*/  STL [R1+0x128], R85 ;  /* 0x0001285501007387 */ /* 0x0001e80000100800 */
[----:B--2---:R0:W-:Y:S01]  /*174e0*/  STS.U8 [R105+UR13+0x7d80], R100 ;  /* 0x007d806469007988 */ /* 0x0041e2000800000d */
[----:B------:R1:W-:Y:S06]  /*174f0*/  MEMBAR.ALL.CTA ;  /* 0x0000000000007992 */ /* 0x0003ec0000008000 */
[----:B-1----:R-:W1:Y:S01]  /*17500*/  FENCE.VIEW.ASYNC.S ;  /* 0x00000000000073c6 */ /* 0x002e620000000000 */
[----:B------:R-:W-:Y:S01]  /*17510*/  ULEA UR10, UR15, UR13, 0x3 ;  /* 0x0000000d0f0a7291 */ /* 0x000fe2000f8e18ff */
[----:B------:R-:W-:-:S03]  /*17520*/  UMOV UR4, UR5 ;  /* 0x0000000500047c82 */ /* 0x000fc60008000000 */
[----:B------:R-:W-:Y:S01]  /*17530*/  UIADD3 UR10, UPT, UPT, UR10, 0xc000, URZ ;  /* 0x0000c0000a0a7890 */ /* 0x000fe2000fffe0ff */
[----:B-1----:R-:W-:Y:S06]  /*17540*/  BAR.SYNC.DEFER_BLOCKING 0x0 ;  /* 0x0000000000007b1d */ /* 0x002fec0000010000 */
[----:B0-----:R-:W-:Y:S05]  /*17550*/  @P1 BRA `(.L_x_9) ;  /* 0x0000000000381947 */ /* 0x001fea0003800000 */
[----:B------:R-:W-:Y:S01]  /*17560*/  UMOV UR20, UR6 ;  /* 0x0000000600147c82 */ /* 0x000fe20008000000 */
[----:B------:R-:W-:Y:S01]  /*17570*/  UMOV UR21, 0x40004040 ;  /* 0x4000404000157882 */ /* 0x000fe20000000000 */
[----:B------:R-:W-:Y:S01]  /*17580*/  UMOV UR22, UR8 ;  /* 0x0000000800167c82 */ /* 0x000fe20008000000 */
[----:B------:R-:W-:Y:S01]  /*17590*/  UMOV UR23, 0x80004020 ;  /* 0x8000402000177882 */ /* 0x000fe20000000000 */
[----:B------:R-:W-:Y:S01]  /*175a0*/  UMOV UR24, 0x0 ;  /* 0x0000000000187882 */ /* 0x000fe20000000000 */
[----:B------:R-:W-:Y:S01]  /*175b0*/  UMOV UR25, 0x8408010 ;  /* 0x0840801000197882 */ /* 0x000fe20000000000 */
[----:B------:R-:W-:Y:S01]  /*175c0*/  UMOV UR11, URZ ;  /* 0x000000ff000b7c82 */ /* 0x000fe20008000000 */
[----:B------:R-:W-:Y:S01]  /*175d0*/  UMOV UR28, 0x0 ;  /* 0x00000000001c7882 */ /* 0x000fe20000000000 */
[----:B------:R-:W-:Y:S01]  /*175e0*/  UMOV UR29, 0x8408010 ;  /* 0x08408010001d7882 */ /* 0x000fe20000000000 */
[----:B------:R0:W-:Y:S01]  /*175f0*/  UTCQMMA gdesc[UR20], gdesc[UR22], tmem[UR12], tmem[UR24], idesc[UR25], UPT ;  /* 0x00ff1816140075ea */ /* 0x0001e2000b80030c */
[----:B------:R-:W-:Y:S01]  /*17600*/  UMOV UR5, UR10 ;  /* 0x0000000a00057c82 */ /* 0x000fe20008000000 */
[----:B------:R0:W-:Y:S01]  /*17610*/  UTCQMMA gdesc[UR16], gdesc[UR18], tmem[UR12], tmem[UR28], idesc[UR29], UPT ;  /* 0x00ff1c12100075ea */ /* 0x0001e2000b80030c */
[----:B------:R0:W-:Y:S01]  /*17620*/  UTCBAR [UR5], URZ ;  /* 0x000000ff050073e9 */ /* 0x0001e200080000ff */
[----:B------:R-:W-:-:S02]  /*17630*/  NOP ;  /* 0x0000000000007918 */ /* 0x000fc40000000000 */
.L_x_9:
[----:B------:R-:W2:Y:S04]  /*17640*/  LDL R85, [R1+0x360] ;  /* 0x0003600001557983 */ /* 0x000ea80000100800 */
[----:B------:R-:W2:Y:S01]  /*17650*/  LDL.LU R84, [R1+0x358] ;  /* 0x0003580001547983 */ /* 0x000ea20000300800 */
[----:B------:R-:W-:-:S04]  /*17660*/  UIADD3 UR15, UPT, UPT, UR15, 0x1, URZ ;  /* 0x000000010f0f7890 */ /* 0x000fc8000fffe0ff */
[----:B------:R-:W-:-:S04]  /*17670*/  UISETP.GT.AND UP1, UPT, UR15, 0x1, UPT ;  /* 0x000000010f00788c */ /* 0x000fc8000bf24270 */
[----:B0-----:R-:W-:Y:S02]  /*17680*/  USEL UR5, URZ, 0x1, !UP1 ;  /* 0x00000001ff057887 */ /* 0x001fe4000c800000 */
[----:B------:R-:W-:Y:S02]  /*17690*/  USEL UR15, UR15, URZ, !UP1 ;  /* 0x000000ff0f0f7287 */ /* 0x000fe4000c800000 */
[----:B------:R-:W-:Y:S01]  /*176a0*/  ULOP3.LUT UR5, UR4, UR5, URZ, 0x3c, !UPT ;  /* 0x0000000504057292 */ /* 0x000fe2000f8e3cff */
[----:B--2---:R-:W-:Y:S02]  /*176b0*/  ISETP.NE.U32.AND P2, PT, R84, R85, PT ;  /* 0x000000555400720c */ /* 0x004fe40003f45070 */
[----:B------:R-:W2:Y:S01]  /*176c0*/  LDL.LU R85, [R1+0x35c] ;  /* 0x00035c0001557983 */ /* 0x000ea20000300800 */
[----:B------:R-:W-:-:S03]  /*176d0*/  IMAD.U32 R84, RZ, RZ, UR4 ;  /* 0x00000004ff547e24 */ /* 0x000fc6000f8e00ff */
[----:B--2---:R2:W-:Y:S07]  /*176e0*/  STL [R1+0x358], R85 ;  /* 0x0003585501007387 */ /* 0x0045ee0000100800 */
[----:B------:R-:W-:Y:S05]  /*176f0*/  @P2 BRA `(.L_x_10) ;  /* 0xffffff8400682947 */ /* 0x000fea000383ffff */
.L_x_7:
[----:B0-2---:R-:W2:Y:S01]  /*17700*/  LDL.LU R85, [R1+0x364] ;  /* 0x0003640001557983 */ /* 0x005ea20000300800 */
[----:B------:R-:W0:Y:S01]  /*17710*/  LDCU UR5, c[0x0][0x3b8] ;  /* 0x00007700ff0577ac */ /* 0x000e220008000800 */
[----:B------:R-:W1:Y:S01]  /*17720*/  LDC R86, c[0x0][0x3a0] ;  /* 0x0000e800ff567b82 */ /* 0x000e620000000800 */
[C---:B------:R-:W-:Y:S01]  /*17730*/  VIADD R2, R0.reuse, 0x1 ;  /* 0x0000000100027836 */ /* 0x040fe20000000000 */
[----:B------:R-:W2:Y:S01]  /*17740*/  LDCU.128 UR16, c[0x0][0x390] ;  /* 0x00007200ff1077ac */ /* 0x000ea20008000c00 */
[C---:B-----5:R-:W-:Y:S02]  /*17750*/  VIADD R10, R0.reuse, 0x2 ;  /* 0x00000002000a7836 */ /* 0x060fe40000000000 */
[C---:B------:R-:W-:Y:S01]  /*17760*/  VIADD R9, R0.reuse, 0x3 ;  /* 0x0000000300097836 */ /* 0x040fe20000000000 */
[----:B------:R-:W3:Y:S01]  /*17770*/  LDCU UR7, c[0x0][0x39c] ;  /* 0x00007380ff0777ac */ /* 0x000ee20008000800 */
[----:B------:R-:W4:Y:S01]  /*17780*/  LDCU UR6, c[0x0][0x3b4] ;  /* 0x00007680ff0677ac */ /* 0x000f220008000800 */
[----:B------:R-:W1:Y:S01]  /*17790*/  LDCU UR8, c[0x0][0x39c] ;  /* 0x00007380ff0877ac */ /* 0x000e620008000800 */
[----:B0-----:R-:W-:Y:S01]  /*177a0*/  IMAD R4, R0, UR5, RZ ;  /* 0x0000000500047c24 */ /* 0x001fe2000f8e02ff */
[----:B------:R-:W0:Y:S03]  /*177b0*/  LDCU UR9, c[0x0][0x39c] ;  /* 0x00007380ff0977ac */ /* 0x000e260008000800 */
[----:B------:R-:W-:-:S02]  /*177c0*/  VIADD R5, R4, UR5 ;  /* 0x0000000504057c36 */ /* 0x000fc40008000000 */
[----:B-1----:R-:W-:Y:S02]  /*177d0*/  VIADD R86, R86, 0x3f ;  /* 0x0000003f56567836 */ /* 0x002fe40000000000 */
[----:B------:R-:W-:-:S03]  /*177e0*/  VIADD R6, R5, UR5 ;  /* 0x0000000505067c36 */ /* 0x000fc60008000000 */
[----:B------:R-:W-:Y:S01]  /*177f0*/  ISETP.GE.AND P4, PT, R86, 0x40, PT ;  /* 0x000000405600780c */ /* 0x000fe20003f86270 */
[----:B------:R-:W-:-:S04]  /*17800*/  VIADD R7, R6, UR5 ;  /* 0x0000000506077c36 */ /* 0x000fc80008000000 */
        /* <DEDUP_REMOVED lines=11> */
[----:B------:R-:W-:Y:S01]  /*178c0*/  VIADD R78, R77, UR5 ;  /* 0x000000054d4e7c36 */ /* 0x000fe20008000000 */
[----:B--2---:R-:W-:-:S04]  /*178d0*/  ISETP.GE.AND P1, PT, R85, UR18, PT ;  /* 0x0000001255007c0c */ /* 0x004fc8000bf26270 */
[----:B---3--:R-:W-:Y:S01]  /*178e0*/  ISETP.LT.AND P6, PT, R2, UR7, !P1 ;  /* 0x0000000702007c0c */ /* 0x008fe2000cfc1270 */
[----:B----4-:R-:W-:Y:S01]  /*178f0*/  IMAD R2, R85, UR6, RZ ;  /* 0x0000000655027c24 */ /* 0x010fe2000f8e02ff */
[----:B------:R-:W1:Y:S01]  /*17900*/  LDCU UR6, c[0x0][0x39c] ;  /* 0x00007380ff0677ac */ /* 0x000e620008000800 */
[----:B------:R-:W-:Y:S02]  /*17910*/  ISETP.LT.AND P3, PT, R10, UR8, !P1 ;  /* 0x000000080a007c0c */ /* 0x000fe4000cf61270 */
[----:B0-----:R-:W-:Y:S01]  /*17920*/  ISETP.LT.AND P5, PT, R9, UR9, !P1 ;  /* 0x0000000909007c0c */ /* 0x001fe2000cfa1270 */
[----:B------:R-:W-:Y:S01]  /*17930*/  VIADD R9, R0, 0x4 ;  /* 0x0000000400097836 */ /* 0x000fe20000000000 */
[----:B------:R-:W-:-:S04]  /*17940*/  IADD3 R3, P2, PT, R2, UR16, RZ ;  /* 0x0000001002037c10 */ /* 0x000fc8000ff5e0ff */
[----:B------:R-:W-:Y:S02]  /*17950*/  LEA.HI.X.SX32 R2, R2, UR17, 0x1, P2 ;  /* 0x0000001102027c11 */ /* 0x000fe400090f0eff */
[----:B------:R-:W-:Y:S01]  /*17960*/  IADD3 R246, P2, PT, R4, R3, RZ ;  /* 0x0000000304f67210 */ /* 0x000fe20007f5e0ff */
[----:B------:R-:W-:-:S12]  /*17970*/  @!P4 BRA `(.L_x_11) ;  /* 0x000000000010c947 */ /* 0x000fd80003800000 */
[----:B------:R-:W-:-:S06]  /*17980*/  USHF.L.U32 UR4, UR4, 0x1f, URZ ;  /* 0x0000001f04047899 */ /* 0x000fcc00080006ff */
[----:B------:R-:W-:-:S04]  /*17990*/  IMAD.U32 R10, RZ, RZ, UR4 ;  /* 0x00000004ff0a7e24 */ /* 0x000fc8000f8e00ff */
[----:B------:R-:W0:Y:S02]  /*179a0*/  SYNCS.PHASECHK.TRANS64.TRYWAIT P4, [UR10], R10 ;  /* 0x0000000aff0075a7 */ /* 0x000e24000808110a */
[----:B0-----:R-:W-:Y:S05]  /*179b0*/  @!P4 BRA `(.L_x_12) ;  /* 0x000000940034c947 */ /* 0x001fea0003800000 */
.L_x_11:
[----:B------:R-:W-:Y:S01]  /*179c0*/  BAR.SYNC.DEFER_BLOCKING 0x0 ;  /* 0x0000000000007b1d */ /* 0x000fe20000010000 */
[CC--:B------:R-:W-:Y:S01]  /*179d0*/  IADD3 R88, P4, PT, R5.reuse, R3.reuse, RZ ;  /* 0x0000000305587210 */ /* 0x0c0fe20007f9e0ff */
[----:B------:R-:W-:Y:S01]  /*179e0*/  VIADD R79, R78, UR5 ;  /* 0x000000054e4f7c36 */ /* 0x000fe20008000000 */
[-C--:B------:R-:W-:Y:S01]  /*179f0*/  LEA.HI.X.SX32 R247, R4, R2.reuse, 0x1, P2 ;  /* 0x0000000204f77211 */ /* 0x080fe200010f0eff */
[----:B------:R-:W-:Y:S01]  /*17a00*/  VIADD R86, R0, 0x5 ;  /* 0x0000000500567836 */ /* 0x000fe20000000000 */
[-C--:B------:R-:W-:Y:S01]  /*17a10*/  LEA.HI.X.SX32 R89, R5, R2.reuse, 0x1, P4 ;  /* 0x0000000205597211 */ /* 0x080fe200020f0eff */
[----:B------:R-:W-:Y:S01]  /*17a20*/  VIADD R80, R79, UR5 ;  /* 0x000000054f507c36 */ /* 0x000fe20008000000 */
[-C--:B------:R-:W-:Y:S01]  /*17a30*/  IADD3 R10, P4, PT, R6, R3.reuse, RZ ;  /* 0x00000003060a7210 */ /* 0x080fe20007f9e0ff */
[----:B------:R-:W0:Y:S01]  /*17a40*/  LDCU UR4, c[0x0][0x39c] ;  /* 0x00007380ff0477ac */ /* 0x000e220008000800 */
[----:B-1----:R-:W-:Y:S01]  /*17a50*/  ISETP.LT.AND P2, PT, R9, UR6, !P1 ;  /* 0x0000000609007c0c */ /* 0x002fe2000cf41270 */
[----:B------:R-:W-:Y:S01]  /*17a60*/  VIADD R81, R80, UR5 ;  /* 0x0000000550517c36 */ /* 0x000fe20008000000 */
[-C--:B------:R-:W-:Y:S01]  /*17a70*/  LEA.HI.X.SX32 R11, R6, R2.reuse, 0x1, P4 ;  /* 0x00000002060b7211 */ /* 0x080fe200020f0eff */
[----:B------:R-:W1:Y:S01]  /*17a80*/  LDCU UR6, c[0x0][0x39c] ;  /* 0x00007380ff0677ac */ /* 0x000e620008000800 */
[CC--:B------:R-:W-:Y:S01]  /*17a90*/  IADD3 R4, P4, PT, R8.reuse, R3.reuse, RZ ;  /* 0x0000000308047210 */ /* 0x0c0fe20007f9e0ff */
[----:B------:R-:W-:Y:S01]  /*17aa0*/  VIADD R82, R81, UR5 ;  /* 0x0000000551527c36 */ /* 0x000fe20008000000 */
[----:B------:R-:W-:Y:S01]  /*17ab0*/  P2R R87, PR, RZ, 0x20 ;  /* 0x00000020ff577803 */ /* 0x000fe20000000000 */
[----:B------:R2:W-:Y:S01]  /*17ac0*/  STL.64 [R1+0x100], R10 ;  /* 0x0001000a01007387 */ /* 0x0005e20000100a00 */
[-C--:B------:R-:W-:Y:S01]  /*17ad0*/  LEA.HI.X.SX32 R5, R8, R2.reuse, 0x1, P4 ;  /* 0x0000000208057211 */ /* 0x080fe200020f0eff */
[----:B------:R-:W-:Y:S01]  /*17ae0*/  VIADD R83, R82, UR5 ;  /* 0x0000000552537c36 */ /* 0x000fe20008000000 */
[C---:B------:R-:W-:Y:S01]  /*17af0*/  IADD3 R92, P4, PT, R68.reuse, R3, RZ ;  /* 0x00000003445c7210 */ /* 0x040fe20007f9e0ff */
[----:B------:R-:W3:Y:S02]  /*17b00*/  LDCU UR7, c[0x0][0x39c] ;  /* 0x00007380ff0777ac */ /* 0x000ee40008000800 */
[----:B------:R-:W-:Y:S01]  /*17b10*/  VIADD R84, R83, UR5 ;  /* 0x0000000553547c36 */ /* 0x000fe20008000000 */
[----:B------:R-:W-:Y:S01]  /*17b20*/  LEA.HI.X.SX32 R93, R68, R2, 0x1, P4 ;  /* 0x00000002445d7211 */ /* 0x000fe200020f0eff */
[----:B------:R-:W4:Y:S02]  /*17b30*/  @!P0 SYNCS.CCTL.IV [UR13+0xc000] ;  /* 0x00c00000ff0089b1 */ /* 0x000f24000800000d */
[----:B----4-:R-:W-:Y:S01]  /*17b40*/  BAR.SYNC.DEFER_BLOCKING 0x0 ;  /* 0x0000000000007b1d */ /* 0x010fe20000010000 */
[----:B------:R-:W-:-:S04]  /*17b50*/  VIADD R85, R84, UR5 ;  /* 0x0000000554557c36 */ /* 0x000fc80008000000 */
[----:B------:R-:W-:Y:S01]  /*17b60*/  VIADD R68, R85, UR5 ;  /* 0x0000000555447c36 */ /* 0x000fe20008000000 */
[----:B------:R-:W4:Y:S01]  /*17b70*/  LDCU UR8, c[0x0][0x39c] ;  /* 0x00007380ff0877ac */ /* 0x000f220008000800 */
[----:B------:R-:W5:Y:S01]  /*17b80*/  @!P0 SYNCS.CCTL.IV [UR13+0xc008] ;  /* 0x00c00800ff0089b1 */ /* 0x000f62000800000d */
[----:B--2---:R-:W-:-:S04]  /*17b90*/  IADD3 R10, P0, PT, R7, R3, RZ ;  /* 0x00000003070a7210 */ /* 0x004fc80007f1e0ff */
[----:B------:R-:W-:Y:S02]  /*17ba0*/  LEA.HI.X.SX32 R11, R7, R2, 0x1, P0 ;  /* 0x00000002070b7211 */ /* 0x000fe400000f0eff */
[----:B------:R-:W-:-:S03]  /*17bb0*/  IADD3 R90, P0, PT, R69, R3, RZ ;  /* 0x00000003455a7210 */ /* 0x000fc60007f1e0ff */
[----:B------:R-:W-:Y:S01]  /*17bc0*/  STL.64 [R1+0xf8], R10 ;  /* 0x0000f80a01007387 */ /* 0x000fe20000100a00 */
[----:B------:R-:W-:Y:S01]  /*17bd0*/  LEA.HI.X.SX32 R91, R69, R2, 0x1, P0 ;  /* 0x00000002455b7211 */ /* 0x000fe200000f0eff */
[----:B------:R-:W-:Y:S02]  /*17be0*/  VIADD R69, R68, UR5 ;  /* 0x0000000544457c36 */ /* 0x000fe40008000000 */
[----:B------:R2:W-:Y:S04]  /*17bf0*/  STL.64 [R1+0xf0], R4 ;  /* 0x0000f00401007387 */ /* 0x0005e80000100a00 */
[----:B------:R0:W-:Y:S04]  /*17c00*/  STL.64 [R1+0xe8], R92 ;  /* 0x0000e85c01007387 */ /* 0x0001e80000100a00 */
[----:B------:R1:W-:Y:S01]  /*17c10*/  STL.64 [R1+0xe0], R90 ;  /* 0x0000e05a01007387 */ /* 0x0003e20000100a00 */
[----:B--2---:R-:W2:Y:S01]  /*17c20*/  LDTM.x64 R4, tmem[UR14] ;  /* 0x0000000e000479ee */ /* 0x004ea20008340000 */
[----:B------:R-:W2:Y:S01]  /*17c30*/  LDTM.x64 R132, tmem[UR14+0x40] ;  /* 0x0000400e008479ee */ /* 0x000ea20008340000 */
[----:B0-----:R-:W-:-:S02]  /*17c40*/  IADD3 R92, P4, PT, R70, R3, RZ ;  /* 0x00000003465c7210 */ /* 0x001fc40007f9e0ff */
[----:B-1----:R-:W-:Y:S02]  /*17c50*/  IADD3 R90, P0, PT, R71, R3, RZ ;  /* 0x00000003475a7210 */ /* 0x002fe40007f1e0ff */
[-C--:B------:R-:W-:Y:S01]  /*17c60*/  LEA.HI.X.SX32 R93, R70, R2.reuse, 0x1, P4 ;  /* 0x00000002465d7211 */ /* 0x080fe200020f0eff */
[----:B------:R-:W-:Y:S01]  /*17c70*/  VIADD R70, R69, UR5 ;  /* 0x0000000545467c36 */ /* 0x000fe20008000000 */
[----:B------:R-:W-:-:S03]  /*17c80*/  LEA.HI.X.SX32 R91, R71, R2, 0x1, P0 ;  /* 0x00000002475b7211 */ /* 0x000fc600000f0eff */
[----:B------:R0:W-:Y:S01]  /*17c90*/  STL.64 [R1+0xd8], R92 ;  /* 0x0000d85c01007387 */ /* 0x0001e20000100a00 */
[----:B------:R-:W-:-:S03]  /*17ca0*/  VIADD R71, R70, UR5 ;  /* 0x0000000546477c36 */ /* 0x000fc60008000000 */
[----:B------:R1:W-:Y:S01]  /*17cb0*/  STL.64 [R1+0xd0], R90 ;  /* 0x0000d05a01007387 */ /* 0x0003e20000100a00 */
[CC--:B0-----:R-:W-:Y:S02]  /*17cc0*/  IADD3 R92, P4, PT, R72.reuse, R3.reuse, RZ ;  /* 0x00000003485c7210 */ /* 0x0c1fe40007f9e0ff */
        /* <DEDUP_REMOVED lines=16> */
[C---:B-1----:R-:W-:Y:S02]  /*17dd0*/  IADD3 R90, P0, PT, R77.reuse, R3, RZ ;  /* 0x000000034d5a7210 */ /* 0x042fe40007f1e0ff */
[-C--:B------:R-:W-:Y:S02]  /*17de0*/  LEA.HI.X.SX32 R93, R76, R2.reuse, 0x1, P4 ;  /* 0x000000024c5d7211 */ /* 0x080fe400020f0eff */
[----:B------:R-:W-:-:S03]  /*17df0*/  LEA.HI.X.SX32 R91, R77, R2, 0x1, P0 ;  /* 0x000000024d5b7211 */ /* 0x000fc600000f0eff */
[----:B------:R0:W-:Y:S04]  /*17e00*/  STL.64 [R1+0xa8], R92 ;  /* 0x0000a85c01007387 */ /* 0x0001e80000100a00 */
[----:B------:R1:W-:Y:S01]  /*17e10*/  STL.64 [R1+0xa0], R90 ;  /* 0x0000a05a01007387 */ /* 0x0003e20000100a00 */
[CC--:B0-----:R-:W-:Y:S02]  /*17e20*/  IADD3 R92, P4, PT, R78.reuse, R3.reuse, RZ ;  /* 0x000000034e5c7210 */ /* 0x0c1fe40007f9e0ff */
[C---:B-1----:R-:W-:Y:S02]  /*17e30*/  IADD3 R90, P0, PT, R79.reuse, R3, RZ ;  /* 0x000000034f5a7210 */ /* 0x042fe40007f1e0ff */
[-C--:B------:R-:W-:Y:S02]  /*17e40*/  LEA.HI.X.SX32 R93, R78, R2.reuse, 0x1, P4 ;  /* 0x000000024e5d7211 */ /* 0x080fe400020f0eff */
[----:B------:R-:W-:-:S02]  /*17e50*/  LEA.HI.X.SX32 R91, R79, R2, 0x1, P0 ;  /* 0x000000024f5b7211 */ /* 0x000fc400000f0eff */
[CC--:B------:R-:W-:Y:S01]  /*17e60*/  IADD3 R76, P4, PT, R80.reuse, R3.reuse, RZ ;  /* 0x00000003504c7210 */ /* 0x0c0fe20007f9e0ff */
[----:B------:R0:W-:Y:S03]  /*17e70*/  STL.64 [R1+0x98], R92 ;  /* 0x0000985c01007387 */ /* 0x0001e60000100a00 */
[----:B------:R-:W-:Y:S01]  /*17e80*/  LEA.HI.X.SX32 R77, R80, R2, 0x1, P4 ;  /* 0x00000002504d7211 */ /* 0x000fe200020f0eff */
[----:B------:R1:W-:Y:S04]  /*17e90*/  STL.64 [R1+0x90], R90 ;  /* 0x0000905a01007387 */ /* 0x0003e80000100a00 */
[----:B------:R2:W-:Y:S01]  /*17ea0*/  STL.64 [R1+0x88], R76 ;  /* 0x0000884c01007387 */ /* 0x0005e20000100a00 */
[----:B0-----:R-:W-:-:S02]  /*17eb0*/  IADD3 R92, P0, PT, R81, R3, RZ ;  /* 0x00000003515c7210 */ /* 0x001fc40007f1e0ff */
[CC--:B-1----:R-:W-:Y:S02]  /*17ec0*/  IADD3 R90, P4, PT, R82.reuse, R3.reuse, RZ ;  /* 0x00000003525a7210 */ /* 0x0c2fe40007f9e0ff */
[-C--:B------:R-:W-:Y:S02]  /*17ed0*/  LEA.HI.X.SX32 R93, R81, R2.reuse, 0x1, P0 ;  /* 0x00000002515d7211 */ /* 0x080fe400000f0eff */
[-C--:B------:R-:W-:Y:S01]  /*17ee0*/  LEA.HI.X.SX32 R91, R82, R2.reuse, 0x1, P4 ;  /* 0x00000002525b7211 */ /* 0x080fe200020f0eff */
[----:B--2---:R-:W-:Y:S01]  /*17ef0*/  VIADD R76, R75, UR5 ;  /* 0x000000054b4c7c36 */ /* 0x004fe20008000000 */
[CC--:B------:R-:W-:Y:S01]  /*17f00*/  IADD3 R78, P0, PT, R83.reuse, R3.reuse, RZ ;  /* 0x00000003534e7210 */ /* 0x0c0fe20007f1e0ff */
[----:B------:R-:W-:Y:S02]  /*17f10*/  STL.64 [R1+0x80], R92 ;  /* 0x0000805c01007387 */ /* 0x000fe40000100a00 */
[----:B------:R-:W-:Y:S01]  /*17f20*/  VIADD R77, R76, UR5 ;  /* 0x000000054c4d7c36 */ /* 0x000fe20008000000 */
[----:B------:R-:W-:Y:S01]  /*17f30*/  LEA.HI.X.SX32 R79, R83, R2, 0x1, P0 ;  /* 0x00000002534f7211 */ /* 0x000fe200000f0eff */
[----:B------:R0:W-:Y:S01]  /*17f40*/  STL.64 [R1+0x78], R90 ;  /* 0x0000785a01007387 */ /* 0x0001e20000100a00 */
[----:B------:R-:W-:-:S03]  /*17f50*/  IADD3 R80, P0, PT, R85, R3, RZ ;  /* 0x0000000355507210 */ /* 0x000fc60007f1e0ff */
[----:B------:R1:W-:Y:S01]  /*17f60*/  STL.64 [R1+0x70], R78 ;  /* 0x0000704e01007387 */ /* 0x0003e20000100a00 */
[----:B------:R-:W-:Y:S02]  /*17f70*/  LEA.HI.X.SX32 R81, R85, R2, 0x1, P0 ;  /* 0x0000000255517211 */ /* 0x000fe400000f0eff */
[----:B0-----:R-:W-:-:S04]  /*17f80*/  IADD3 R90, P4, PT, R84, R3, RZ ;  /* 0x00000003545a7210 */ /* 0x001fc80007f9e0ff */
[----:B------:R-:W-:Y:S01]  /*17f90*/  LEA.HI.X.SX32 R91, R84, R2, 0x1, P4 ;  /* 0x00000002545b7211 */ /* 0x000fe200020f0eff */
[----:B-1----:R-:W-:Y:S01]  /*17fa0*/  VIADD R78, R77, UR5 ;  /* 0x000000054d4e7c36 */ /* 0x002fe20008000000 */
[----:B------:R-:W-:-:S03]  /*17fb0*/  IADD3 R82, P4, PT, R68, R3, RZ ;  /* 0x0000000344527210 */ /* 0x000fc60007f9e0ff */
[----:B------:R-:W-:Y:S01]  /*17fc0*/  STL.64 [R1+0x68], R90 ;  /* 0x0000685a01007387 */ /* 0x000fe20000100a00 */
[----:B------:R-:W-:Y:S01]  /*17fd0*/  LEA.HI.X.SX32 R83, R68, R2, 0x1, P4 ;  /* 0x0000000244537211 */ /* 0x000fe200020f0eff */
[----:B------:R-:W-:Y:S02]  /*17fe0*/  VIADD R79, R78, UR5 ;  /* 0x000000054e4f7c36 */ /* 0x000fe40008000000 */
[----:B------:R0:W-:Y:S02]  /*17ff0*/  STL.64 [R1+0x60], R80 ;  /* 0x0000605001007387 */ /* 0x0001e40000100a00 */
[----:B------:R-:W-:Y:S02]  /*18000*/  VIADD R68, R79, UR5 ;  /* 0x000000054f447c36 */ /* 0x000fe40008000000 */
[----:B------:R1:W-:Y:S01]  /*18010*/  STL.64 [R1+0x58], R82 ;  /* 0x0000585201007387 */ /* 0x0003e20000100a00 */
[----:B0-----:R-:W-:-:S04]  /*18020*/  IADD3 R80, P0, PT, R69, R3, RZ ;  /* 0x0000000345507210 */ /* 0x001fc80007f1e0ff */
[----:B------:R-:W-:Y:S01]  /*18030*/  LEA.HI.X.SX32 R81, R69, R2, 0x1, P0 ;  /* 0x0000000245517211 */ /* 0x000fe200000f0eff */
[----:B------:R-:W-:Y:S01]  /*18040*/  VIADD R69, R68, UR5 ;  /* 0x0000000544457c36 */ /* 0x000fe20008000000 */
[----:B-1----:R-:W-:-:S03]  /*18050*/  IADD3 R82, P4, PT, R70, R3, RZ ;  /* 0x0000000346527210 */ /* 0x002fc60007f9e0ff */
[----:B------:R0:W-:Y:S01]  /*18060*/  STL.64 [R1+0x50], R80 ;  /* 0x0000505001007387 */ /* 0x0001e20000100a00 */
[----:B------:R-:W-:Y:S01]  /*18070*/  LEA.HI.X.SX32 R83, R70, R2, 0x1, P4 ;  /* 0x0000000246537211 */ /* 0x000fe200020f0eff */
[----:B------:R-:W-:-:S04]  /*18080*/  VIADD R70, R69, UR5 ;  /* 0x0000000545467c36 */ /* 0x000fc80008000000 */
        /* <DEDUP_REMOVED lines=22> */
[----:B------:R-:W-:-:S05]  /*181f0*/  LEA.HI.X.SX32 R83, R76, R2, 0x1, P4 ;  /* 0x000000024c537211 */ /* 0x000fca00020f0eff */
[----:B------:R1:W-:Y:S01]  /*18200*/  STL.64 [R1+0x18], R82 ;  /* 0x0000185201007387 */ /* 0x0003e20000100a00 */
[----:B0-----:R-:W-:-:S04]  /*18210*/  IADD3 R80, P0, PT, R77, R3, RZ ;  /* 0x000000034d507210 */ /* 0x001fc80007f1e0ff */
[----:B------:R-:W-:Y:S02]  /*18220*/  LEA.HI.X.SX32 R81, R77, R2, 0x1, P0 ;  /* 0x000000024d517211 */ /* 0x000fe400000f0eff */
[----:B-1----:R-:W-:-:S03]  /*18230*/  IADD3 R82, P4, PT, R78, R3, RZ ;  /* 0x000000034e527210 */ /* 0x002fc60007f9e0ff */
[----:B------:R0:W-:Y:S01]  /*18240*/  STL.64 [R1+0x10], R80 ;  /* 0x0000105001007387 */ /* 0x0001e20000100a00 */
[----:B------:R-:W-:Y:S02]  /*18250*/  LEA.HI.X.SX32 R83, R78, R2, 0x1, P4 ;  /* 0x000000024e537211 */ /* 0x000fe400020f0eff */
[----:B------:R-:W-:-:S03]  /*18260*/  IADD3 R250, P4, PT, R68, R3, RZ ;  /* 0x0000000344fa7210 */ /* 0x000fc60007f9e0ff */
[----:B------:R-:W-:Y:S01]  /*18270*/  STL.64 [R1+0x8], R82 ;  /* 0x0000085201007387 */ /* 0x000fe20000100a00 */
[-C--:B------:R-:W-:Y:S01]  /*18280*/  LEA.HI.X.SX32 R251, R68, R2.reuse, 0x1, P4 ;  /* 0x0000000244fb7211 */ /* 0x080fe200020f0eff */
[----:B------:R-:W-:Y:S01]  /*18290*/  VIADD R68, R75, UR5 ;  /* 0x000000054b447c36 */ /* 0x000fe20008000000 */
[CC--:B------:R-:W-:Y:S02]  /*182a0*/  IADD3 R244, P4, PT, R70.reuse, R3.reuse, RZ ;  /* 0x0000000346f47210 */ /* 0x0c0fe40007f9e0ff */
[CC--:B0-----:R-:W-:Y:S02]  /*182b0*/  IADD3 R80, P0, PT, R79.reuse, R3.reuse, RZ ;  /* 0x000000034f507210 */ /* 0x0c1fe40007f1e0ff */
[-C--:B------:R-:W-:Y:S02]  /*182c0*/  LEA.HI.X.SX32 R245, R70, R2.reuse, 0x1, P4 ;  /* 0x0000000246f57211 */ /* 0x080fe400020f0eff */
[----:B------:R-:W-:Y:S02]  /*182d0*/  LEA.HI.X.SX32 R81, R79, R2, 0x1, P0 ;  /* 0x000000024f517211 */ /* 0x000fe400000f0eff */
[----:B------:R-:W-:-:S02]  /*182e0*/  IADD3 R248, P0, PT, R69, R3, RZ ;  /* 0x0000000345f87210 */ /* 0x000fc40007f1e0ff */
[-C--:B------:R-:W-:Y:S01]  /*182f0*/  IADD3 R240, P4, PT, R72, R3.reuse, RZ ;  /* 0x0000000348f07210 */ /* 0x080fe20007f9e0ff */
[----:B------:R-:W-:Y:S01]  /*18300*/  STL.64 [R1], R80 ;  /* 0x0000005001007387 */ /* 0x000fe20000100a00 */
[-C--:B------:R-:W-:Y:S01]  /*18310*/  LEA.HI.X.SX32 R249, R69, R2.reuse, 0x1, P0 ;  /* 0x0000000245f97211 */ /* 0x080fe200000f0eff */
[----:B------:R-:W-:Y:S01]  /*18320*/  VIADD R69, R68, UR5 ;  /* 0x0000000544457c36 */ /* 0x000fe20008000000 */
[-C--:B------:R-:W-:Y:S01]  /*18330*/  IADD3 R242, P0, PT, R71, R3.reuse, RZ ;  /* 0x0000000347f27210 */ /* 0x080fe20007f1e0ff */
[----:B------:R-:W-:Y:S01]  /*18340*/  STL [R1+0x3a8], R250 ;  /* 0x0003a8fa01007387 */ /* 0x000fe20000100800 */
[-C--:B------:R-:W-:Y:S01]  /*18350*/  LEA.HI.X.SX32 R241, R72, R2.reuse, 0x1, P4 ;  /* 0x0000000248f17211 */ /* 0x080fe200020f0eff */
[----:B------:R-:W-:Y:S01]  /*18360*/  VIADD R70, R69, UR5 ;  /* 0x0000000545467c36 */ /* 0x000fe20008000000 */
[-C--:B------:R-:W-:Y:S01]  /*18370*/  LEA.HI.X.SX32 R243, R71, R2.reuse, 0x1, P0 ;  /* 0x0000000247f37211 */ /* 0x080fe200000f0eff */
[----:B------:R-:W-:Y:S01]  /*18380*/  STL [R1+0x39c], R251 ;  /* 0x00039cfb01007387 */ /* 0x000fe20000100800 */
[CC--:B------:R-:W-:Y:S01]  /*18390*/  IADD3 R238, P0, PT, R73.reuse, R3.reuse, RZ ;  /* 0x0000000349ee7210 */ /* 0x0c0fe20007f1e0ff */
[----:B------:R-:W-:Y:S01]  /*183a0*/  VIADD R71, R70, UR5 ;  /* 0x0000000546477c36 */ /* 0x000fe20008000000 */
[CC--:B------:R-:W-:Y:S01]  /*183b0*/  IADD3 R236, P4, PT, R74.reuse, R3.reuse, RZ ;  /* 0x000000034aec7210 */ /* 0x0c0fe20007f9e0ff */
[----:B------:R-:W-:Y:S01]  /*183c0*/  STL [R1+0x3c0], R248 ;  /* 0x0003c0f801007387 */ /* 0x000fe20000100800 */
[-C--:B------:R-:W-:Y:S01]  /*183d0*/  LEA.HI.X.SX32 R239, R73, R2.reuse, 0x1, P0 ;  /* 0x0000000249ef7211 */ /* 0x080fe200000f0eff */
[----:B------:R-:W-:Y:S01]  /*183e0*/  VIADD R72, R71, UR5 ;  /* 0x0000000547487c36 */ /* 0x000fe20008000000 */
[----:B------:R-:W-:Y:S01]  /*183f0*/  IADD3 R234, P0, PT, R75, R3, RZ ;  /* 0x000000034bea7210 */ /* 0x000fe20007f1e0ff */
[----:B------:R-:W-:Y:S01]  /*18400*/  STL [R1+0x398], R249 ;  /* 0x000398f901007387 */ /* 0x000fe20000100800 */
[----:B------:R-:W-:-:S02]  /*18410*/  LEA.HI.X.SX32 R237, R74, R2, 0x1, P4 ;  /* 0x000000024aed7211 */ /* 0x000fc400020f0eff */
[----:B------:R-:W-:Y:S01]  /*18420*/  LEA.HI.X.SX32 R235, R75, R2, 0x1, P0 ;  /* 0x000000024beb7211 */ /* 0x000fe200000f0eff */
[----:B------:R-:W-:Y:S01]  /*18430*/  STL.64 [R1+0x3a0], R244 ;  /* 0x0003a0f401007387 */ /* 0x000fe20000100a00 */
[----:B------:R-:W-:-:S03]  /*18440*/  IADD3 R232, P4, PT, R68, R3, RZ ;  /* 0x0000000344e87210 */ /* 0x000fc60007f9e0ff */
[----:B------:R-:W-:Y:S04]  /*18450*/  STL.64 [R1+0x3b0], R242 ;  /* 0x0003b0f201007387 */ /* 0x000fe80000100a00 */
[----:B------:R-:W-:Y:S04]  /*18460*/  STL [R1+0x3d8], R240 ;  /* 0x0003d8f001007387 */ /* 0x000fe80000100800 */
[----:B------:R-:W-:Y:S04]  /*18470*/  STL [R1+0x394], R241 ;  /* 0x000394f101007387 */ /* 0x000fe80000100800 */
[----:B------:R-:W-:Y:S04]  /*18480*/  STL.64 [R1+0x3b8], R238 ;  /* 0x0003b8ee01007387 */ /* 0x000fe80000100a00 */
[----:B------:R-:W-:Y:S04]  /*18490*/  STL [R1+0x390], R237 ;  /* 0x000390ed01007387 */ /* 0x000fe80000100800 */
[----:B------:R0:W-:Y:S04]  /*184a0*/  STL.64 [R1+0x3c8], R234 ;  /* 0x0003c8ea01007387 */ /* 0x0001e80000100a00 */
[----:B0-----:R-:W2:Y:S01]  /*184b0*/  LDL.LU.64 R234, [R1+0x100] ;  /* 0x0001000001ea7983 */ /* 0x001ea20000300a00 */
[----:B------:R-:W-:-:S02]  /*184c0*/  IADD3 R230, P0, PT, R69, R3, RZ ;  /* 0x0000000345e67210 */ /* 0x000fc40007f1e0ff */
[-C--:B------:R-:W-:Y:S01]  /*184d0*/  LEA.HI.X.SX32 R233, R68, R2.reuse, 0x1, P4 ;  /* 0x0000000244e97211 */ /* 0x080fe200020f0eff */
[----:B------:R-:W-:Y:S01]  /*184e0*/  VIADD R68, R72, UR5 ;  /* 0x0000000548447c36 */ /* 0x000fe20008000000 */
[-C--:B------:R-:W-:Y:S02]  /*184f0*/  IADD3 R228, P4, PT, R70, R3.reuse, RZ ;  /* 0x0000000346e47210 */ /* 0x080fe40007f9e0ff */
[-C--:B------:R-:W-:Y:S01]  /*18500*/  LEA.HI.X.SX32 R231, R69, R2.reuse, 0x1, P0 ;  /* 0x0000000245e77211 */ /* 0x080fe200000f0eff */
[----:B------:R-:W-:Y:S01]  /*18510*/  VIADD R69, R68, UR5 ;  /* 0x0000000544457c36 */ /* 0x000fe20008000000 */
[-C--:B------:R-:W-:Y:S02]  /*18520*/  IADD3 R226, P0, PT, R71, R3.reuse, RZ ;  /* 0x0000000347e27210 */ /* 0x080fe40007f1e0ff */
[----:B------:R-:W-:Y:S01]  /*18530*/  LEA.HI.X.SX32 R229, R70, R2, 0x1, P4 ;  /* 0x0000000246e57211 */ /* 0x000fe200020f0eff */
[----:B------:R-:W-:Y:S01]  /*18540*/  VIADD R70, R69, UR5 ;  /* 0x0000000545467c36 */ /* 0x000fe20008000000 */
[----:B------:R-:W-:-:S02]  /*18550*/  IADD3 R224, P4, PT, R72, R3, RZ ;  /* 0x0000000348e07210 */ /* 0x000fc40007f9e0ff */
[-C--:B------:R-:W-:Y:S01]  /*18560*/  LEA.HI.X.SX32 R227, R71, R2.reuse, 0x1, P0 ;  /* 0x0000000247e37211 */ /* 0x080fe200000f0eff */
[----:B------:R-:W-:Y:S01]  /*18570*/  VIADD R71, R70, UR5 ;  /* 0x0000000546477c36 */ /* 0x000fe20008000000 */
[-C--:B------:R-:W-:Y:S02]  /*18580*/  IADD3 R222, P0, PT, R68, R3.reuse, RZ ;  /* 0x0000000344de7210 */ /* 0x080fe40007f1e0ff */
[-C--:B------:R-:W-:Y:S02]  /*18590*/  LEA.HI.X.SX32 R225, R72, R2.reuse, 0x1, P4 ;  /* 0x0000000248e17211 */ /* 0x080fe400020f0eff */
[-C--:B------:R-:W-:Y:S02]  /*185a0*/  IADD3 R220, P4, PT, R69, R3.reuse, RZ ;  /* 0x0000000345dc7210 */ /* 0x080fe40007f9e0ff */
[----:B------:R-:W-:Y:S01]  /*185b0*/  LEA.HI.X.SX32 R223, R68, R2, 0x1, P0 ;  /* 0x0000000244df7211 */ /* 0x000fe200000f0eff */
[----:B------:R-:W-:Y:S01]  /*185c0*/  VIADD R68, R71, UR5 ;  /* 0x0000000547447c36 */ /* 0x000fe20008000000 */
[----:B------:R-:W-:-:S02]  /*185d0*/  IADD3 R216, P0, PT, R70, R3, RZ ;  /* 0x0000000346d87210 */ /* 0x000fc40007f1e0ff */
[-C--:B------:R-:W-:Y:S01]  /*185e0*/  LEA.HI.X.SX32 R221, R69, R2.reuse, 0x1, P4 ;  /* 0x0000000245dd7211 */ /* 0x080fe200020f0eff */
[----:B------:R-:W-:Y:S01]  /*185f0*/  VIADD R69, R68, UR5 ;  /* 0x0000000544457c36 */ /* 0x000fe20008000000 */
[CC--:B------:R-:W-:Y:S02]  /*18600*/  IADD3 R212, P4, PT, R71.reuse, R3.reuse, RZ ;  /* 0x0000000347d47210 */ /* 0x0c0fe40007f9e0ff */
[-C--:B------:R-:W-:Y:S02]  /*18610*/  LEA.HI.X.SX32 R217, R70, R2.reuse, 0x1, P0 ;  /* 0x0000000246d97211 */ /* 0x080fe400000f0eff */
[----:B------:R-:W-:Y:S02]  /*18620*/  LEA.HI.X.SX32 R213, R71, R2, 0x1, P4 ;  /* 0x0000000247d57211 */ /* 0x000fe400020f0eff */
[----:B------:R-:W-:Y:S02]  /*18630*/  IADD3 R208, P4, PT, R68, R3, RZ ;  /* 0x0000000344d07210 */ /* 0x000fe40007f9e0ff */
[----:B------:R-:W-:-:S02]  /*18640*/  F2FP.SATFINITE.E4M3.F32.PACK_AB_MERGE_C R245, R17, R16, RZ ;  /* 0x0000001011f5723e */ /* 0x000fc400048070ff */
[----:B------:R-:W-:Y:S02]  /*18650*/  LEA.HI.X.SX32 R209, R68, R2, 0x1, P4 ;  /* 0x0000000244d17211 */ /* 0x000fe400020f0eff */
[----:B------:R-:W-:Y:S02]  /*18660*/  IADD3 R204, P4, PT, R69, R3, RZ ;  /* 0x0000000345cc7210 */ /* 0x000fe40007f9e0ff */
[----:B------:R-:W-:Y:S02]  /*18670*/  F2FP.SATFINITE.E4M3.F32.PACK_AB_MERGE_C R244, R11, R10, RZ ;  /* 0x0000000a0bf4723e */ /* 0x000fe400048070ff */
[----:B------:R-:W-:Y:S02]  /*18680*/  LEA.HI.X.SX32 R205, R69, R2, 0x1, P4 ;  /* 0x0000000245cd7211 */ /* 0x000fe400020f0eff */
[----:B------:R-:W-:Y:S01]  /*18690*/  ISETP.LT.AND P0, PT, R86, UR4, !P1 ;  /* 0x0000000456007c0c */ /* 0x000fe2000cf01270 */
[----:B------:R-:W0:Y:S01]  /*186a0*/  LDCU UR4, c[0x0][0x39c] ;  /* 0x00007380ff0477ac */ /* 0x000e220008000800 */
[----:B------:R-:W-:-:S02]  /*186b0*/  F2FP.SATFINITE.E4M3.F32.PACK_AB_MERGE_C R238, R23, R22, RZ ;  /* 0x0000001617ee723e */ /* 0x000fc400048070ff */
[----:B------:R-:W-:Y:S02]  /*186c0*/  F2FP.SATFINITE.E4M3.F32.PACK_AB_MERGE_C R239, R25, R24, RZ ;  /* 0x0000001819ef723e */ /* 0x000fe400048070ff */
[----:B------:R-:W-:Y:S02]  /*186d0*/  F2FP.SATFINITE.E4M3.F32.PACK_AB_MERGE_C R240, R27, R26, RZ ;  /* 0x0000001a1bf0723e */ /* 0x000fe400048070ff */
[----:B------:R-:W-:Y:S02]  /*186e0*/  F2FP.SATFINITE.E4M3.F32.PACK_AB_MERGE_C R242, R29, R28, RZ ;  /* 0x0000001c1df2723e */ /* 0x000fe400048070ff */
[----:B------:R-:W-:Y:S02]  /*186f0*/  F2FP.SATFINITE.E4M3.F32.PACK_AB_MERGE_C R243, R31, R30, RZ ;  /* 0x0000001e1ff3723e */ /* 0x000fe400048070ff */
[----:B------:R-:W-:Y:S02]  /*18700*/  F2FP.SATFINITE.E4M3.F32.PACK_AB_MERGE_C R248, R33, R32, RZ ;  /* 0x0000002021f8723e */ /* 0x000fe400048070ff */
[----:B------:R-:W-:-:S02]  /*18710*/  F2FP.SATFINITE.E4M3.F32.PACK_AB_MERGE_C R251, R35, R34, RZ ;  /* 0x0000002223fb723e */ /* 0x000fc400048070ff */
[----:B------:R-:W-:Y:S02]  /*18720*/  F2FP.SATFINITE.E4M3.F32.PACK_AB_MERGE_C R250, R37, R36, RZ ;  /* 0x0000002425fa723e */ /* 0x000fe400048070ff */
[----:B------:R-:W-:Y:S02]  /*18730*/  F2FP.SATFINITE.E4M3.F32.PACK_AB_MERGE_C R249, R39, R38, RZ ;  /* 0x0000002627f9723e */ /* 0x000fe400048070ff */
[----:B------:R-:W-:Y:S02]  /*18740*/  F2FP.SATFINITE.E4M3.F32.PACK_AB_MERGE_C R241, R41, R40, RZ ;  /* 0x0000002829f1723e */ /* 0x000fe400048070ff */
[----:B------:R-:W-:Y:S01]  /*18750*/  F2FP.SATFINITE.E4M3.F32.PACK_AB_MERGE_C R237, R43, R42, RZ ;  /* 0x0000002a2bed723e */ /* 0x000fe200048070ff */
[----:B--2---:R1:W-:Y:S04]  /*18760*/  STL.64 [R1+0x428], R234 ;  /* 0x000428ea01007387 */ /* 0x0043e80000100a00 */
[----:B------:R2:W-:Y:S04]  /*18770*/  STL [R1+0x38c], R233 ;  /* 0x00038ce901007387 */ /* 0x0005e80000100800 */
[----:B------:R0:W-:Y:S04]  /*18780*/  STL.64 [R1+0x3d0], R230 ;  /* 0x0003d0e601007387 */ /* 0x0001e80000100a00 */
[----:B------:R3:W-:Y:S01]  /*18790*/  STL [R1+0x388], R229 ;  /* 0x000388e501007387 */ /* 0x0007e20000100800 */
[----:B-1----:R-:W-:Y:S01]  /*187a0*/  IMAD.MOV.U32 R234, RZ, RZ, R88 ;  /* 0x000000ffffea7224 */ /* 0x002fe200078e0058 */
[----:B--2---:R-:W-:Y:S01]  /*187b0*/  F2FP.SATFINITE.E4M3.F32.PACK_AB_MERGE_C R233, R45, R44, RZ ;  /* 0x0000002c2de9723e */ /* 0x004fe200048070ff */
[----:B------:R-:W-:Y:S01]  /*187c0*/  IMAD.MOV.U32 R235, RZ, RZ, R89 ;  /* 0x000000ffffeb7224 */ /* 0x000fe200078e0059 */
[----:B------:R1:W-:Y:S04]  /*187d0*/  STL.64 [R1+0x3e0], R226 ;  /* 0x0003e0e201007387 */ /* 0x0003e80000100a00 */
[----:B------:R2:W-:Y:S01]  /*187e0*/  STL [R1+0x384], R225 ;  /* 0x000384e101007387 */ /* 0x0005e20000100800 */
[----:B0-----:R-:W-:-:S02]  /*187f0*/  F2FP.SATFINITE.E4M3.F32.PACK_AB_MERGE_C R230, R19, R18, RZ ;  /* 0x0000001213e6723e */ /* 0x001fc400048070ff */
[----:B------:R-:W-:Y:S01]  /*18800*/  F2FP.SATFINITE.E4M3.F32.PACK_AB_MERGE_C R231, R21, R20, RZ ;  /* 0x0000001415e7723e */ /* 0x000fe200048070ff */
[----:B------:R-:W-:Y:S01]  /*18810*/  STL.64 [R1+0x3f0], R222 ;  /* 0x0003f0de01007387 */ /* 0x000fe20000100a00 */
[----:B---3--:R-:W-:-:S03]  /*18820*/  F2FP.SATFINITE.E4M3.F32.PACK_AB_MERGE_C R229, R47, R46, RZ ;  /* 0x0000002e2fe5723e */ /* 0x008fc600048070ff */
[----:B------:R0:W-:Y:S01]  /*18830*/  STL [R1+0x380], R221 ;  /* 0x000380dd01007387 */ /* 0x0001e20000100800 */
[----:B-1----:R-:W-:Y:S02]  /*18840*/  F2FP.SATFINITE.E4M3.F32.PACK_AB_MERGE_C R226, R13, R12, RZ ;  /* 0x0000000c0de2723e */ /* 0x002fe400048070ff */
[----:B------:R-:W-:Y:S01]  /*18850*/  F2FP.SATFINITE.E4M3.F32.PACK_AB_MERGE_C R227, R15, R14, RZ ;  /* 0x0000000e0fe3723e */ /* 0x000fe200048070ff */
[----:B------:R1:W-:Y:S01]  /*18860*/  STL.64 [R1+0x3f8], R216 ;  /* 0x0003f8d801007387 */ /* 0x0003e20000100a00 */
[----:B--2---:R-:W-:-:S03]  /*18870*/  F2FP.SATFINITE.E4M3.F32.PACK_AB_MERGE_C R225, R49, R48, RZ ;  /* 0x0000003031e1723e */ /* 0x004fc600048070ff */
[----:B------:R-:W-:Y:S01]  /*18880*/  STL [R1+0x37c], R213 ;  /* 0x00037cd501007387 */ /* 0x000fe20000100800 */
[----:B0-----:R-:W-:-:S03]  /*18890*/  F2FP.SATFINITE.E4M3.F32.PACK_AB_MERGE_C R221, R51, R50, RZ ;  /* 0x0000003233dd723e */ /* 0x001fc600048070ff */
[----:B------:R0:W-:Y:S01]  /*188a0*/  STL.64 [R1+0x400], R208 ;  /* 0x000400d001007387 */ /* 0x0001e20000100a00 */
[----:B-1----:R-:W-:Y:S01]  /*188b0*/  F2FP.SATFINITE.E4M3.F32.PACK_AB_MERGE_C R216, R5, R4, RZ ;  /* 0x0000000405d8723e */ /* 0x002fe200048070ff */
[----:B------:R-:W-:Y:S02]  /*188c0*/  VIADD R4, R69, UR5 ;  /* 0x0000000545047c36 */ /* 0x000fe40008000000 */
[----:B------:R1:W-:Y:S01]  /*188d0*/  STL [R1+0x378], R205 ;  /* 0x000378cd01007387 */ /* 0x0003e20000100800 */
[----:B------:R-:W-:Y:S01]  /*188e0*/  F2FP.SATFINITE.E4M3.F32.PACK_AB_MERGE_C R217, R7, R6, RZ ;  /* 0x0000000607d9723e */ /* 0x000fe200048070ff */
[C---:B------:R-:W-:Y:S01]  /*188f0*/  VIADD R5, R4.reuse, UR5 ;  /* 0x0000000504057c36 */ /* 0x040fe20008000000 */
[----:B------:R-:W-:Y:S01]  /*18900*/  IADD3 R200, P4, PT, R4, R3, RZ ;  /* 0x0000000304c87210 */ /* 0x000fe20007f9e0ff */
[----:B------:R-:W-:Y:S01]  /*18910*/  STL.64 [R1+0x418], R226 ;  /* 0x000418e201007387 */ /* 0x000fe20000100a00 */
[----:B0-----:R-:W-:Y:S01]  /*18920*/  IMAD.MOV.U32 R208, RZ, RZ, R87 ;  /* 0x000000ffffd07224 */ /* 0x001fe200078e0057 */
[----:B------:R-:W-:-:S02]  /*18930*/  F2FP.SATFINITE.E4M3.F32.PACK_AB_MERGE_C R209, R9, R8, RZ ;  /* 0x0000000809d1723e */ /* 0x000fc400048070ff */
[----:B------:R-:W-:Y:S01]  /*18940*/  LEA.HI.X.SX32 R201, R4, R2, 0x1, P4 ;  /* 0x0000000204c97211 */ /* 0x000fe200020f0eff */
[C---:B------:R-:W-:Y:S01]  /*18950*/  VIADD R4, R5.reuse, UR5 ;  /* 0x0000000505047c36 */ /* 0x040fe20008000000 */
[-C--:B------:R-:W-:Y:S01]  /*18960*/  IADD3 R196, P4, PT, R5, R3.reuse, RZ ;  /* 0x0000000305c47210 */ /* 0x080fe20007f9e0ff */
[----:B------:R-:W0:Y:S01]  /*18970*/  LDTM.x64 R68, tmem[UR14+0x80] ;  /* 0x0000800e004479ee */ /* 0x000e220008340000 */
[----:B------:R-:W-:Y:S01]  /*18980*/  F2FP.SATFINITE.E4M3.F32.PACK_AB_MERGE_C R213, R53, R52, RZ ;  /* 0x0000003435d5723e */ /* 0x000fe200048070ff */
[----:B------:R-:W-:Y:S01]  /*18990*/  STL.64 [R1+0x408], R200 ;  /* 0x000408c801007387 */ /* 0x000fe20000100a00 */
[----:B------:R-:W-:Y:S01]  /*189a0*/  LEA.HI.X.SX32 R197, R5, R2, 0x1, P4 ;  /* 0x0000000205c57211 */ /* 0x000fe200020f0eff */
[C---:B------:R-:W-:Y:S01]  /*189b0*/  VIADD R5, R4.reuse, UR5 ;  /* 0x0000000504057c36 */ /* 0x040fe20008000000 */
[----:B------:R-:W-:Y:S01]  /*189c0*/  IADD3 R198, P4, PT, R4, R3, RZ ;  /* 0x0000000304c67210 */ /* 0x000fe20007f9e0ff */
[----:B------:R-:W-:Y:S01]  /*189d0*/  STL [R1+0x410], R245 ;  /* 0x000410f501007387 */ /* 0x000fe20000100800 */
[----:B-1----:R-:W-:-:S02]  /*189e0*/  F2FP.SATFINITE.E4M3.F32.PACK_AB_MERGE_C R205, R55, R54, RZ ;  /* 0x0000003637cd723e */ /* 0x002fc400048070ff */
[-C--:B------:R-:W-:Y:S01]  /*189f0*/  LEA.HI.X.SX32 R199, R4, R2.reuse, 0x1, P4 ;  /* 0x0000000204c77211 */ /* 0x080fe200020f0eff */
[C---:B------:R-:W-:Y:S01]  /*18a00*/  VIADD R4, R5.reuse, UR5 ;  /* 0x0000000505047c36 */ /* 0x040fe20008000000 */
[CC--:B------:R-:W-:Y:S01]  /*18a10*/  IADD3 R202, P4, PT, R5.reuse, R3.reuse, RZ ;  /* 0x0000000305ca7210 */ /* 0x0c0fe20007f9e0ff */
[----:B------:R-:W-:Y:S03]  /*18a20*/  STL [R1+0x420], R244 ;  /* 0x000420f401007387 */ /* 0x000fe60000100800 */
[-C--:B------:R-:W-:Y:S01]  /*18a30*/  LEA.HI.X.SX32 R203, R5, R2.reuse, 0x1, P4 ;  /* 0x0000000205cb7211 */ /* 0x080fe200020f0eff */
[C---:B------:R-:W-:Y:S01]  /*18a40*/  VIADD R5, R4.reuse, UR5 ;  /* 0x0000000504057c36 */ /* 0x040fe20008000000 */
[CC--:B------:R-:W-:Y:S01]  /*18a50*/  IADD3 R206, P4, PT, R4.reuse, R3.reuse, RZ ;  /* 0x0000000304ce7210 */ /* 0x0c0fe20007f9e0ff */
[----:B------:R1:W-:Y:S03]  /*18a60*/  STL [R1+0x374], R197 ;  /* 0x000374c501007387 */ /* 0x0003e60000100800 */
[-C--:B------:R-:W-:Y:S01]  /*18a70*/  LEA.HI.X.SX32 R207, R4, R2.reuse, 0x1, P4 ;  /* 0x0000000204cf7211 */ /* 0x080fe200020f0eff */
[C---:B------:R-:W-:Y:S01]  /*18a80*/  VIADD R4, R5.reuse, UR5 ;  /* 0x0000000505047c36 */ /* 0x040fe20008000000 */
[CC--:B------:R-:W-:Y:S01]  /*18a90*/  IADD3 R210, P4, PT, R5.reuse, R3.reuse, RZ ;  /* 0x0000000305d27210 */ /* 0x0c0fe20007f9e0ff */
[----:B------:R2:W-:Y:S02]  /*18aa0*/  STL [R1+0x370], R203 ;  /* 0x000370cb01007387 */ /* 0x0005e40000100800 */
[C---:B------:R-:W-:Y:S01]  /*18ab0*/  VIADD R252, R4.reuse, UR5 ;  /* 0x0000000504fc7c36 */ /* 0x040fe20008000000 */
[----:B------:R-:W-:Y:S01]  /*18ac0*/  LEA.HI.X.SX32 R211, R5, R2, 0x1, P4 ;  /* 0x0000000205d37211 */ /* 0x000fe200020f0eff */
[----:B------:R3:W-:Y:S01]  /*18ad0*/  STL [R1+0x36c], R207 ;  /* 0x00036ccf01007387 */ /* 0x0007e20000100800 */
[----:B------:R-:W-:-:S02]  /*18ae0*/  IADD3 R214, P4, PT, R4, R3, RZ ;  /* 0x0000000304d67210 */ /* 0x000fc40007f9e0ff */
[----:B------:R-:W-:Y:S02]  /*18af0*/  F2FP.SATFINITE.E4M3.F32.PACK_AB_MERGE_C R5, R65, R64, RZ ;  /* 0x000000404105723e */ /* 0x000fe400048070ff */
[----:B------:R-:W-:Y:S02]  /*18b00*/  LEA.HI.X.SX32 R215, R4, R2, 0x1, P4 ;  /* 0x0000000204d77211 */ /* 0x000fe400020f0eff */
[C---:B------:R-:W-:Y:S02]  /*18b10*/  IADD3 R218, P4, PT, R252.reuse, R3, RZ ;  /* 0x00000003fcda7210 */ /* 0x040fe40007f9e0ff */
[----:B------:R-:W-:Y:S02]  /*18b20*/  F2FP.SATFINITE.E4M3.F32.PACK_AB_MERGE_C R4, R67, R66, RZ ;  /* 0x000000424304723e */ /* 0x000fe400048070ff */
[----:B------:R-:W-:Y:S02]  /*18b30*/  LEA.HI.X.SX32 R219, R252, R2, 0x1, P4 ;  /* 0x00000002fcdb7211 */ /* 0x000fe400020f0eff */
[----:B------:R-:W-:-:S02]  /*18b40*/  ISETP.LT.AND P4, PT, R0, UR19, !P1 ;  /* 0x0000001300007c0c */ /* 0x000fc4000cf81270 */
[----:B-1----:R-:W-:Y:S01]  /*18b50*/  F2FP.SATFINITE.E4M3.F32.PACK_AB_MERGE_C R197, R57, R56, RZ ;  /* 0x0000003839c5723e */ /* 0x002fe200048070ff */
[----:B------:R1:W-:Y:S01]  /*18b60*/  STL [R1+0x368], R219 ;  /* 0x000368db01007387 */ /* 0x0003e20000100800 */
[----:B--2---:R-:W-:Y:S02]  /*18b70*/  F2FP.SATFINITE.E4M3.F32.PACK_AB_MERGE_C R203, R59, R58, RZ ;  /* 0x0000003a3bcb723e */ /* 0x004fe400048070ff */
[----:B---3--:R-:W-:Y:S01]  /*18b80*/  F2FP.SATFINITE.E4M3.F32.PACK_AB_MERGE_C R207, R61, R60, RZ ;  /* 0x0000003c3dcf723e */ /* 0x008fe200048070ff */
[----:B------:R-:W2:Y:S04]  /*18b90*/  LDL.LU.64 R244, [R1+0xf8] ;  /* 0x0000f80001f47983 */ /* 0x000ea80000300a00 */
[----:B------:R-:W-:Y:S01]  /*18ba0*/  STL [R1+0x140], R5 ;  /* 0x0001400501007387 */ /* 0x000fe20000100800 */
[----:B-1----:R-:W-:-:S03]  /*18bb0*/  F2FP.SATFINITE.E4M3.F32.PACK_AB_MERGE_C R219, R63, R62, RZ ;  /* 0x0000003e3fdb723e */ /* 0x002fc600048070ff */
[----:B------:R-:W3:Y:S04]  /*18bc0*/  LDL.LU.64 R222, [R1+0xf0] ;  /* 0x0000f00001de7983 */ /* 0x000ee80000300a00 */
[----:B------:R1:W-:Y:S01]  /*18bd0*/  STL [R1+0x138], R4 ;  /* 0x0001380401007387 */ /* 0x0003e20000100800 */
[----:B------:R-:W-:Y:S01]  /*18be0*/  VIADD R252, R252, UR5 ;  /* 0x00000005fcfc7c36 */ /* 0x000fe20008000000 */
[----:B------:R-:W-:Y:S02]  /*18bf0*/  PRMT R200, R216, 0x9910, RZ ;  /* 0x00009910d8c87816 */ /* 0x000fe400000000ff */
[----:B------:R-:W2:Y:S01]  /*18c00*/  LDL.LU.64 R226, [R1+0xe8] ;  /* 0x0000e80001e27983 */ /* 0x000ea20000300a00 */
[----:B-1----:R-:W1:Y:S01]  /*18c10*/  LDTM.x64 R4, tmem[UR14+0xc0] ;  /* 0x0000c00e000479ee */ /* 0x002e620008340000 */
[----:B------:R-:W-:-:S02]  /*18c20*/  NOP ;  /* 0x0000000000007918 */ /* 0x000fc40000000000 */
[----:B------:R0:W-:Y:S02]  /*18c30*/  @P4 STG.E.U8 desc[UR26][R246.64], R216 ;  /* 0x000000d8f6004986 */ /* 0x0001e4000c10111a */
[----:B0-----:R-:W-:-:S05]  /*18c40*/  VIADD R246, R0, 0x6 ;  /* 0x0000000600f67836 */ /* 0x001fca0000000000 */
[----:B------:R-:W-:Y:S01]  /*18c50*/  ISETP.LT.AND P4, PT, R246, UR4, !P1 ;  /* 0x00000004f6007c0c */ /* 0x000fe2000cf81270 */
[----:B------:R-:W0:Y:S01]  /*18c60*/  LDCU UR4, c[0x0][0x39c] ;  /* 0x00007380ff0477ac */ /* 0x000e220008000800 */
[----:B------:R-:W-:-:S04]  /*18c70*/  IADD3 R246, P5, PT, R252, R3, RZ ;  /* 0x00000003fcf67210 */ /* 0x000fc80007fbe0ff */
[----:B------:R-:W-:Y:S02]  /*18c80*/  LEA.HI.X.SX32 R247, R252, R2, 0x1, P5 ;  /* 0x00000002fcf77211 */ /* 0x000fe400028f0eff */
[----:B------:R-:W-:Y:S02]  /*18c90*/  ISETP.NE.AND P5, PT, R208, RZ, PT ;  /* 0x000000ffd000720c */ /* 0x000fe40003fa5270 */
[----:B------:R-:W-:Y:S02]  /*18ca0*/  SHF.R.S32.HI R208, RZ, 0x8, R200 ;  /* 0x00000008ffd07819 */ /* 0x000fe400000114c8 */
[----:B------:R-:W2:Y:S04]  /*18cb0*/  LDL.LU.64 R200, [R1+0xe0] ;  /* 0x0000e00001c87983 */ /* 0x000ea80000300a00 */
[----:B------:R0:W-:Y:S04]  /*18cc0*/  @P6 STG.E.U8 desc[UR26][R234.64], R208 ;  /* 0x000000d0ea006986 */ /* 0x0001e8000c10111a */
[----:B0-----:R-:W2:Y:S01]  /*18cd0*/  LDL.LU.64 R234, [R1+0x428] ;  /* 0x0004280001ea7983 */ /* 0x001ea20000300a00 */
[----:B------:R-:W-:-:S05]  /*18ce0*/  VIADD R208, R0, 0x7 ;  /* 0x0000000700d07836 */ /* 0x000fca0000000000 */
[----:B------:R-:W-:Y:S01]  /*18cf0*/  ISETP.LT.AND P6, PT, R208, UR4, !P1 ;  /* 0x00000004d0007c0c */ /* 0x000fe2000cfc1270 */
[----:B------:R-:W0:Y:S01]  /*18d00*/  LDCU UR4, c[0x0][0x39c] ;  /* 0x00007380ff0477ac */ /* 0x000e220008000800 */
[----:B------:R-:W-:Y:S01]  /*18d10*/  VIADD R208, R0, 0x8 ;  /* 0x0000000800d07836 */ /* 0x000fe20000000000 */
[----:B--2---:R2:W-:Y:S04]  /*18d20*/  @P3 STG.E.U8 desc[UR26][R234.64], R217 ;  /* 0x000000d9ea003986 */ /* 0x0045e8000c10111a */
[----:B0-----:R-:W-:Y:S01]  /*18d30*/  ISETP.LT.AND P3, PT, R208, UR4, !P1 ;  /* 0x00000004d0007c0c */ /* 0x001fe2000cf61270 */
[----:B------:R-:W0:Y:S01]  /*18d40*/  LDCU UR4, c[0x0][0x39c] ;  /* 0x00007380ff0477ac */ /* 0x000e220008000800 */
[----:B------:R-:W-:-:S04]  /*18d50*/  PRMT R208, R217, 0x9910, RZ ;  /* 0x00009910d9d07816 */ /* 0x000fc800000000ff */
[----:B------:R-:W-:Y:S01]  /*18d60*/  SHF.R.S32.HI R208, RZ, 0x8, R208 ;  /* 0x00000008ffd07819 */ /* 0x000fe200000114d0 */
[----:B--2---:R-:W2:Y:S04]  /*18d70*/  LDL.LU.64 R234, [R1+0xd8] ;  /* 0x0000d80001ea7983 */ /* 0x004ea80000300a00 */
[----:B------:R-:W2:Y:S04]  /*18d80*/  LDL.LU.64 R216, [R1+0xd0] ;  /* 0x0000d00001d87983 */ /* 0x000ea80000300a00 */
[----:B------:R0:W-:Y:S04]  /*18d90*/  @P5 STG.E.U8 desc[UR26][R244.64], R208 ;  /* 0x000000d0f4005986 */ /* 0x0001e8000c10111a */
[----:B0-----:R-:W2:Y:S01]  /*18da0*/  LDL.LU R244, [R1+0x420] ;  /* 0x0004200001f47983 */ /* 0x001ea20000300800 */
[----:B------:R-:W-:-:S05]  /*18db0*/  VIADD R208, R0, 0x9 ;  /* 0x0000000900d07836 */ /* 0x000fca0000000000 */
[----:B------:R-:W-:Y:S01]  /*18dc0*/  ISETP.LT.AND P5, PT, R208, UR4, !P1 ;  /* 0x00000004d0007c0c */ /* 0x000fe2000cfa1270 */
[----:B------:R-:W0:Y:S01]  /*18dd0*/  LDCU UR4, c[0x0][0x39c] ;  /* 0x00007380ff0477ac */ /* 0x000e220008000800 */
[----:B------:R-:W-:Y:S01]  /*18de0*/  VIADD R208, R0, 0xa ;  /* 0x0000000a00d07836 */ /* 0x000fe20000000000 */
[----:B---3--:R3:W-:Y:S04]  /*18df0*/  @P2 STG.E.U8 desc[UR26][R222.64], R209 ;  /* 0x000000d1de002986 */ /* 0x0087e8000c10111a */
[----:B---3--:R-:W3:Y:S01]  /*18e00*/  LDL.LU.64 R222, [R1+0xc8] ;  /* 0x0000c80001de7983 */ /* 0x008ee20000300a00 */
[----:B0-----:R-:W-:Y:S01]  /*18e10*/  ISETP.LT.AND P2, PT, R208, UR4, !P1 ;  /* 0x00000004d0007c0c */ /* 0x001fe2000cf41270 */
[----:B------:R-:W0:Y:S01]  /*18e20*/  LDCU UR4, c[0x0][0x39c] ;  /* 0x00007380ff0477ac */ /* 0x000e220008000800 */
[----:B------:R-:W-:-:S04]  /*18e30*/  PRMT R208, R209, 0x9910, RZ ;  /* 0x00009910d1d07816 */ /* 0x000fc800000000ff */
[----:B------:R-:W-:-:S05]  /*18e40*/  SHF.R.S32.HI R208, RZ, 0x8, R208 ;  /* 0x00000008ffd07819 */ /* 0x000fca00000114d0 */
[----:B------:R0:W-:Y:S04]  /*18e50*/  @P0 STG.E.U8 desc[UR26][R226.64], R208 ;  /* 0x000000d0e2000986 */ /* 0x0001e8000c10111a */
[----:B0-----:R-:W3:Y:S01]  /*18e60*/  LDL.LU.64 R226, [R1+0x418] ;  /* 0x0004180001e27983 */ /* 0x001ee20000300a00 */
[----:B------:R-:W-:-:S03]  /*18e70*/  VIADD R245, R0, 0xb ;  /* 0x0000000b00f57836 */ /* 0x000fc60000000000 */
[----:B------:R-:W4:Y:S02]  /*18e80*/  LDL.LU.64 R208, [R1+0xc0] ;  /* 0x0000c00001d07983 */ /* 0x000f240000300a00 */
[----:B------:R-:W-:Y:S01]  /*18e90*/  ISETP.LT.AND P0, PT, R245, UR4, !P1 ;  /* 0x00000004f5007c0c */ /* 0x000fe2000cf01270 */
[----:B------:R-:W0:Y:S01]  /*18ea0*/  LDCU UR4, c[0x0][0x39c] ;  /* 0x00007380ff0477ac */ /* 0x000e220008000800 */
[----:B--2---:R2:W-:Y:S02]  /*18eb0*/  @P4 STG.E.U8 desc[UR26][R200.64], R244 ;  /* 0x000000f4c8004986 */ /* 0x0045e4000c10111a */
[----:B--2---:R-:W-:-:S05]  /*18ec0*/  VIADD R200, R0, 0xc ;  /* 0x0000000c00c87836 */ /* 0x004fca0000000000 */
[----:B0-----:R-:W-:Y:S01]  /*18ed0*/  ISETP.LT.AND P4, PT, R200, UR4, !P1 ;  /* 0x00000004c8007c0c */ /* 0x001fe2000cf81270 */
[----:B------:R-:W0:Y:S01]  /*18ee0*/  LDCU UR4, c[0x0][0x39c] ;  /* 0x00007380ff0477ac */ /* 0x000e220008000800 */
[----:B------:R-:W-:Y:S02]  /*18ef0*/  PRMT R200, R244, 0x9910, RZ ;  /* 0x00009910f4c87816 */ /* 0x000fe400000000ff */
[----:B------:R-:W2:Y:S02]  /*18f00*/  LDL.LU.64 R244, [R1+0xb8] ;  /* 0x0000b80001f47983 */ /* 0x000ea40000300a00 */
[----:B------:R-:W-:-:S05]  /*18f10*/  SHF.R.S32.HI R200, RZ, 0x8, R200 ;  /* 0x00000008ffc87819 */ /* 0x000fca00000114c8 */
[----:B------:R0:W-:Y:S02]  /*18f20*/  @P6 STG.E.U8 desc[UR26][R234.64], R200 ;  /* 0x000000c8ea006986 */ /* 0x0001e4000c10111a */
[----:B0-----:R-:W-:Y:S02]  /*18f30*/  VIADD R200, R0, 0xd ;  /* 0x0000000d00c87836 */ /* 0x001fe40000000000 */
[----:B------:R-:W5:Y:S03]  /*18f40*/  LDL.LU.64 R234, [R1+0xb0] ;  /* 0x0000b00001ea7983 */ /* 0x000f660000300a00 */
        /* <DEDUP_REMOVED lines=9> */
[----:B------:R0:W-:Y:S02]  /*18fe0*/  @P5 STG.E.U8 desc[UR26][R222.64], R200 ;  /* 0x000000c8de005986 */ /* 0x0001e4000c10111a */
[----:B0-----:R-:W-:Y:S02]  /*18ff0*/  VIADD R200, R0, 0xf ;  /* 0x0000000f00c87836 */ /* 0x001fe40000000000 */
[----:B------:R-:W3:Y:S03]  /*19000*/  LDL.LU.64 R222, [R1+0xa0] ;  /* 0x0000a00001de7983 */ /* 0x000ee60000300a00 */
[----:B------:R-:W-:Y:S01]  /*19010*/  ISETP.LT.AND P5, PT, R200, UR4, !P1 ;  /* 0x00000004c8007c0c */ /* 0x000fe2000cfa1270 */
[----:B------:R-:W0:Y:S01]  /*19020*/  LDCU UR4, c[0x0][0x39c] ;  /* 0x00007380ff0477ac */ /* 0x000e220008000800 */
[----:B----4-:R4:W-:Y:S01]  /*19030*/  @P2 STG.E.U8 desc[UR26][R208.64], R227 ;  /* 0x000000e3d0002986 */ /* 0x0109e2000c10111a */
[----:B------:R-:W-:Y:S01]  /*19040*/  VIADD R200, R0, 0x10 ;  /* 0x0000001000c87836 */ /* 0x000fe20000000000 */
[----:B----4-:R-:W-:-:S04]  /*19050*/  PRMT R208, R227, 0x9910, RZ ;  /* 0x00009910e3d07816 */ /* 0x010fc800000000ff */
[----:B------:R-:W-:Y:S02]  /*19060*/  SHF.R.S32.HI R209, RZ, 0x8, R208 ;  /* 0x00000008ffd17819 */ /* 0x000fe400000114d0 */
[----:B0-----:R-:W-:Y:S01]  /*19070*/  ISETP.LT.AND P2, PT, R200, UR4, !P1 ;  /* 0x00000004c8007c0c */ /* 0x001fe2000cf41270 */
[----:B------:R-:W0:Y:S01]  /*19080*/  LDCU UR4, c[0x0][0x39c] ;  /* 0x00007380ff0477ac */ /* 0x000e220008000800 */
[----:B------:R-:W4:Y:S04]  /*19090*/  LDL.LU.64 R200, [R1+0x98] ;  /* 0x0000980001c87983 */ /* 0x000f280000300a00 */
[----:B------:R-:W3:Y:S04]  /*190a0*/  LDL.LU.64 R226, [R1+0x90] ;  /* 0x0000900001e27983 */ /* 0x000ee80000300a00 */
[----:B--2---:R2:W-:Y:S04]  /*190b0*/  @P0 STG.E.U8 desc[UR26][R244.64], R209 ;  /* 0x000000d1f4000986 */ /* 0x0045e8000c10111a */
[----:B--2---:R-:W5:Y:S01]  /*190c0*/  LDL.LU R245, [R1+0x410] ;  /* 0x0004100001f57983 */ /* 0x004f620000300800 */
[----:B------:R-:W-:-:S05]  /*190d0*/  VIADD R208, R0, 0x11 ;  /* 0x0000001100d07836 */ /* 0x000fca0000000000 */
[----:B0-----:R-:W-:Y:S01]  /*190e0*/  ISETP.LT.AND P0, PT, R208, UR4, !P1 ;  /* 0x00000004d0007c0c */ /* 0x001fe2000cf01270 */
[----:B------:R-:W0:Y:S01]  /*190f0*/  LDCU UR4, c[0x0][0x39c] ;  /* 0x00007380ff0477ac */ /* 0x000e220008000800 */
[----:B------:R-:W-:Y:S01]  /*19100*/  VIADD R208, R0, 0x12 ;  /* 0x0000001200d07836 */ /* 0x000fe20000000000 */
[----:B-----5:R2:W-:Y:S04]  /*19110*/  @P4 STG.E.U8 desc[UR26][R234.64], R245 ;  /* 0x000000f5ea004986 */ /* 0x0205e8000c10111a */
[----:B0-----:R-:W-:Y:S01]  /*19120*/  ISETP.LT.AND P4, PT, R208, UR4, !P1 ;  /* 0x00000004d0007c0c */ /* 0x001fe2000cf81270 */
[----:B------:R-:W0:Y:S01]  /*19130*/  LDCU UR4, c[0x0][0x39c] ;  /* 0x00007380ff0477ac */ /* 0x000e220008000800 */
[----:B------:R-:W-:Y:S01]  /*19140*/  PRMT R208, R245, 0x9910, RZ ;  /* 0x00009910f5d07816 */ /* 0x000fe200000000ff */
[----:B--2---:R-:W2:Y:S04]  /*19150*/  LDL.LU.64 R234, [R1+0x88] ;  /* 0x0000880001ea7983 */ /* 0x004ea80000300a00 */
[----:B------:R-:W5:Y:S01]  /*19160*/  LDL.LU.64 R244, [R1+0x80] ;  /* 0x0000800001f47983 */ /* 0x000f620000300a00 */
[----:B------:R-:W-:Y:S01]  /*19170*/  SHF.R.S32.HI R209, RZ, 0x8, R208 ;  /* 0x00000008ffd17819 */ /* 0x000fe200000114d0 */
[----:B------:R-:W-:-:S04]  /*19180*/  VIADD R208, R0, 0x13 ;  /* 0x0000001300d07836 */ /* 0x000fc80000000000 */
[----:B---3--:R3:W-:Y:S01]  /*19190*/  @P6 STG.E.U8 desc[UR26][R216.64], R209 ;  /* 0x000000d1d8006986 */ /* 0x0087e2000c10111a */
[----:B0-----:R-:W-:Y:S01]  /*191a0*/  ISETP.LT.AND P6, PT, R208, UR4, !P1 ;  /* 0x00000004d0007c0c */ /* 0x001fe2000cfc1270 */
[----:B------:R-:W0:Y:S01]  /*191b0*/  LDCU UR4, c[0x0][0x39c] ;  /* 0x00007380ff0477ac */ /* 0x000e220008000800 */
[----:B------:R-:W-:Y:S01]  /*191c0*/  VIADD R208, R0, 0x14 ;  /* 0x0000001400d07836 */ /* 0x000fe20000000000 */
[----:B------:R0:W-:Y:S04]  /*191d0*/  @P3 STG.E.U8 desc[UR26][R222.64], R230 ;  /* 0x000000e6de003986 */ /* 0x0001e8000c10111a */
[----:B0-----:R-:W-:Y:S01]  /*191e0*/  ISETP.LT.AND P3, PT, R208, UR4, !P1 ;  /* 0x00000004d0007c0c */ /* 0x001fe2000cf61270 */
[----:B------:R-:W0:Y:S01]  /*191f0*/  LDCU UR4, c[0x0][0x39c] ;  /* 0x00007380ff0477ac */ /* 0x000e220008000800 */
[----:B---3--:R-:W3:Y:S04]  /*19200*/  LDL.LU.64 R208, [R1+0x78] ;  /* 0x0000780001d07983 */ /* 0x008ee80000300a00 */
[----:B------:R-:W3:Y:S01]  /*19210*/  LDL.LU.64 R222, [R1+0x70] ;  /* 0x0000700001de7983 */ /* 0x000ee20000300a00 */
[----:B------:R-:W-:-:S04]  /*19220*/  PRMT R216, R230, 0x9910, RZ ;  /* 0x00009910e6d87816 */ /* 0x000fc800000000ff */
[----:B------:R-:W-:Y:S01]  /*19230*/  SHF.R.S32.HI R217, RZ, 0x8, R216 ;  /* 0x00000008ffd97819 */ /* 0x000fe200000114d8 */
[----:B------:R-:W-:-:S04]  /*19240*/  VIADD R216, R0, 0x15 ;  /* 0x0000001500d87836 */ /* 0x000fc80000000000 */
[----:B----4-:R4:W-:Y:S01]  /*19250*/  @P5 STG.E.U8 desc[UR26][R200.64], R217 ;  /* 0x000000d9c8005986 */ /* 0x0109e2000c10111a */
[----:B0-----:R-:W-:Y:S01]  /*19260*/  ISETP.LT.AND P5, PT, R216, UR4, !P1 ;  /* 0x00000004d8007c0c */ /* 0x001fe2000cfa1270 */
[----:B------:R-:W0:Y:S02]  /*19270*/  LDCU UR4, c[0x0][0x39c] ;  /* 0x00007380ff0477ac */ /* 0x000e240008000800 */
[----:B------:R1:W-:Y:S04]  /*19280*/  @P2 STG.E.U8 desc[UR26][R226.64], R231 ;  /* 0x000000e7e2002986 */ /* 0x0003e8000c10111a */
[----:B----4-:R-:W4:Y:S04]  /*19290*/  LDL.LU.64 R200, [R1+0x408] ;  /* 0x0004080001c87983 */ /* 0x010f280000300a00 */
[----:B-1----:R-:W4:Y:S01]  /*192a0*/  LDL.LU.64 R226, [R1+0x68] ;  /* 0x0000680001e27983 */ /* 0x002f220000300a00 */
[----:B------:R-:W-:-:S05]  /*192b0*/  VIADD R216, R0, 0x16 ;  /* 0x0000001600d87836 */ /* 0x000fca0000000000 */
[----:B0-----:R-:W-:Y:S01]  /*192c0*/  ISETP.LT.AND P2, PT, R216, UR4, !P1 ;  /* 0x00000004d8007c0c */ /* 0x001fe2000cf41270 */
[----:B------:R-:W0:Y:S01]  /*192d0*/  LDCU UR4, c[0x0][0x39c] ;  /* 0x00007380ff0477ac */ /* 0x000e220008000800 */
[----:B------:R-:W-:Y:S02]  /*192e0*/  PRMT R216, R231, 0x9910, RZ ;  /* 0x00009910e7d87816 */ /* 0x000fe400000000ff */
[----:B------:R-:W4:Y:S02]  /*192f0*/  LDL.LU.64 R230, [R1+0x60] ;  /* 0x0000600001e67983 */ /* 0x000f240000300a00 */
[----:B------:R-:W-:Y:S01]  /*19300*/  SHF.R.S32.HI R217, RZ, 0x8, R216 ;  /* 0x00000008ffd97819 */ /* 0x000fe200000114d8 */
[----:B------:R-:W-:-:S04]  /*19310*/  VIADD R216, R0, 0x17 ;  /* 0x0000001700d87836 */ /* 0x000fc80000000000 */
[----:B--2---:R-:W-:Y:S04]  /*19320*/  @P0 STG.E.U8 desc[UR26][R234.64], R217 ;  /* 0x000000d9ea000986 */ /* 0x004fe8000c10111a */
[----:B-----5:R1:W-:Y:S04]  /*19330*/  @P4 STG.E.U8 desc[UR26][R244.64], R238 ;  /* 0x000000eef4004986 */ /* 0x0203e8000c10111a */
[----:B-1----:R-:W2:Y:S01]  /*19340*/  LDL.LU.64 R244, [R1+0x58] ;  /* 0x0000580001f47983 */ /* 0x002ea20000300a00 */
[----:B0-----:R-:W-:Y:S01]  /*19350*/  ISETP.LT.AND P0, PT, R216, UR4, !P1 ;  /* 0x00000004d8007c0c */ /* 0x001fe2000cf01270 */
[----:B------:R-:W0:Y:S01]  /*19360*/  LDCU UR4, c[0x0][0x39c] ;  /* 0x00007380ff0477ac */ /* 0x000e220008000800 */
[----:B------:R-:W-:Y:S01]  /*19370*/  VIADD R216, R0, 0x18 ;  /* 0x0000001800d87836 */ /* 0x000fe20000000000 */
[----:B------:R-:W5:Y:S04]  /*19380*/  LDL.LU.64 R234, [R1+0x50] ;  /* 0x0000500001ea7983 */ /* 0x000f680000300a00 */
[----:B0-----:R-:W-:Y:S01]  /*19390*/  ISETP.LT.AND P4, PT, R216, UR4, !P1 ;  /* 0x00000004d8007c0c */ /* 0x001fe2000cf81270 */
[----:B------:R-:W0:Y:S01]  /*193a0*/  LDCU UR4, c[0x0][0x39c] ;  /* 0x00007380ff0477ac */ /* 0x000e220008000800 */
[----:B------:R-:W-:-:S04]  /*193b0*/  PRMT R216, R238, 0x9910, RZ ;  /* 0x00009910eed87816 */ /* 0x000fc800000000ff */
[----:B------:R-:W-:Y:S01]  /*193c0*/  SHF.R.S32.HI R217, RZ, 0x8, R216 ;  /* 0x00000008ffd97819 */ /* 0x000fe200000114d8 */
[----:B------:R-:W-:-:S04]  /*193d0*/  VIADD R216, R0, 0x19 ;  /* 0x0000001900d87836 */ /* 0x000fc80000000000 */
[----:B---3--:R1:W-:Y:S01]  /*193e0*/  @P6 STG.E.U8 desc[UR26][R208.64], R217 ;  /* 0x000000d9d0006986 */ /* 0x0083e2000c10111a */
[----:B0-----:R-:W-:Y:S01]  /*193f0*/  ISETP.LT.AND P6, PT, R216, UR4, !P1 ;  /* 0x00000004d8007c0c */ /* 0x001fe2000cfc1270 */
[----:B------:R-:W0:Y:S01]  /*19400*/  LDCU UR4, c[0x0][0x39c] ;  /* 0x00007380ff0477ac */ /* 0x000e220008000800 */
[----:B------:R-:W-:Y:S01]  /*19410*/  VIADD R216, R0, 0x1a ;  /* 0x0000001a00d87836 */ /* 0x000fe20000000000 */
[----:B------:R3:W-:Y:S04]  /*19420*/  @P3 STG.E.U8 desc[UR26][R222.64], R239 ;  /* 0x000000efde003986 */ /* 0x0007e8000c10111a */
[----:B-1----:R-:W5:Y:S01]  /*19430*/  LDL.LU.64 R208, [R1+0x400] ;  /* 0x0004000001d07983 */ /* 0x002f620000300a00 */
[----:B0-----:R-:W-:Y:S01]  /*19440*/  ISETP.LT.AND P3, PT, R216, UR4, !P1 ;  /* 0x00000004d8007c0c */ /* 0x001fe2000cf61270 */
[----:B------:R-:W0:Y:S02]  /*19450*/  LDCU UR4, c[0x0][0x39c] ;  /* 0x00007380ff0477ac */ /* 0x000e240008000800 */
[----:B------:R-:W5:Y:S01]  /*19460*/  LDL.LU.64 R216, [R1+0x48] ;  /* 0x0000480001d87983 */ /* 0x000f620000300a00 */
[----:B---3--:R-:W-:-:S03]  /*19470*/  PRMT R222, R239, 0x9910, RZ ;  /* 0x00009910efde7816 */ /* 0x008fc600000000ff */
[----:B------:R-:W3:Y:S01]  /*19480*/  LDL.LU.64 R238, [R1+0x40] ;  /* 0x0000400001ee7983 */ /* 0x000ee20000300a00 */
[----:B------:R-:W-:Y:S01]  /*19490*/  SHF.R.S32.HI R223, RZ, 0x8, R222 ;  /* 0x00000008ffdf7819 */ /* 0x000fe200000114de */
[----:B------:R-:W-:-:S04]  /*194a0*/  VIADD R222, R0, 0x1b ;  /* 0x0000001b00de7836 */ /* 0x000fc80000000000 */
[----:B----4-:R1:W-:Y:S01]  /*194b0*/  @P5 STG.E.U8 desc[UR26][R226.64], R223 ;  /* 0x000000dfe2005986 */ /* 0x0103e2000c10111a */
[----:B0-----:R-:W-:Y:S01]  /*194c0*/  ISETP.LT.AND P5, PT, R222, UR4, !P1 ;  /* 0x00000004de007c0c */ /* 0x001fe2000cfa1270 */
[----:B------:R-:W0:Y:S01]  /*194d0*/  LDCU UR4, c[0x0][0x39c] ;  /* 0x00007380ff0477ac */ /* 0x000e220008000800 */
[----:B------:R-:W-:Y:S01]  /*194e0*/  VIADD R222, R0, 0x1c ;  /* 0x0000001c00de7836 */ /* 0x000fe20000000000 */
[----:B------:R-:W-:Y:S01]  /*194f0*/  @P2 STG.E.U8 desc[UR26][R230.64], R240 ;  /* 0x000000f0e6002986 */ /* 0x000fe2000c10111a */
[----:B-1----:R-:W-:-:S03]  /*19500*/  PRMT R226, R240, 0x9910, RZ ;  /* 0x00009910f0e27816 */ /* 0x002fc600000000ff */
[----:B0-----:R-:W-:Y:S01]  /*19510*/  ISETP.LT.AND P2, PT, R222, UR4, !P1 ;  /* 0x00000004de007c0c */ /* 0x001fe2000cf41270 */
[----:B------:R-:W0:Y:S01]  /*19520*/  LDCU UR4, c[0x0][0x39c] ;  /* 0x00007380ff0477ac */ /* 0x000e220008000800 */
[----:B------:R-:W4:Y:S01]  /*19530*/  LDL.LU.64 R222, [R1+0x38] ;  /* 0x0000380001de7983 */ /* 0x000f220000300a00 */
[----:B------:R-:W-:Y:S01]  /*19540*/  SHF.R.S32.HI R227, RZ, 0x8, R226 ;  /* 0x00000008ffe37819 */ /* 0x000fe200000114e2 */
[----:B------:R-:W-:-:S04]  /*19550*/  VIADD R226, R0, 0x1d ;  /* 0x0000001d00e27836 */ /* 0x000fc80000000000 */
[----:B--2---:R1:W-:Y:S04]  /*19560*/  @P0 STG.E.U8 desc[UR26][R244.64], R227 ;  /* 0x000000e3f4000986 */ /* 0x0043e8000c10111a */
[----:B-1----:R-:W2:Y:S01]  /*19570*/  LDL.LU.64 R244, [R1+0x30] ;  /* 0x0000300001f47983 */ /* 0x002ea20000300a00 */
[----:B0-----:R-:W-:Y:S01]  /*19580*/  ISETP.LT.AND P0, PT, R226, UR4, !P1 ;  /* 0x00000004e2007c0c */ /* 0x001fe2000cf01270 */
[----:B------:R-:W0:Y:S01]  /*19590*/  LDCU UR4, c[0x0][0x39c] ;  /* 0x00007380ff0477ac */ /* 0x000e220008000800 */
[----:B------:R-:W-:Y:S01]  /*195a0*/  VIADD R226, R0, 0x1e ;  /* 0x0000001e00e27836 */ /* 0x000fe20000000000 */
[----:B-----5:R1:W-:Y:S01]  /*195b0*/  @P4 STG.E.U8 desc[UR26][R234.64], R242 ;  /* 0x000000f2ea004986 */ /* 0x0203e2000c10111a */
[----:B------:R-:W-:-:S03]  /*195c0*/  PRMT R230, R242, 0x9910, RZ ;  /* 0x00009910f2e67816 */ /* 0x000fc600000000ff */
[----:B0-----:R-:W-:Y:S01]  /*195d0*/  ISETP.LT.AND P4, PT, R226, UR4, !P1 ;  /* 0x00000004e2007c0c */ /* 0x001fe2000cf81270 */
[----:B------:R-:W0:Y:S01]  /*195e0*/  LDCU UR4, c[0x0][0x39c] ;  /* 0x00007380ff0477ac */ /* 0x000e220008000800 */
[----:B------:R-:W5:Y:S01]  /*195f0*/  LDL.LU.64 R226, [R1+0x28] ;  /* 0x0000280001e27983 */ /* 0x000f620000300a00 */
[----:B-1----:R-:W-:Y:S01]  /*19600*/  SHF.R.S32.HI R235, RZ, 0x8, R230 ;  /* 0x00000008ffeb7819 */ /* 0x002fe200000114e6 */
[----:B------:R-:W-:Y:S02]  /*19610*/  VIADD R234, R0, 0x1f ;  /* 0x0000001f00ea7836 */ /* 0x000fe40000000000 */
[----:B------:R-:W5:Y:S04]  /*19620*/  LDL.LU.64 R230, [R1+0x20] ;  /* 0x0000200001e67983 */ /* 0x000f680000300a00 */
[----:B------:R1:W-:Y:S01]  /*19630*/  @P6 STG.E.U8 desc[UR26][R216.64], R235 ;  /* 0x000000ebd8006986 */ /* 0x0003e2000c10111a */
[----:B0-----:R-:W-:Y:S01]  /*19640*/  ISETP.LT.AND P6, PT, R234, UR4, !P1 ;  /* 0x00000004ea007c0c */ /* 0x001fe2000cfc1270 */
[----:B------:R-:W0:Y:S01]  /*19650*/  LDCU UR4, c[0x0][0x39c] ;  /* 0x00007380ff0477ac */ /* 0x000e220008000800 */
[----:B------:R-:W-:Y:S01]  /*19660*/  VIADD R234, R0, 0x20 ;  /* 0x0000002000ea7836 */ /* 0x000fe20000000000 */
[----:B---3--:R3:W-:Y:S04]  /*19670*/  @P3 STG.E.U8 desc[UR26][R238.64], R243 ;  /* 0x000000f3ee003986 */ /* 0x0087e8000c10111a */
[----:B-1----:R-:W5:Y:S01]  /*19680*/  LDL.LU.64 R216, [R1+0x3f8] ;  /* 0x0003f80001d87983 */ /* 0x002f620000300a00 */
[----:B0-----:R-:W-:Y:S01]  /*19690*/  ISETP.LT.AND P3, PT, R234, UR4, !P1 ;  /* 0x00000004ea007c0c */ /* 0x001fe2000cf61270 */
[----:B------:R-:W0:Y:S02]  /*196a0*/  LDCU UR4, c[0x0][0x39c] ;  /* 0x00007380ff0477ac */ /* 0x000e240008000800 */
[----:B------:R-:W5:Y:S01]  /*196b0*/  LDL.LU.64 R234, [R1+0x18] ;  /* 0x0000180001ea7983 */ /* 0x000f620000300a00 */
[----:B---3--:R-:W-:-:S05]  /*196c0*/  PRMT R238, R243, 0x9910, RZ ;  /* 0x00009910f3ee7816 */ /* 0x008fca00000000ff */
[----:B------:R-:W-:Y:S02]  /*196d0*/  IMAD.MOV.U32 R240, RZ, RZ, R238 ;  /* 0x000000fffff07224 */ /* 0x000fe400078e00ee */
[----:B------:R-:W3:Y:S03]  /*196e0*/  LDL.LU.64 R238, [R1+0x10] ;  /* 0x0000100001ee7983 */ /* 0x000ee60000300a00 */
[----:B------:R-:W-:-:S05]  /*196f0*/  SHF.R.S32.HI R242, RZ, 0x8, R240 ;  /* 0x00000008fff27819 */ /* 0x000fca00000114f0 */
[----:B----4-:R1:W-:Y:S04]  /*19700*/  @P5 STG.E.U8 desc[UR26][R222.64], R242 ;  /* 0x000000f2de005986 */ /* 0x0103e8000c10111a */
[----:B-1----:R-:W4:Y:S04]  /*19710*/  LDL.LU.64 R222, [R1+0x3f0] ;  /* 0x0003f00001de7983 */ /* 0x002f280000300a00 */
[----:B------:R-:W4:Y:S01]  /*19720*/  LDL.LU.64 R242, [R1+0x8] ;  /* 0x0000080001f27983 */ /* 0x000f220000300a00 */
[----:B------:R-:W-:-:S05]  /*19730*/  VIADD R240, R0, 0x21 ;  /* 0x0000002100f07836 */ /* 0x000fca0000000000 */
[----:B0-----:R-:W-:Y:S01]  /*19740*/  ISETP.LT.AND P5, PT, R240, UR4, !P1 ;  /* 0x00000004f0007c0c */ /* 0x001fe2000cfa1270 */
[----:B------:R-:W0:Y:S01]  /*19750*/  LDCU UR4, c[0x0][0x39c] ;  /* 0x00007380ff0477ac */ /* 0x000e220008000800 */
[----:B------:R-:W-:Y:S01]  /*19760*/  VIADD R240, R0, 0x22 ;  /* 0x0000002200f07836 */ /* 0x000fe20000000000 */
[----:B--2---:R1:W-:Y:S04]  /*19770*/  @P2 STG.E.U8 desc[UR26][R244.64], R248 ;  /* 0x000000f8f4002986 */ /* 0x0043e8000c10111a */
[----:B-1----:R-:W2:Y:S01]  /*19780*/  LDL.LU.64 R244, [R1] ;  /* 0x0000000001f47983 */ /* 0x002ea20000300a00 */
[----:B0-----:R-:W-:Y:S01]  /*19790*/  ISETP.LT.AND P2, PT, R240, UR4, !P1 ;  /* 0x00000004f0007c0c */ /* 0x001fe2000cf41270 */
[----:B------:R-:W0:Y:S01]  /*197a0*/  LDCU UR4, c[0x0][0x39c] ;  /* 0x00007380ff0477ac */ /* 0x000e220008000800 */
[----:B------:R-:W-:Y:S01]  /*197b0*/  PRMT R240, R248, 0x9910, RZ ;  /* 0x00009910f8f07816 */ /* 0x000fe200000000ff */
[----:B------:R-:W-:-:S03]  /*197c0*/  VIADD R248, R0, 0x23 ;  /* 0x0000002300f87836 */ /* 0x000fc60000000000 */
[----:B------:R-:W-:-:S05]  /*197d0*/  SHF.R.S32.HI R240, RZ, 0x8, R240 ;  /* 0x00000008fff07819 */ /* 0x000fca00000114f0 */
[----:B-----5:R1:W-:Y:S01]  /*197e0*/  @P0 STG.E.U8 desc[UR26][R226.64], R240 ;  /* 0x000000f0e2000986 */ /* 0x0203e2000c10111a */
[----:B0-----:R-:W-:Y:S01]  /*197f0*/  ISETP.LT.AND P0, PT, R248, UR4, !P1 ;  /* 0x00000004f8007c0c */ /* 0x001fe2000cf01270 */
[----:B------:R-:W0:Y:S01]  /*19800*/  LDCU UR4, c[0x0][0x39c] ;  /* 0x00007380ff0477ac */ /* 0x000e220008000800 */
[----:B------:R-:W-:Y:S01]  /*19810*/  VIADD R248, R0, 0x24 ;  /* 0x0000002400f87836 */ /* 0x000fe20000000000 */
[----:B------:R5:W-:Y:S04]  /*19820*/  @P4 STG.E.U8 desc[UR26][R230.64], R251 ;  /* 0x000000fbe6004986 */ /* 0x000be8000c10111a */
[----:B-1----:R-:W2:Y:S04]  /*19830*/  LDL.LU.64 R226, [R1+0x3e0] ;  /* 0x0003e00001e27983 */ /* 0x002ea80000300a00 */
[----:B------:R-:W2:Y:S04]  /*19840*/  LDL.LU R240, [R1+0x3d8] ;  /* 0x0003d80001f07983 */ /* 0x000ea80000300800 */
[----:B-----5:R-:W5:Y:S01]  /*19850*/  LDL.LU.64 R230, [R1+0x3d0] ;  /* 0x0003d00001e67983 */ /* 0x020f620000300a00 */
[----:B0-----:R-:W-:Y:S01]  /*19860*/  ISETP.LT.AND P4, PT, R248, UR4, !P1 ;  /* 0x00000004f8007c0c */ /* 0x001fe2000cf81270 */
[----:B------:R-:W0:Y:S01]  /*19870*/  LDCU UR4, c[0x0][0x39c] ;  /* 0x00007380ff0477ac */ /* 0x000e220008000800 */
[----:B------:R-:W-:Y:S01]  /*19880*/  PRMT R248, R251, 0x9910, RZ ;  /* 0x00009910fbf87816 */ /* 0x000fe200000000ff */
[----:B------:R-:W-:-:S03]  /*19890*/  VIADD R251, R0, 0x25 ;  /* 0x0000002500fb7836 */ /* 0x000fc60000000000 */
[----:B------:R-:W-:-:S05]  /*198a0*/  SHF.R.S32.HI R248, RZ, 0x8, R248 ;  /* 0x00000008fff87819 */ /* 0x000fca00000114f8 */
[----:B------:R1:W-:Y:S01]  /*198b0*/  @P6 STG.E.U8 desc[UR26][R234.64], R248 ;  /* 0x000000f8ea006986 */ /* 0x0003e2000c10111a */
[----:B0-----:R-:W-:Y:S01]  /*198c0*/  ISETP.LT.AND P6, PT, R251, UR4, !P1 ;  /* 0x00000004fb007c0c */ /* 0x001fe2000cfc1270 */
[----:B------:R-:W0:Y:S01]  /*198d0*/  LDCU UR4, c[0x0][0x39c] ;  /* 0x00007380ff0477ac */ /* 0x000e220008000800 */
[----:B------:R-:W-:Y:S01]  /*198e0*/  VIADD R251, R0, 0x26 ;  /* 0x0000002600fb7836 */ /* 0x000fe20000000000 */
[----:B---3--:R3:W-:Y:S04]  /*198f0*/  @P3 STG.E.U8 desc[UR26][R238.64], R250 ;  /* 0x000000faee003986 */ /* 0x0087e8000c10111a */
[----:B-1----:R-:W5:Y:S04]  /*19900*/  LDL.LU.64 R234, [R1+0x3c8] ;  /* 0x0003c80001ea7983 */ /* 0x002f680000300a00 */
[----:B------:R-:W5:Y:S01]  /*19910*/  LDL.LU R248, [R1+0x3c0] ;  /* 0x0003c00001f87983 */ /* 0x000f620000300800 */
[----:B0-----:R-:W-:Y:S01]  /*19920*/  ISETP.LT.AND P3, PT, R251, UR4, !P1 ;  /* 0x00000004fb007c0c */ /* 0x001fe2000cf61270 */
[----:B------:R-:W0:Y:S01]  /*19930*/  LDCU UR4, c[0x0][0x39c] ;  /* 0x00007380ff0477ac */ /* 0x000e220008000800 */
[----:B---3--:R-:W-:Y:S01]  /*19940*/  PRMT R250, R250, 0x9910, RZ ;  /* 0x00009910fafa7816 */ /* 0x008fe200000000ff */
[----:B------:R-:W-:Y:S01]  /*19950*/  VIADD R251, R0, 0x27 ;  /* 0x0000002700fb7836 */ /* 0x000fe20000000000 */
[----:B------:R-:W3:Y:S02]  /*19960*/  LDL.LU.64 R238, [R1+0x3b8] ;  /* 0x0003b80001ee7983 */ /* 0x000ee40000300a00 */
[----:B------:R-:W-:-:S05]  /*19970*/  SHF.R.S32.HI R250, RZ, 0x8, R250 ;  /* 0x00000008fffa7819 */ /* 0x000fca00000114fa */
[----:B----4-:R1:W-:Y:S01]  /*19980*/  @P5 STG.E.U8 desc[UR26][R242.64], R250 ;  /* 0x000000faf2005986 */ /* 0x0103e2000c10111a */
[----:B0-----:R-:W-:Y:S01]  /*19990*/  ISETP.LT.AND P5, PT, R251, UR4, !P1 ;  /* 0x00000004fb007c0c */ /* 0x001fe2000cfa1270 */
[----:B------:R-:W0:Y:S01]  /*199a0*/  LDCU UR4, c[0x0][0x39c] ;  /* 0x00007380ff0477ac */ /* 0x000e220008000800 */
[----:B------:R-:W-:Y:S01]  /*199b0*/  VIADD R251, R0, 0x28 ;  /* 0x0000002800fb7836 */ /* 0x000fe20000000000 */
[----:B-1----:R-:W4:Y:S04]  /*199c0*/  LDL.LU.64 R242, [R1+0x3b0] ;  /* 0x0003b00001f27983 */ /* 0x002f280000300a00 */
[----:B------:R-:W3:Y:S04]  /*199d0*/  LDL.LU R250, [R1+0x3a8] ;  /* 0x0003a80001fa7983 */ /* 0x000ee80000300800 */
[----:B--2---:R1:W-:Y:S01]  /*199e0*/  @P2 STG.E.U8 desc[UR26][R244.64], R249 ;  /* 0x000000f9f4002986 */ /* 0x0043e2000c10111a */
[----:B0-----:R-:W-:Y:S01]  /*199f0*/  ISETP.LT.AND P2, PT, R251, UR4, !P1 ;  /* 0x00000004fb007c0c */ /* 0x001fe2000cf41270 */
[----:B------:R-:W0:Y:S02]  /*19a00*/  LDCU UR4, c[0x0][0x39c] ;  /* 0x00007380ff0477ac */ /* 0x000e240008000800 */
[----:B-1----:R-:W2:Y:S04]  /*19a10*/  LDL.LU.64 R244, [R1+0x3a0] ;  /* 0x0003a00001f47983 */ /* 0x002ea80000300a00 */
[----:B------:R-:W3:Y:S01]  /*19a20*/  LDL.LU R251, [R1+0x39c] ;  /* 0x00039c0001fb7983 */ /* 0x000ee20000300800 */
[----:B------:R-:W-:-:S04]  /*19a30*/  PRMT R249, R249, 0x9910, RZ ;  /* 0x00009910f9f97816 */ /* 0x000fc800000000ff */
[----:B------:R-:W-:-:S05]  /*19a40*/  SHF.R.S32.HI R249, RZ, 0x8, R249 ;  /* 0x00000008fff97819 */ /* 0x000fca00000114f9 */
[----:B---3--:R1:W-:Y:S04]  /*19a50*/  @P0 STG.E.U8 desc[UR26][R250.64], R249 ;  /* 0x000000f9fa000986 */ /* 0x0083e8000c10111a */
[----:B-1----:R-:W5:Y:S01]  /*19a60*/  LDL.LU R249, [R1+0x398] ;  /* 0x0003980001f97983 */ /* 0x002f620000300800 */
[----:B------:R-:W-:-:S05]  /*19a70*/  VIADD R251, R0, 0x29 ;  /* 0x0000002900fb7836 */ /* 0x000fca0000000000 */
[----:B0-----:R-:W-:Y:S01]  /*19a80*/  ISETP.LT.AND P0, PT, R251, UR4, !P1 ;  /* 0x00000004fb007c0c */ /* 0x001fe2000cf01270 */
[----:B------:R-:W0:Y:S01]  /*19a90*/  LDCU UR4, c[0x0][0x39c] ;  /* 0x00007380ff0477ac */ /* 0x000e220008000800 */
[----:B------:R-:W-:Y:S01]  /*19aa0*/  VIADD R250, R0, 0x2a ;  /* 0x0000002a00fa7836 */ /* 0x000fe20000000000 */
[----:B-----5:R1:W-:Y:S02]  /*19ab0*/  @P4 STG.E.U8 desc[UR26][R248.64], R241 ;  /* 0x000000f1f8004986 */ /* 0x0203e4000c10111a */
[----:B-1----:R-:W-:Y:S02]  /*19ac0*/  PRMT R248, R241, 0x9910, RZ ;  /* 0x00009910f1f87816 */ /* 0x002fe400000000ff */
[----:B------:R-:W3:Y:S01]  /*19ad0*/  LDL.LU R241, [R1+0x394] ;  /* 0x0003940001f17983 */ /* 0x000ee20000300800 */
[----:B0-----:R-:W-:Y:S01]  /*19ae0*/  ISETP.LT.AND P4, PT, R250, UR4, !P1 ;  /* 0x00000004fa007c0c */ /* 0x001fe2000cf81270 */
[----:B------:R-:W0:Y:S01]  /*19af0*/  LDCU UR4, c[0x0][0x39c] ;  /* 0x00007380ff0477ac */ /* 0x000e220008000800 */
[----:B------:R-:W-:Y:S01]  /*19b00*/  SHF.R.S32.HI R248, RZ, 0x8, R248 ;  /* 0x00000008fff87819 */ /* 0x000fe200000114f8 */
[----:B------:R-:W-:-:S04]  /*19b10*/  VIADD R249, R0, 0x2b ;  /* 0x0000002b00f97836 */ /* 0x000fc80000000000 */
[----:B--2---:R1:W-:Y:S01]  /*19b20*/  @P6 STG.E.U8 desc[UR26][R244.64], R248 ;  /* 0x000000f8f4006986 */ /* 0x0043e2000c10111a */
[----:B0-----:R-:W-:Y:S01]  /*19b30*/  ISETP.LT.AND P6, PT, R249, UR4, !P1 ;  /* 0x00000004f9007c0c */ /* 0x001fe2000cfc1270 */
[----:B------:R-:W0:Y:S01]  /*19b40*/  LDCU UR4, c[0x0][0x39c] ;  /* 0x00007380ff0477ac */ /* 0x000e220008000800 */
[----:B-1----:R-:W-:Y:S01]  /*19b50*/  VIADD R244, R0, 0x2c ;  /* 0x0000002c00f47836 */ /* 0x002fe20000000000 */
[----:B----4-:R1:W-:Y:S04]  /*19b60*/  @P3 STG.E.U8 desc[UR26][R242.64], R237 ;  /* 0x000000edf2003986 */ /* 0x0103e8000c10111a */
[----:B0-----:R-:W-:Y:S01]  /*19b70*/  ISETP.LT.AND P3, PT, R244, UR4, !P1 ;  /* 0x00000004f4007c0c */ /* 0x001fe2000cf61270 */
[----:B------:R-:W0:Y:S01]  /*19b80*/  LDCU UR4, c[0x0][0x39c] ;  /* 0x00007380ff0477ac */ /* 0x000e220008000800 */
[----:B-1----:R-:W-:-:S02]  /*19b90*/  PRMT R242, R237, 0x9910, RZ ;  /* 0x00009910edf27816 */ /* 0x002fc400000000ff */
[----:B------:R-:W2:Y:S01]  /*19ba0*/  LDL.LU R237, [R1+0x390] ;  /* 0x0003900001ed7983 */ /* 0x000ea20000300800 */
[----:B------:R-:W-:Y:S01]  /*19bb0*/  VIADD R243, R0, 0x2d ;  /* 0x0000002d00f37836 */ /* 0x000fe20000000000 */
[----:B------:R-:W-:-:S05]  /*19bc0*/  SHF.R.S32.HI R242, RZ, 0x8, R242 ;  /* 0x00000008fff27819 */ /* 0x000fca00000114f2 */
[----:B---3--:R-:W-:Y:S01]  /*19bd0*/  @P5 STG.E.U8 desc[UR26][R240.64], R242 ;  /* 0x000000f2f0005986 */ /* 0x008fe2000c10111a */
[----:B0-----:R-:W-:Y:S01]  /*19be0*/  ISETP.LT.AND P5, PT, R243, UR4, !P1 ;  /* 0x00000004f3007c0c */ /* 0x001fe2000cfa1270 */
[----:B------:R-:W0:Y:S01]  /*19bf0*/  LDCU UR4, c[0x0][0x39c] ;  /* 0x00007380ff0477ac */ /* 0x000e220008000800 */
[----:B------:R-:W-:Y:S01]  /*19c00*/  PRMT R243, R233, 0x9910, RZ ;  /* 0x00009910e9f37816 */ /* 0x000fe200000000ff */
[----:B------:R1:W-:Y:S04]  /*19c10*/  @P2 STG.E.U8 desc[UR26][R238.64], R233 ;  /* 0x000000e9ee002986 */ /* 0x0003e8000c10111a */
[----:B-1----:R-:W3:Y:S01]  /*19c20*/  LDL.LU R233, [R1+0x38c] ;  /* 0x00038c0001e97983 */ /* 0x002ee20000300800 */
[----:B------:R-:W-:-:S05]  /*19c30*/  VIADD R240, R0, 0x2e ;  /* 0x0000002e00f07836 */ /* 0x000fca0000000000 */
[----:B0-----:R-:W-:Y:S01]  /*19c40*/  ISETP.LT.AND P2, PT, R240, UR4, !P1 ;  /* 0x00000004f0007c0c */ /* 0x001fe2000cf41270 */
[----:B------:R-:W0:Y:S01]  /*19c50*/  LDCU UR4, c[0x0][0x39c] ;  /* 0x00007380ff0477ac */ /* 0x000e220008000800 */
[----:B------:R-:W-:Y:S01]  /*19c60*/  SHF.R.S32.HI R238, RZ, 0x8, R243 ;  /* 0x00000008ffee7819 */ /* 0x000fe200000114f3 */
[----:B------:R-:W-:-:S04]  /*19c70*/  VIADD R239, R0, 0x2f ;  /* 0x0000002f00ef7836 */ /* 0x000fc80000000000 */
[----:B--2---:R-:W-:Y:S01]  /*19c80*/  @P0 STG.E.U8 desc[UR26][R236.64], R238 ;  /* 0x000000eeec000986 */ /* 0x004fe2000c10111a */
[----:B0-----:R-:W-:Y:S01]  /*19c90*/  ISETP.LT.AND P0, PT, R239, UR4, !P1 ;  /* 0x00000004ef007c0c */ /* 0x001fe2000cf01270 */
[----:B------:R-:W0:Y:S01]  /*19ca0*/  LDCU UR4, c[0x0][0x39c] ;  /* 0x00007380ff0477ac */ /* 0x000e220008000800 */
[----:B------:R-:W-:-:S04]  /*19cb0*/  PRMT R239, R229, 0x9910, RZ ;  /* 0x00009910e5ef7816 */ /* 0x000fc800000000ff */
[----:B------:R-:W-:Y:S01]  /*19cc0*/  SHF.R.S32.HI R239, RZ, 0x8, R239 ;  /* 0x00000008ffef7819 */ /* 0x000fe200000114ef */
[----:B------:R1:W-:Y:S04]  /*19cd0*/  @P4 STG.E.U8 desc[UR26][R234.64], R229 ;  /* 0x000000e5ea004986 */ /* 0x0003e8000c10111a */
[----:B-1----:R-:W2:Y:S01]  /*19ce0*/  LDL.LU R229, [R1+0x388] ;  /* 0x0003880001e57983 */ /* 0x002ea20000300800 */
[----:B------:R-:W-:-:S03]  /*19cf0*/  PRMT R235, R225, 0x9910, RZ ;  /* 0x00009910e1eb7816 */ /* 0x000fc600000000ff */
[----:B---3--:R-:W-:Y:S04]  /*19d00*/  @P6 STG.E.U8 desc[UR26][R232.64], R239 ;  /* 0x000000efe8006986 */ /* 0x008fe8000c10111a */
[----:B------:R1:W-:Y:S04]  /*19d10*/  @P3 STG.E.U8 desc[UR26][R230.64], R225 ;  /* 0x000000e1e6003986 */ /* 0x0003e8000c10111a */
[----:B-1----:R-:W3:Y:S01]  /*19d20*/  LDL.LU R225, [R1+0x384] ;  /* 0x0003840001e17983 */ /* 0x002ee20000300800 */
[----:B------:R-:W-:Y:S01]  /*19d30*/  VIADD R240, R0, 0x30 ;  /* 0x0000003000f07836 */ /* 0x000fe20000000000 */
[----:B------:R-:W-:-:S04]  /*19d40*/  PRMT R231, R221, 0x9910, RZ ;  /* 0x00009910dde77816 */ /* 0x000fc800000000ff */
[----:B0-----:R-:W-:Y:S01]  /*19d50*/  ISETP.LT.AND P4, PT, R240, UR4, !P1 ;  /* 0x00000004f0007c0c */ /* 0x001fe2000cf81270 */
[----:B------:R-:W0:Y:S01]  /*19d60*/  LDCU UR4, c[0x0][0x39c] ;  /* 0x00007380ff0477ac */ /* 0x000e220008000800 */
[----:B------:R-:W-:Y:S02]  /*19d70*/  SHF.R.S32.HI R235, RZ, 0x8, R235 ;  /* 0x00000008ffeb7819 */ /* 0x000fe400000114eb */
[----:B------:R-:W-:-:S03]  /*19d80*/  SHF.R.S32.HI R231, RZ, 0x8, R231 ;  /* 0x00000008ffe77819 */ /* 0x000fc600000114e7 */
[----:B--2---:R-:W-:Y:S04]  /*19d90*/  @P5 STG.E.U8 desc[UR26][R228.64], R235 ;  /* 0x000000ebe4005986 */ /* 0x004fe8000c10111a */
[----:B------:R1:W-:Y:S04]  /*19da0*/  @P2 STG.E.U8 desc[UR26][R226.64], R221 ;  /* 0x000000dde2002986 */ /* 0x0003e8000c10111a */
[----:B-1----:R-:W2:Y:S01]  /*19db0*/  LDL.LU R221, [R1+0x380] ;  /* 0x0003800001dd7983 */ /* 0x002ea20000300800 */
[----:B------:R-:W-:Y:S01]  /*19dc0*/  PRMT R227, R213, 0x9910, RZ ;  /* 0x00009910d5e37816 */ /* 0x000fe200000000ff */
[----:B------:R-:W-:-:S05]  /*19dd0*/  VIADD R240, R0, 0x31 ;  /* 0x0000003100f07836 */ /* 0x000fca0000000000 */
[----:B0-----:R-:W-:Y:S01]  /*19de0*/  ISETP.LT.AND P6, PT, R240, UR4, !P1 ;  /* 0x00000004f0007c0c */ /* 0x001fe2000cfc1270 */
[----:B------:R-:W0:Y:S01]  /*19df0*/  LDCU UR4, c[0x0][0x39c] ;  /* 0x00007380ff0477ac */ /* 0x000e220008000800 */
[----:B---3--:R-:W-:Y:S04]  /*19e00*/  @P0 STG.E.U8 desc[UR26][R224.64], R231 ;  /* 0x000000e7e0000986 */ /* 0x008fe8000c10111a */
[----:B------:R1:W-:Y:S04]  /*19e10*/  @P4 STG.E.U8 desc[UR26][R222.64], R213 ;  /* 0x000000d5de004986 */ /* 0x0003e8000c10111a */
[----:B-1----:R-:W3:Y:S01]  /*19e20*/  LDL.LU R213, [R1+0x37c] ;  /* 0x00037c0001d57983 */ /* 0x002ee20000300800 */
[----:B------:R-:W-:-:S05]  /*19e30*/  VIADD R236, R0, 0x32 ;  /* 0x0000003200ec7836 */ /* 0x000fca0000000000 */
[----:B0-----:R-:W-:Y:S01]  /*19e40*/  ISETP.LT.AND P3, PT, R236, UR4, !P1 ;  /* 0x00000004ec007c0c */ /* 0x001fe2000cf61270 */
[----:B------:R-:W0:Y:S01]  /*19e50*/  LDCU UR4, c[0x0][0x39c] ;  /* 0x00007380ff0477ac */ /* 0x000e220008000800 */
[C---:B------:R-:W-:Y:S02]  /*19e60*/  VIADD R234, R0.reuse, 0x33 ;  /* 0x0000003300ea7836 */ /* 0x040fe40000000000 */
[----:B------:R-:W-:-:S03]  /*19e70*/  VIADD R232, R0, 0x34 ;  /* 0x0000003400e87836 */ /* 0x000fc60000000000 */
[----:B0-----:R-:W-:Y:S01]  /*19e80*/  ISETP.LT.AND P5, PT, R234, UR4, !P1 ;  /* 0x00000004ea007c0c */ /* 0x001fe2000cfa1270 */
[----:B------:R-:W0:Y:S01]  /*19e90*/  LDCU UR4, c[0x0][0x39c] ;  /* 0x00007380ff0477ac */ /* 0x000e220008000800 */
[----:B------:R-:W-:Y:S02]  /*19ea0*/  PRMT R223, R205, 0x9910, RZ ;  /* 0x00009910cddf7816 */ /* 0x000fe400000000ff */
[----:B------:R-:W-:Y:S02]  /*19eb0*/  SHF.R.S32.HI R227, RZ, 0x8, R227 ;  /* 0x00000008ffe37819 */ /* 0x000fe400000114e3 */
[----:B------:R-:W-:-:S03]  /*19ec0*/  SHF.R.S32.HI R223, RZ, 0x8, R223 ;  /* 0x00000008ffdf7819 */ /* 0x000fc600000114df */
[----:B--2---:R-:W-:Y:S01]  /*19ed0*/  @P6 STG.E.U8 desc[UR26][R220.64], R227 ;  /* 0x000000e3dc006986 */ /* 0x004fe2000c10111a */
[----:B0-----:R-:W-:-:S03]  /*19ee0*/  ISETP.LT.AND P2, PT, R232, UR4, !P1 ;  /* 0x00000004e8007c0c */ /* 0x001fc6000cf41270 */
[----:B------:R0:W-:Y:S01]  /*19ef0*/  @P3 STG.E.U8 desc[UR26][R216.64], R205 ;  /* 0x000000cdd8003986 */ /* 0x0001e2000c10111a */
[----:B------:R-:W1:Y:S03]  /*19f00*/  LDCU UR4, c[0x0][0x39c] ;  /* 0x00007380ff0477ac */ /* 0x000e660008000800 */
[----:B0-----:R-:W2:Y:S01]  /*19f10*/  LDL.LU R205, [R1+0x378] ;  /* 0x0003780001cd7983 */ /* 0x001ea20000300800 */
[----:B------:R-:W-:Y:S01]  /*19f20*/  PRMT R217, R197, 0x9910, RZ ;  /* 0x00009910c5d97816 */ /* 0x000fe200000000ff */
[----:B------:R-:W-:-:S05]  /*19f30*/  VIADD R230, R0, 0x35 ;  /* 0x0000003500e67836 */ /* 0x000fca0000000000 */
[----:B-1----:R-:W-:Y:S01]  /*19f40*/  ISETP.LT.AND P0, PT, R230, UR4, !P1 ;  /* 0x00000004e6007c0c */ /* 0x002fe2000cf01270 */
[----:B------:R-:W0:Y:S01]  /*19f50*/  LDCU UR4, c[0x0][0x39c] ;  /* 0x00007380ff0477ac */ /* 0x000e220008000800 */
[----:B---3--:R-:W-:Y:S04]  /*19f60*/  @P5 STG.E.U8 desc[UR26][R212.64], R223 ;  /* 0x000000dfd4005986 */ /* 0x008fe8000c10111a */
[----:B------:R1:W-:Y:S04]  /*19f70*/  @P2 STG.E.U8 desc[UR26][R208.64], R197 ;  /* 0x000000c5d0002986 */ /* 0x0003e8000c10111a */
[----:B-1----:R-:W3:Y:S01]  /*19f80*/  LDL.LU R197, [R1+0x374] ;  /* 0x0003740001c57983 */ /* 0x002ee20000300800 */
[----:B------:R-:W-:-:S02]  /*19f90*/  VIADD R228, R0, 0x36 ;  /* 0x0000003600e47836 */ /* 0x000fc40000000000 */
[C---:B------:R-:W-:Y:S02]  /*19fa0*/  VIADD R226, R0.reuse, 0x37 ;  /* 0x0000003700e27836 */ /* 0x040fe40000000000 */
[----:B------:R-:W-:Y:S01]  /*19fb0*/  VIADD R224, R0, 0x38 ;  /* 0x0000003800e07836 */ /* 0x000fe20000000000 */
[----:B0-----:R-:W-:Y:S01]  /*19fc0*/  ISETP.LT.AND P4, PT, R228, UR4, !P1 ;  /* 0x00000004e4007c0c */ /* 0x001fe2000cf81270 */
[----:B------:R-:W0:Y:S01]  /*19fd0*/  LDCU UR4, c[0x0][0x39c] ;  /* 0x00007380ff0477ac */ /* 0x000e220008000800 */
[----:B------:R-:W-:Y:S01]  /*19fe0*/  PRMT R209, R203, 0x9910, RZ ;  /* 0x00009910cbd17816 */ /* 0x000fe200000000ff */
[----:B------:R-:W4:Y:S01]  /*19ff0*/  LDL.LU R250, [R1+0x140] ;  /* 0x0001400001fa7983 */ /* 0x000f220000300800 */
[----:B0-----:R-:W-:Y:S01]  /*1a000*/  ISETP.LT.AND P6, PT, R226, UR4, !P1 ;  /* 0x00000004e2007c0c */ /* 0x001fe2000cfc1270 */
[----:B------:R-:W0:Y:S01]  /*1a010*/  LDCU UR4, c[0x0][0x39c] ;  /* 0x00007380ff0477ac */ /* 0x000e220008000800 */
[----:B------:R-:W-:Y:S02]  /*1a020*/  SHF.R.S32.HI R217, RZ, 0x8, R217 ;  /* 0x00000008ffd97819 */ /* 0x000fe400000114d9 */
[----:B------:R-:W-:-:S02]  /*1a030*/  SHF.R.S32.HI R209, RZ, 0x8, R209 ;  /* 0x00000008ffd17819 */ /* 0x000fc400000114d1 */
[----:B0-----:R-:W-:Y:S01]  /*1a040*/  ISETP.LT.AND P3, PT, R224, UR4, !P1 ;  /* 0x00000004e0007c0c */ /* 0x001fe2000cf61270 */
[----:B--2---:R-:W-:Y:S01]  /*1a050*/  @P0 STG.E.U8 desc[UR26][R204.64], R217 ;  /* 0x000000d9cc000986 */ /* 0x004fe2000c10111a */
[----:B------:R-:W0:Y:S03]  /*1a060*/  LDCU UR4, c[0x0][0x39c] ;  /* 0x00007380ff0477ac */ /* 0x000e260008000800 */
[----:B------:R1:W-:Y:S04]  /*1a070*/  @P4 STG.E.U8 desc[UR26][R200.64], R203 ;  /* 0x000000cbc8004986 */ /* 0x0003e8000c10111a */
[----:B-1----:R-:W2:Y:S01]  /*1a080*/  LDL.LU R203, [R1+0x370] ;  /* 0x0003700001cb7983 */ /* 0x002ea20000300800 */
[----:B------:R-:W-:-:S03]  /*1a090*/  PRMT R200, R207, 0x9910, RZ ;  /* 0x00009910cfc87816 */ /* 0x000fc600000000ff */
[----:B---3--:R-:W-:Y:S04]  /*1a0a0*/  @P6 STG.E.U8 desc[UR26][R196.64], R209 ;  /* 0x000000d1c4006986 */ /* 0x008fe8000c10111a */
[----:B------:R1:W-:Y:S04]  /*1a0b0*/  @P3 STG.E.U8 desc[UR26][R198.64], R207 ;  /* 0x000000cfc6003986 */ /* 0x0003e8000c10111a */
[----:B-1----:R-:W3:Y:S01]  /*1a0c0*/  LDL.LU R207, [R1+0x36c] ;  /* 0x00036c0001cf7983 */ /* 0x002ee20000300800 */
[C---:B------:R-:W-:Y:S02]  /*1a0d0*/  VIADD R222, R0.reuse, 0x39 ;  /* 0x0000003900de7836 */ /* 0x040fe40000000000 */
[----:B------:R-:W-:Y:S01]  /*1a0e0*/  VIADD R220, R0, 0x3a ;  /* 0x0000003a00dc7836 */ /* 0x000fe20000000000 */
[----:B------:R-:W-:Y:S01]  /*1a0f0*/  SHF.R.S32.HI R197, RZ, 0x8, R200 ;  /* 0x00000008ffc57819 */ /* 0x000fe200000114c8 */
[----:B------:R-:W5:Y:S01]  /*1a100*/  LDL.LU R251, [R1+0x138] ;  /* 0x0001380001fb7983 */ /* 0x000f620000300800 */
[----:B0-----:R-:W-:Y:S01]  /*1a110*/  ISETP.LT.AND P5, PT, R222, UR4, !P1 ;  /* 0x00000004de007c0c */ /* 0x001fe2000cfa1270 */
[----:B------:R-:W0:Y:S01]  /*1a120*/  LDCU UR4, c[0x0][0x39c] ;  /* 0x00007380ff0477ac */ /* 0x000e220008000800 */
[----:B------:R-:W-:-:S02]  /*1a130*/  PRMT R199, R219, 0x9910, RZ ;  /* 0x00009910dbc77816 */ /* 0x000fc400000000ff */
[----:B0-----:R-:W-:Y:S01]  /*1a140*/  ISETP.LT.AND P2, PT, R220, UR4, !P1 ;  /* 0x00000004dc007c0c */ /* 0x001fe2000cf41270 */
[----:B------:R-:W0:Y:S08]  /*1a150*/  LDCU UR4, c[0x0][0x39c] ;  /* 0x00007380ff0477ac */ /* 0x000e300008000800 */
[----:B--2---:R-:W-:Y:S01]  /*1a160*/  @P5 STG.E.U8 desc[UR26][R202.64], R197 ;  /* 0x000000c5ca005986 */ /* 0x004fe2000c10111a */
[----:B------:R-:W-:-:S05]  /*1a170*/  VIADD R216, R0, 0x3b ;  /* 0x0000003b00d87836 */ /* 0x000fca0000000000 */
[----:B0-----:R-:W-:Y:S01]  /*1a180*/  ISETP.LT.AND P0, PT, R216, UR4, !P1 ;  /* 0x00000004d8007c0c */ /* 0x001fe2000cf01270 */
[----:B------:R-:W0:Y:S01]  /*1a190*/  LDCU UR4, c[0x0][0x39c] ;  /* 0x00007380ff0477ac */ /* 0x000e220008000800 */
[C---:B------:R-:W-:Y:S02]  /*1a1a0*/  VIADD R212, R0.reuse, 0x3c ;  /* 0x0000003c00d47836 */ /* 0x040fe40000000000 */
[----:B------:R-:W-:-:S03]  /*1a1b0*/  VIADD R208, R0, 0x3d ;  /* 0x0000003d00d07836 */ /* 0x000fc60000000000 */
[----:B0-----:R-:W-:Y:S01]  /*1a1c0*/  ISETP.LT.AND P4, PT, R212, UR4, !P1 ;  /* 0x00000004d4007c0c */ /* 0x001fe2000cf81270 */
[----:B------:R-:W0:Y:S01]  /*1a1d0*/  LDCU UR4, c[0x0][0x39c] ;  /* 0x00007380ff0477ac */ /* 0x000e220008000800 */
[----:B---3--:R1:W-:Y:S04]  /*1a1e0*/  @P2 STG.E.U8 desc[UR26][R206.64], R219 ;  /* 0x000000dbce002986 */ /* 0x0083e8000c10111a */
[----:B-1----:R-:W2:Y:S01]  /*1a1f0*/  LDL.LU R219, [R1+0x368] ;  /* 0x0003680001db7983 */ /* 0x002ea20000300800 */
[----:B0-----:R-:W-:Y:S01]  /*1a200*/  ISETP.LT.AND P6, PT, R208, UR4, !P1 ;  /* 0x00000004d0007c0c */ /* 0x001fe2000cfc1270 */
[----:B------:R-:W0:Y:S01]  /*1a210*/  LDCU UR4, c[0x0][0x39c] ;  /* 0x00007380ff0477ac */ /* 0x000e220008000800 */
[C---:B------:R-:W-:Y:S02]  /*1a220*/  VIADD R204, R0.reuse, 0x3e ;  /* 0x0000003e00cc7836 */ /* 0x040fe40000000000 */
[----:B------:R-:W-:-:S03]  /*1a230*/  VIADD R196, R0, 0x3f ;  /* 0x0000003f00c47836 */ /* 0x000fc60000000000 */
[----:B0-----:R-:W-:Y:S01]  /*1a240*/  ISETP.LT.AND P3, PT, R204, UR4, !P1 ;  /* 0x00000004cc007c0c */ /* 0x001fe2000cf61270 */
[----:B------:R-:W0:Y:S01]  /*1a250*/  LDCU UR4, c[0x0][0x39c] ;  /* 0x00007380ff0477ac */ /* 0x000e220008000800 */
[----:B----4-:R-:W-:Y:S02]  /*1a260*/  PRMT R198, R250, 0x9910, RZ ;  /* 0x00009910fac67816 */ /* 0x010fe400000000ff */
[----:B------:R-:W-:-:S03]  /*1a270*/  SHF.R.S32.HI R199, RZ, 0x8, R199 ;  /* 0x00000008ffc77819 */ /* 0x000fc600000114c7 */
[----:B------:R-:W-:Y:S01]  /*1a280*/  IMAD.MOV.U32 R197, RZ, RZ, R198 ;  /* 0x000000ffffc57224 */ /* 0x000fe200078e00c6 */
[----:B0-----:R-:W-:Y:S01]  /*1a290*/  ISETP.LT.AND P5, PT, R196, UR4, !P1 ;  /* 0x00000004c4007c0c */ /* 0x001fe2000cfa1270 */
[----:B------:R-:W0:Y:S01]  /*1a2a0*/  LDCU UR4, c[0x0][0x39c] ;  /* 0x00007380ff0477ac */ /* 0x000e220008000800 */
[----:B------:R-:W-:-:S05]  /*1a2b0*/  VIADD R196, R0, 0x40 ;  /* 0x0000004000c47836 */ /* 0x000fca0000000000 */
[----:B------:R-:W-:Y:S01]  /*1a2c0*/  ISETP.LT.AND P2, PT, R196, UR6, !P1 ;  /* 0x00000006c4007c0c */ /* 0x000fe2000cf41270 */
[C---:B------:R-:W-:Y:S01]  /*1a2d0*/  VIADD R196, R0.reuse, 0x41 ;  /* 0x0000004100c47836 */ /* 0x040fe20000000000 */
[----:B------:R1:W-:Y:S01]  /*1a2e0*/  @P0 STG.E.U8 desc[UR26][R210.64], R199 ;  /* 0x000000c7d2000986 */ /* 0x0003e2000c10111a */
[----:B------:R-:W-:Y:S01]  /*1a2f0*/  SHF.R.S32.HI R197, RZ, 0x8, R197 ;  /* 0x00000008ffc57819 */ /* 0x000fe200000114c5 */
[----:B------:R-:W-:Y:S02]  /*1a300*/  VIADD R198, R0, 0x42 ;  /* 0x0000004200c67836 */ /* 0x000fe40000000000 */
[----:B------:R-:W-:Y:S01]  /*1a310*/  VIADD R252, R252, UR5 ;  /* 0x00000005fcfc7c36 */ /* 0x000fe20008000000 */
[----:B------:R-:W-:Y:S01]  /*1a320*/  ISETP.LT.AND P0, PT, R196, UR7, !P1 ;  /* 0x00000007c4007c0c */ /* 0x000fe2000cf01270 */
[----:B------:R-:W-:Y:S01]  /*1a330*/  VIADD R196, R0, 0x43 ;  /* 0x0000004300c47836 */ /* 0x000fe20000000000 */
[----:B------:R-:W-:Y:S01]  /*1a340*/  @P4 STG.E.U8 desc[UR26][R214.64], R250 ;  /* 0x000000fad6004986 */ /* 0x000fe2000c10111a */
[----:B------:R-:W-:Y:S01]  /*1a350*/  ISETP.LT.AND P4, PT, R198, UR8, !P1 ;  /* 0x00000008c6007c0c */ /* 0x000fe2000cf81270 */
[----:B------:R-:W-:Y:S01]  /*1a360*/  VIADD R198, R252, UR5 ;  /* 0x00000005fcc67c36 */ /* 0x000fe20008000000 */
[----:B------:R-:W-:Y:S01]  /*1a370*/  F2FP.SATFINITE.E4M3.F32.PACK_AB_MERGE_C R203, R133, R132, RZ ;  /* 0x0000008485cb723e */ /* 0x000fe200048070ff */
[----:B------:R-:W3:Y:S01]  /*1a380*/  LDCU UR7, c[0x0][0x39c] ;  /* 0x00007380ff0777ac */ /* 0x000ee20008000800 */
[----:B-1----:R-:W-:Y:S01]  /*1a390*/  VIADD R199, R0, 0x44 ;  /* 0x0000004400c77836 */ /* 0x002fe20000000000 */
[----:B-----5:R-:W-:Y:S01]  /*1a3a0*/  PRMT R201, R251, 0x9910, RZ ;  /* 0x00009910fbc97816 */ /* 0x020fe200000000ff */
[----:B------:R-:W1:Y:S03]  /*1a3b0*/  LDCU UR6, c[0x0][0x39c] ;  /* 0x00007380ff0677ac */ /* 0x000e660008000800 */
[----:B------:R-:W-:-:S02]  /*1a3c0*/  SHF.R.S32.HI R201, RZ, 0x8, R201 ;  /* 0x00000008ffc97819 */ /* 0x000fc400000114c9 */
[----:B------:R-:W-:Y:S01]  /*1a3d0*/  PRMT R202, R203, 0x9910, RZ ;  /* 0x00009910cbca7816 */ /* 0x000fe200000000ff */
[----:B------:R-:W-:Y:S01]  /*1a3e0*/  VIADD R204, R0, 0x45 ;  /* 0x0000004500cc7836 */ /* 0x000fe20000000000 */
[----:B------:R-:W-:-:S04]  /*1a3f0*/  F2FP.SATFINITE.E4M3.F32.PACK_AB_MERGE_C R137, R137, R136, RZ ;  /* 0x000000888989723e */ /* 0x000fc800048070ff */
[----:B------:R-:W-:Y:S02]  /*1a400*/  PRMT R136, R137, 0x9910, RZ ;  /* 0x0000991089887816 */ /* 0x000fe400000000ff */
[----:B------:R-:W-:Y:S02]  /*1a410*/  F2FP.SATFINITE.E4M3.F32.PACK_AB_MERGE_C R143, R143, R142, RZ ;  /* 0x0000008e8f8f723e */ /* 0x000fe400048070ff */
[----:B------:R-:W-:Y:S02]  /*1a420*/  F2FP.SATFINITE.E4M3.F32.PACK_AB_MERGE_C R145, R145, R144, RZ ;  /* 0x000000909191723e */ /* 0x000fe400048070ff */
[----:B------:R-:W-:Y:S02]  /*1a430*/  F2FP.SATFINITE.E4M3.F32.PACK_AB_MERGE_C R147, R147, R146, RZ ;  /* 0x000000929393723e */ /* 0x000fe400048070ff */
[----:B------:R-:W-:Y:S02]  /*1a440*/  F2FP.SATFINITE.E4M3.F32.PACK_AB_MERGE_C R149, R149, R148, RZ ;  /* 0x000000949595723e */ /* 0x000fe400048070ff */
[----:B------:R-:W-:Y:S01]  /*1a450*/  F2FP.SATFINITE.E4M3.F32.PACK_AB_MERGE_C R151, R151, R150, RZ ;  /* 0x000000969797723e */ /* 0x000fe200048070ff */
[----:B------:R-:W-:Y:S01]  /*1a460*/  VIADD R142, R0, 0x57 ;  /* 0x00000057008e7836 */ /* 0x000fe20000000000 */
[----:B------:R-:W-:-:S02]  /*1a470*/  F2FP.SATFINITE.E4M3.F32.PACK_AB_MERGE_C R153, R153, R152, RZ ;  /* 0x000000989999723e */ /* 0x000fc400048070ff */
[----:B------:R-:W-:Y:S01]  /*1a480*/  F2FP.SATFINITE.E4M3.F32.PACK_AB_MERGE_C R155, R155, R154, RZ ;  /* 0x0000009a9b9b723e */ /* 0x000fe200048070ff */
[----:B--2---:R2:W-:Y:S01]  /*1a490*/  @P6 STG.E.U8 desc[UR26][R218.64], R197 ;  /* 0x000000c5da006986 */ /* 0x0045e2000c10111a */
[----:B0-----:R-:W-:Y:S01]  /*1a4a0*/  ISETP.LT.AND P6, PT, R196, UR4, !P1 ;  /* 0x00000004c4007c0c */ /* 0x001fe2000cfc1270 */
[----:B------:R-:W0:Y:S02]  /*1a4b0*/  LDCU UR4, c[0x0][0x39c] ;  /* 0x00007380ff0477ac */ /* 0x000e240008000800 */
[----:B------:R-:W-:Y:S01]  /*1a4c0*/  @P3 STG.E.U8 desc[UR26][R246.64], R251 ;  /* 0x000000fbf6003986 */ /* 0x000fe2000c10111a */
[----:B------:R-:W-:-:S04]  /*1a4d0*/  IADD3 R132, P3, PT, R252, R3, RZ ;  /* 0x00000003fc847210 */ /* 0x000fc80007f7e0ff */
[----:B------:R-:W-:Y:S02]  /*1a4e0*/  LEA.HI.X.SX32 R133, R252, R2, 0x1, P3 ;  /* 0x00000002fc857211 */ /* 0x000fe400018f0eff */
[----:B------:R-:W-:-:S04]  /*1a4f0*/  IADD3 R196, P3, PT, R198, R3, RZ ;  /* 0x00000003c6c47210 */ /* 0x000fc80007f7e0ff */
[C---:B--2---:R-:W-:Y:S02]  /*1a500*/  LEA.HI.X.SX32 R197, R198.reuse, R2, 0x1, P3 ;  /* 0x00000002c6c57211 */ /* 0x044fe400018f0eff */
[----:B0-----:R-:W-:Y:S01]  /*1a510*/  ISETP.LT.AND P3, PT, R199, UR4, !P1 ;  /* 0x00000004c7007c0c */ /* 0x001fe2000cf61270 */
[----:B------:R-:W0:Y:S01]  /*1a520*/  LDCU UR4, c[0x0][0x39c] ;  /* 0x00007380ff0477ac */ /* 0x000e220008000800 */
[----:B------:R-:W-:Y:S01]  /*1a530*/  VIADD R199, R198, UR5 ;  /* 0x00000005c6c77c36 */ /* 0x000fe20008000000 */
[----:B------:R2:W-:Y:S04]  /*1a540*/  @P5 STG.E.U8 desc[UR26][R132.64], R201 ;  /* 0x000000c984005986 */ /* 0x0005e8000c10111a */
[----:B------:R4:W-:Y:S01]  /*1a550*/  @P2 STG.E.U8 desc[UR26][R196.64], R203 ;  /* 0x000000cbc4002986 */ /* 0x0009e2000c10111a */
[C---:B------:R-:W-:Y:S01]  /*1a560*/  IADD3 R198, P2, PT, R199.reuse, R3, RZ ;  /* 0x00000003c7c67210 */ /* 0x040fe20007f5e0ff */
[----:B------:R-:W-:-:S03]  /*1a570*/  VIADD R200, R199, UR5 ;  /* 0x00000005c7c87c36 */ /* 0x000fc60008000000 */
[-C--:B------:R-:W-:Y:S02]  /*1a580*/  LEA.HI.X.SX32 R199, R199, R2.reuse, 0x1, P2 ;  /* 0x00000002c7c77211 */ /* 0x080fe400010f0eff */
[----:B--2---:R-:W-:Y:S01]  /*1a590*/  SHF.R.S32.HI R201, RZ, 0x8, R202 ;  /* 0x00000008ffc97819 */ /* 0x004fe200000114ca */
[----:B------:R-:W-:Y:S01]  /*1a5a0*/  VIADD R133, R0, 0x46 ;  /* 0x0000004600857836 */ /* 0x000fe20000000000 */
[----:B------:R-:W-:Y:S01]  /*1a5b0*/  IADD3 R132, P5, PT, R200, R3, RZ ;  /* 0x00000003c8847210 */ /* 0x000fe20007fbe0ff */
[----:B----4-:R-:W-:Y:S02]  /*1a5c0*/  VIADD R196, R0, 0x47 ;  /* 0x0000004700c47836 */ /* 0x010fe40000000000 */
[----:B------:R2:W-:Y:S01]  /*1a5d0*/  @P0 STG.E.U8 desc[UR26][R198.64], R201 ;  /* 0x000000c9c6000986 */ /* 0x0005e2000c10111a */
[----:B---3--:R-:W-:Y:S01]  /*1a5e0*/  ISETP.LT.AND P0, PT, R133, UR7, !P1 ;  /* 0x0000000785007c0c */ /* 0x008fe2000cf01270 */
[----:B------:R-:W3:Y:S01]  /*1a5f0*/  LDCU UR7, c[0x0][0x39c] ;  /* 0x00007380ff0777ac */ /* 0x000ee20008000800 */
[C---:B------:R-:W-:Y:S01]  /*1a600*/  LEA.HI.X.SX32 R133, R200.reuse, R2, 0x1, P5 ;  /* 0x00000002c8857211 */ /* 0x040fe200028f0eff */
[----:B------:R-:W-:Y:S01]  /*1a610*/  VIADD R200, R200, UR5 ;  /* 0x00000005c8c87c36 */ /* 0x000fe20008000000 */
[----:B------:R-:W-:-:S02]  /*1a620*/  F2FP.SATFINITE.E4M3.F32.PACK_AB_MERGE_C R203, R135, R134, RZ ;  /* 0x0000008687cb723e */ /* 0x000fc400048070ff */
[----:B0-----:R-:W-:Y:S01]  /*1a630*/  ISETP.LT.AND P5, PT, R196, UR4, !P1 ;  /* 0x00000004c4007c0c */ /* 0x001fe2000cfa1270 */
[----:B------:R-:W0:Y:S01]  /*1a640*/  LDCU UR4, c[0x0][0x39c] ;  /* 0x00007380ff0477ac */ /* 0x000e220008000800 */
[----:B------:R-:W-:Y:S01]  /*1a650*/  PRMT R135, R203, 0x9910, RZ ;  /* 0x00009910cb877816 */ /* 0x000fe200000000ff */
[----:B------:R4:W-:Y:S01]  /*1a660*/  @P4 STG.E.U8 desc[UR26][R132.64], R203 ;  /* 0x000000cb84004986 */ /* 0x0009e2000c10111a */
[----:B-1----:R-:W-:Y:S01]  /*1a670*/  ISETP.LT.AND P2, PT, R204, UR6, !P1 ;  /* 0x00000006cc007c0c */ /* 0x002fe2000cf41270 */
[----:B------:R-:W1:Y:S01]  /*1a680*/  LDCU UR6, c[0x0][0x39c] ;  /* 0x00007380ff0677ac */ /* 0x000e620008000800 */
[C---:B------:R-:W-:Y:S01]  /*1a690*/  IADD3 R134, P4, PT, R200.reuse, R3, RZ ;  /* 0x00000003c8867210 */ /* 0x040fe20007f9e0ff */
[C---:B--2---:R-:W-:Y:S02]  /*1a6a0*/  VIADD R198, R200.reuse, UR5 ;  /* 0x00000005c8c67c36 */ /* 0x044fe40008000000 */
[----:B------:R-:W-:Y:S01]  /*1a6b0*/  IMAD.MOV.U32 R199, RZ, RZ, R135 ;  /* 0x000000ffffc77224 */ /* 0x000fe200078e0087 */
[----:B------:R-:W-:-:S02]  /*1a6c0*/  LEA.HI.X.SX32 R135, R200, R2, 0x1, P4 ;  /* 0x00000002c8877211 */ /* 0x000fc400020f0eff */
[-C--:B------:R-:W-:Y:S02]  /*1a6d0*/  IADD3 R196, P4, PT, R198, R3.reuse, RZ ;  /* 0x00000003c6c47210 */ /* 0x080fe40007f9e0ff */
[----:B------:R-:W-:Y:S01]  /*1a6e0*/  SHF.R.S32.HI R199, RZ, 0x8, R199 ;  /* 0x00000008ffc77819 */ /* 0x000fe200000114c7 */
[----:B----4-:R-:W-:Y:S01]  /*1a6f0*/  VIADD R132, R0, 0x48 ;  /* 0x0000004800847836 */ /* 0x010fe20000000000 */
[CC--:B------:R-:W-:Y:S01]  /*1a700*/  LEA.HI.X.SX32 R197, R198.reuse, R2.reuse, 0x1, P4 ;  /* 0x00000002c6c57211 */ /* 0x0c0fe200020f0eff */
[----:B------:R-:W-:Y:S02]  /*1a710*/  VIADD R198, R198, UR5 ;  /* 0x00000005c6c67c36 */ /* 0x000fe40008000000 */
[----:B------:R-:W-:Y:S01]  /*1a720*/  VIADD R133, R0, 0x49 ;  /* 0x0000004900857836 */ /* 0x000fe20000000000 */
[----:B------:R2:W-:Y:S01]  /*1a730*/  @P6 STG.E.U8 desc[UR26][R134.64], R199 ;  /* 0x000000c786006986 */ /* 0x0005e2000c10111a */
[----:B0-----:R-:W-:Y:S01]  /*1a740*/  ISETP.LT.AND P4, PT, R132, UR4, !P1 ;  /* 0x0000000484007c0c */ /* 0x001fe2000cf81270 */
[----:B------:R-:W0:Y:S01]  /*1a750*/  LDCU UR4, c[0x0][0x39c] ;  /* 0x00007380ff0477ac */ /* 0x000e220008000800 */
[C---:B------:R-:W-:Y:S01]  /*1a760*/  IADD3 R132, P6, PT, R198.reuse, R3, RZ ;  /* 0x00000003c6847210 */ /* 0x040fe20007fde0ff */
[----:B------:R4:W-:Y:S01]  /*1a770*/  @P3 STG.E.U8 desc[UR26][R196.64], R137 ;  /* 0x00000089c4003986 */ /* 0x0009e2000c10111a */
[----:B-1----:R-:W-:Y:S01]  /*1a780*/  ISETP.LT.AND P3, PT, R133, UR6, !P1 ;  /* 0x0000000685007c0c */ /* 0x002fe2000cf61270 */
[----:B------:R-:W1:Y:S01]  /*1a790*/  LDCU UR6, c[0x0][0x39c] ;  /* 0x00007380ff0677ac */ /* 0x000e620008000800 */
[C---:B------:R-:W-:Y:S01]  /*1a7a0*/  LEA.HI.X.SX32 R133, R198.reuse, R2, 0x1, P6 ;  /* 0x00000002c6857211 */ /* 0x040fe200030f0eff */
[----:B------:R-:W-:Y:S01]  /*1a7b0*/  VIADD R198, R198, UR5 ;  /* 0x00000005c6c67c36 */ /* 0x000fe20008000000 */
[----:B--2---:R-:W-:-:S02]  /*1a7c0*/  SHF.R.S32.HI R199, RZ, 0x8, R136 ;  /* 0x00000008ffc77819 */ /* 0x004fc40000011488 */
[----:B----4-:R-:W-:-:S03]  /*1a7d0*/  F2FP.SATFINITE.E4M3.F32.PACK_AB_MERGE_C R197, R139, R138, RZ ;  /* 0x0000008a8bc5723e */ /* 0x010fc600048070ff */
[----:B------:R2:W-:Y:S01]  /*1a7e0*/  @P2 STG.E.U8 desc[UR26][R132.64], R199 ;  /* 0x000000c784002986 */ /* 0x0005e2000c10111a */
[CC--:B------:R-:W-:Y:S01]  /*1a7f0*/  IADD3 R134, P2, PT, R198.reuse, R3.reuse, RZ ;  /* 0x00000003c6867210 */ /* 0x0c0fe20007f5e0ff */
[C---:B------:R-:W-:Y:S01]  /*1a800*/  VIADD R138, R198.reuse, UR5 ;  /* 0x00000005c68a7c36 */ /* 0x040fe20008000000 */
[----:B------:R-:W-:Y:S02]  /*1a810*/  PRMT R139, R197, 0x9910, RZ ;  /* 0x00009910c58b7816 */ /* 0x000fe400000000ff */
[-C--:B------:R-:W-:Y:S02]  /*1a820*/  LEA.HI.X.SX32 R135, R198, R2.reuse, 0x1, P2 ;  /* 0x00000002c6877211 */ /* 0x080fe400010f0eff */
[C---:B------:R-:W-:Y:S02]  /*1a830*/  IADD3 R136, P2, PT, R138.reuse, R3, RZ ;  /* 0x000000038a887210 */ /* 0x040fe40007f5e0ff */
[----:B------:R-:W-:Y:S02]  /*1a840*/  SHF.R.S32.HI R139, RZ, 0x8, R139 ;  /* 0x00000008ff8b7819 */ /* 0x000fe4000001148b */
[C---:B------:R-:W-:Y:S01]  /*1a850*/  LEA.HI.X.SX32 R137, R138.reuse, R2, 0x1, P2 ;  /* 0x000000028a897211 */ /* 0x040fe200010f0eff */
[----:B------:R-:W-:Y:S01]  /*1a860*/  VIADD R138, R138, UR5 ;  /* 0x000000058a8a7c36 */ /* 0x000fe20008000000 */
[----:B------:R4:W-:Y:S01]  /*1a870*/  @P0 STG.E.U8 desc[UR26][R134.64], R197 ;  /* 0x000000c586000986 */ /* 0x0009e2000c10111a */
[----:B------:R-:W-:-:S02]  /*1a880*/  VIADD R196, R0, 0x4b ;  /* 0x0000004b00c47836 */ /* 0x000fc40000000000 */
[----:B--2---:R-:W-:Y:S01]  /*1a890*/  VIADD R133, R0, 0x4c ;  /* 0x0000004c00857836 */ /* 0x004fe20000000000 */
[----:B------:R2:W-:Y:S01]  /*1a8a0*/  @P5 STG.E.U8 desc[UR26][R136.64], R139 ;  /* 0x0000008b88005986 */ /* 0x0005e2000c10111a */
[-C--:B------:R-:W-:Y:S01]  /*1a8b0*/  IADD3 R132, P5, PT, R138, R3.reuse, RZ ;  /* 0x000000038a847210 */ /* 0x080fe20007fbe0ff */
[----:B------:R-:W-:Y:S01]  /*1a8c0*/  VIADD R200, R0, 0x4a ;  /* 0x0000004a00c87836 */ /* 0x000fe20000000000 */
[----:B0-----:R-:W-:Y:S01]  /*1a8d0*/  ISETP.LT.AND P0, PT, R196, UR4, !P1 ;  /* 0x00000004c4007c0c */ /* 0x001fe2000cf01270 */
[----:B------:R-:W0:Y:S01]  /*1a8e0*/  LDCU UR4, c[0x0][0x39c] ;  /* 0x00007380ff0477ac */ /* 0x000e220008000800 */
[----:B-1----:R-:W-:Y:S02]  /*1a8f0*/  ISETP.LT.AND P2, PT, R133, UR6, !P1 ;  /* 0x0000000685007c0c */ /* 0x002fe4000cf41270 */
[----:B------:R-:W-:Y:S01]  /*1a900*/  F2FP.SATFINITE.E4M3.F32.PACK_AB_MERGE_C R199, R141, R140, RZ ;  /* 0x0000008c8dc7723e */ /* 0x000fe200048070ff */
[----:B------:R-:W1:Y:S01]  /*1a910*/  LDCU UR6, c[0x0][0x39c] ;  /* 0x00007380ff0677ac */ /* 0x000e620008000800 */
[C---:B------:R-:W-:Y:S01]  /*1a920*/  LEA.HI.X.SX32 R133, R138.reuse, R2, 0x1, P5 ;  /* 0x000000028a857211 */ /* 0x040fe200028f0eff */
[----:B------:R-:W-:Y:S01]  /*1a930*/  VIADD R138, R138, UR5 ;  /* 0x000000058a8a7c36 */ /* 0x000fe20008000000 */
[----:B---3--:R-:W-:Y:S01]  /*1a940*/  ISETP.LT.AND P6, PT, R200, UR7, !P1 ;  /* 0x00000007c8007c0c */ /* 0x008fe2000cfc1270 */
[----:B------:R-:W3:Y:S02]  /*1a950*/  LDCU UR7, c[0x0][0x39c] ;  /* 0x00007380ff0777ac */ /* 0x000ee40008000800 */
[----:B------:R5:W-:Y:S01]  /*1a960*/  @P4 STG.E.U8 desc[UR26][R132.64], R199 ;  /* 0x000000c784004986 */ /* 0x000be2000c10111a */
[C---:B----4-:R-:W-:Y:S01]  /*1a970*/  IADD3 R134, P4, PT, R138.reuse, R3, RZ ;  /* 0x000000038a867210 */ /* 0x050fe20007f9e0ff */
[----:B--2---:R-:W-:Y:S01]  /*1a980*/  VIADD R139, R138, UR5 ;  /* 0x000000058a8b7c36 */ /* 0x004fe20008000000 */
[----:B------:R-:W-:-:S02]  /*1a990*/  PRMT R141, R199, 0x9910, RZ ;  /* 0x00009910c78d7816 */ /* 0x000fc400000000ff */
[-C--:B------:R-:W-:Y:S02]  /*1a9a0*/  LEA.HI.X.SX32 R135, R138, R2.reuse, 0x1, P4 ;  /* 0x000000028a877211 */ /* 0x080fe400020f0eff */
[C---:B------:R-:W-:Y:S01]  /*1a9b0*/  IADD3 R136, P4, PT, R139.reuse, R3, RZ ;  /* 0x000000038b887210 */ /* 0x040fe20007f9e0ff */
[C---:B------:R-:W-:Y:S01]  /*1a9c0*/  VIADD R138, R0.reuse, 0x4e ;  /* 0x0000004e008a7836 */ /* 0x040fe20000000000 */
[----:B------:R-:W-:Y:S02]  /*1a9d0*/  SHF.R.S32.HI R141, RZ, 0x8, R141 ;  /* 0x00000008ff8d7819 */ /* 0x000fe4000001148d */
[C---:B------:R-:W-:Y:S01]  /*1a9e0*/  LEA.HI.X.SX32 R137, R139.reuse, R2, 0x1, P4 ;  /* 0x000000028b897211 */ /* 0x040fe200020f0eff */
[----:B------:R-:W-:Y:S02]  /*1a9f0*/  VIADD R139, R139, UR5 ;  /* 0x000000058b8b7c36 */ /* 0x000fe40008000000 */
[----:B------:R-:W-:Y:S01]  /*1aa00*/  VIADD R196, R0, 0x4d ;  /* 0x0000004d00c47836 */ /* 0x000fe20000000000 */
[----:B------:R2:W-:Y:S01]  /*1aa10*/  @P3 STG.E.U8 desc[UR26][R134.64], R141 ;  /* 0x0000008d86003986 */ /* 0x0005e2000c10111a */
[----:B0-----:R-:W-:Y:S01]  /*1aa20*/  ISETP.LT.AND P3, PT, R138, UR4, !P1 ;  /* 0x000000048a007c0c */ /* 0x001fe2000cf61270 */
[----:B------:R-:W0:Y:S01]  /*1aa30*/  LDCU UR4, c[0x0][0x39c] ;  /* 0x00007380ff0477ac */ /* 0x000e220008000800 */
[----:B------:R-:W-:-:S02]  /*1aa40*/  PRMT R138, R143, 0x9910, RZ ;  /* 0x000099108f8a7816 */ /* 0x000fc400000000ff */
[C---:B-----5:R-:W-:Y:S02]  /*1aa50*/  IADD3 R132, P4, PT, R139.reuse, R3, RZ ;  /* 0x000000038b847210 */ /* 0x060fe40007f9e0ff */
[----:B---3--:R-:W-:Y:S01]  /*1aa60*/  ISETP.LT.AND P5, PT, R196, UR7, !P1 ;  /* 0x00000007c4007c0c */ /* 0x008fe2000cfa1270 */
[----:B------:R-:W3:Y:S01]  /*1aa70*/  LDCU UR7, c[0x0][0x39c] ;  /* 0x00007380ff0777ac */ /* 0x000ee20008000800 */
[C---:B------:R-:W-:Y:S01]  /*1aa80*/  LEA.HI.X.SX32 R133, R139.reuse, R2, 0x1, P4 ;  /* 0x000000028b857211 */ /* 0x040fe200020f0eff */
[----:B------:R-:W-:Y:S01]  /*1aa90*/  VIADD R139, R139, UR5 ;  /* 0x000000058b8b7c36 */ /* 0x000fe20008000000 */
[----:B--2---:R-:W-:Y:S01]  /*1aaa0*/  SHF.R.S32.HI R141, RZ, 0x8, R138 ;  /* 0x00000008ff8d7819 */ /* 0x004fe2000001148a */
[----:B------:R-:W-:Y:S01]  /*1aab0*/  VIADD R140, R0, 0x4f ;  /* 0x0000004f008c7836 */ /* 0x000fe20000000000 */
[----:B------:R2:W-:Y:S01]  /*1aac0*/  @P6 STG.E.U8 desc[UR26][R136.64], R143 ;  /* 0x0000008f88006986 */ /* 0x0005e2000c10111a */
[----:B------:R-:W-:-:S03]  /*1aad0*/  VIADD R138, R139, UR5 ;  /* 0x000000058b8a7c36 */ /* 0x000fc60008000000 */
[----:B------:R4:W-:Y:S01]  /*1aae0*/  @P0 STG.E.U8 desc[UR26][R132.64], R141 ;  /* 0x0000008d84000986 */ /* 0x0009e2000c10111a */
[----:B------:R-:W-:Y:S02]  /*1aaf0*/  IADD3 R134, P0, PT, R139, R3, RZ ;  /* 0x000000038b867210 */ /* 0x000fe40007f1e0ff */
[----:B-1----:R-:W-:Y:S01]  /*1ab00*/  ISETP.LT.AND P4, PT, R140, UR6, !P1 ;  /* 0x000000068c007c0c */ /* 0x002fe2000cf81270 */
[----:B------:R-:W1:Y:S01]  /*1ab10*/  LDCU UR6, c[0x0][0x39c] ;  /* 0x00007380ff0677ac */ /* 0x000e620008000800 */
[----:B------:R-:W-:Y:S01]  /*1ab20*/  PRMT R140, R145, 0x9910, RZ ;  /* 0x00009910918c7816 */ /* 0x000fe200000000ff */
[C---:B--2---:R-:W-:Y:S01]  /*1ab30*/  VIADD R136, R0.reuse, 0x50 ;  /* 0x0000005000887836 */ /* 0x044fe20000000000 */
[----:B------:R-:W-:Y:S01]  /*1ab40*/  LEA.HI.X.SX32 R135, R139, R2, 0x1, P0 ;  /* 0x000000028b877211 */ /* 0x000fe200000f0eff */
[----:B------:R-:W-:-:S03]  /*1ab50*/  VIADD R137, R0, 0x51 ;  /* 0x0000005100897836 */ /* 0x000fc60000000000 */
[----:B0-----:R-:W-:Y:S01]  /*1ab60*/  ISETP.LT.AND P0, PT, R136, UR4, !P1 ;  /* 0x0000000488007c0c */ /* 0x001fe2000cf01270 */
[----:B------:R-:W-:Y:S01]  /*1ab70*/  IMAD.MOV.U32 R139, RZ, RZ, R140 ;  /* 0x000000ffff8b7224 */ /* 0x000fe200078e008c */
[CC--:B------:R-:W-:Y:S01]  /*1ab80*/  IADD3 R136, P6, PT, R138.reuse, R3.reuse, RZ ;  /* 0x000000038a887210 */ /* 0x0c0fe20007fde0ff */
[----:B------:R0:W-:Y:S01]  /*1ab90*/  @P2 STG.E.U8 desc[UR26][R134.64], R145 ;  /* 0x0000009186002986 */ /* 0x0001e2000c10111a */
[----:B---3--:R-:W-:Y:S01]  /*1aba0*/  ISETP.LT.AND P2, PT, R137, UR7, !P1 ;  /* 0x0000000789007c0c */ /* 0x008fe2000cf41270 */
[----:B------:R-:W2:Y:S01]  /*1abb0*/  LDCU UR4, c[0x0][0x39c] ;  /* 0x00007380ff0477ac */ /* 0x000ea20008000800 */
[CC--:B------:R-:W-:Y:S01]  /*1abc0*/  LEA.HI.X.SX32 R137, R138.reuse, R2.reuse, 0x1, P6 ;  /* 0x000000028a897211 */ /* 0x0c0fe200030f0eff */
[----:B------:R-:W-:Y:S01]  /*1abd0*/  VIADD R138, R138, UR5 ;  /* 0x000000058a8a7c36 */ /* 0x000fe20008000000 */
[----:B------:R-:W-:Y:S01]  /*1abe0*/  SHF.R.S32.HI R139, RZ, 0x8, R139 ;  /* 0x00000008ff8b7819 */ /* 0x000fe2000001148b */
[----:B----4-:R-:W-:Y:S01]  /*1abf0*/  VIADD R133, R0, 0x52 ;  /* 0x0000005200857836 */ /* 0x010fe20000000000 */
[----:B------:R-:W3:Y:S02]  /*1ac00*/  LDCU UR7, c[0x0][0x39c] ;  /* 0x00007380ff0777ac */ /* 0x000ee40008000800 */
[C---:B------:R-:W-:Y:S01]  /*1ac10*/  IADD3 R132, P6, PT, R138.reuse, R3, RZ ;  /* 0x000000038a847210 */ /* 0x040fe20007fde0ff */
[----:B------:R4:W-:Y:S01]  /*1ac20*/  @P5 STG.E.U8 desc[UR26][R136.64], R139 ;  /* 0x0000008b88005986 */ /* 0x0009e2000c10111a */
[----:B-1----:R-:W-:Y:S01]  /*1ac30*/  ISETP.LT.AND P5, PT, R133, UR6, !P1 ;  /* 0x0000000685007c0c */ /* 0x002fe2000cfa1270 */
[----:B------:R-:W1:Y:S01]  /*1ac40*/  LDCU UR6, c[0x0][0x39c] ;  /* 0x00007380ff0677ac */ /* 0x000e620008000800 */
[C---:B------:R-:W-:Y:S01]  /*1ac50*/  LEA.HI.X.SX32 R133, R138.reuse, R2, 0x1, P6 ;  /* 0x000000028a857211 */ /* 0x040fe200030f0eff */
[----:B------:R-:W-:-:S02]  /*1ac60*/  VIADD R138, R138, UR5 ;  /* 0x000000058a8a7c36 */ /* 0x000fc40008000000 */
[----:B0-----:R-:W-:Y:S01]  /*1ac70*/  VIADD R135, R0, 0x53 ;  /* 0x0000005300877836 */ /* 0x001fe20000000000 */
[----:B------:R-:W-:Y:S02]  /*1ac80*/  PRMT R141, R147, 0x9910, RZ ;  /* 0x00009910938d7816 */ /* 0x000fe400000000ff */
[CC--:B------:R-:W-:Y:S01]  /*1ac90*/  IADD3 R134, P6, PT, R138.reuse, R3.reuse, RZ ;  /* 0x000000038a867210 */ /* 0x0c0fe20007fde0ff */
[----:B------:R0:W-:Y:S01]  /*1aca0*/  @P3 STG.E.U8 desc[UR26][R132.64], R147 ;  /* 0x0000009384003986 */ /* 0x0001e2000c10111a */
[----:B--2---:R-:W-:Y:S01]  /*1acb0*/  ISETP.LT.AND P3, PT, R135, UR4, !P1 ;  /* 0x0000000487007c0c */ /* 0x004fe2000cf61270 */
[C---:B----4-:R-:W-:Y:S01]  /*1acc0*/  VIADD R139, R138.reuse, UR5 ;  /* 0x000000058a8b7c36 */ /* 0x050fe20008000000 */
[----:B------:R-:W-:Y:S01]  /*1acd0*/  LEA.HI.X.SX32 R135, R138, R2, 0x1, P6 ;  /* 0x000000028a877211 */ /* 0x000fe200030f0eff */
[C---:B------:R-:W-:Y:S01]  /*1ace0*/  VIADD R137, R0.reuse, 0x54 ;  /* 0x0000005400897836 */ /* 0x040fe20000000000 */
[----:B------:R-:W-:Y:S01]  /*1acf0*/  SHF.R.S32.HI R141, RZ, 0x8, R141 ;  /* 0x00000008ff8d7819 */ /* 0x000fe2000001148d */
[----:B------:R-:W2:Y:S01]  /*1ad00*/  LDCU UR4, c[0x0][0x39c] ;  /* 0x00007380ff0477ac */ /* 0x000ea20008000800 */
[----:B------:R-:W-:Y:S01]  /*1ad10*/  IADD3 R136, P6, PT, R139, R3, RZ ;  /* 0x000000038b887210 */ /* 0x000fe20007fde0ff */
[----:B------:R-:W-:-:S02]  /*1ad20*/  VIADD R138, R0, 0x55 ;  /* 0x00000055008a7836 */ /* 0x000fc40000000000 */
[----:B------:R4:W-:Y:S01]  /*1ad30*/  @P4 STG.E.U8 desc[UR26][R134.64], R141 ;  /* 0x0000008d86004986 */ /* 0x0009e2000c10111a */
[----:B---3--:R-:W-:Y:S01]  /*1ad40*/  ISETP.LT.AND P4, PT, R137, UR7, !P1 ;  /* 0x0000000789007c0c */ /* 0x008fe2000cf81270 */
[----:B------:R-:W3:Y:S01]  /*1ad50*/  LDCU UR7, c[0x0][0x39c] ;  /* 0x00007380ff0777ac */ /* 0x000ee20008000800 */
[CC--:B------:R-:W-:Y:S01]  /*1ad60*/  LEA.HI.X.SX32 R137, R139.reuse, R2.reuse, 0x1, P6 ;  /* 0x000000028b897211 */ /* 0x0c0fe200030f0eff */
[----:B------:R-:W-:Y:S01]  /*1ad70*/  VIADD R139, R139, UR5 ;  /* 0x000000058b8b7c36 */ /* 0x000fe20008000000 */
[----:B0-----:R-:W-:Y:S02]  /*1ad80*/  PRMT R133, R149, 0x9910, RZ ;  /* 0x0000991095857816 */ /* 0x001fe400000000ff */
[----:B-1----:R-:W-:Y:S01]  /*1ad90*/  ISETP.LT.AND P6, PT, R138, UR6, !P1 ;  /* 0x000000068a007c0c */ /* 0x002fe2000cfc1270 */
[----:B------:R0:W-:Y:S01]  /*1ada0*/  @P0 STG.E.U8 desc[UR26][R136.64], R149 ;  /* 0x0000009588000986 */ /* 0x0001e2000c10111a */
[CC--:B------:R-:W-:Y:S01]  /*1adb0*/  IADD3 R132, P0, PT, R139.reuse, R3.reuse, RZ ;  /* 0x000000038b847210 */ /* 0x0c0fe20007f1e0ff */
[C---:B------:R-:W-:Y:S01]  /*1adc0*/  VIADD R138, R139.reuse, UR5 ;  /* 0x000000058b8a7c36 */ /* 0x040fe20008000000 */
[----:B------:R-:W1:Y:S01]  /*1add0*/  LDCU UR6, c[0x0][0x39c] ;  /* 0x00007380ff0677ac */ /* 0x000e620008000800 */
[----:B----4-:R-:W-:Y:S01]  /*1ade0*/  IMAD.MOV.U32 R141, RZ, RZ, R133 ;  /* 0x000000ffff8d7224 */ /* 0x010fe200078e0085 */
[----:B------:R-:W-:Y:S01]  /*1adf0*/  LEA.HI.X.SX32 R133, R139, R2, 0x1, P0 ;  /* 0x000000028b857211 */ /* 0x000fe200000f0eff */
[----:B------:R-:W-:Y:S01]  /*1ae00*/  VIADD R139, R0, 0x56 ;  /* 0x00000056008b7836 */ /* 0x000fe20000000000 */
[----:B------:R-:W-:-:S02]  /*1ae10*/  IADD3 R134, P0, PT, R138, R3, RZ ;  /* 0x000000038a867210 */ /* 0x000fc40007f1e0ff */
[----:B------:R-:W-:Y:S02]  /*1ae20*/  SHF.R.S32.HI R141, RZ, 0x8, R141 ;  /* 0x00000008ff8d7819 */ /* 0x000fe4000001148d */
[C---:B------:R-:W-:Y:S02]  /*1ae30*/  LEA.HI.X.SX32 R135, R138.reuse, R2, 0x1, P0 ;  /* 0x000000028a877211 */ /* 0x040fe400000f0eff */
[----:B--2---:R-:W-:Y:S01]  /*1ae40*/  ISETP.LT.AND P0, PT, R139, UR4, !P1 ;  /* 0x000000048b007c0c */ /* 0x004fe2000cf01270 */
[----:B------:R-:W2:Y:S01]  /*1ae50*/  LDCU UR4, c[0x0][0x39c] ;  /* 0x00007380ff0477ac */ /* 0x000ea20008000800 */
[----:B------:R-:W-:Y:S01]  /*1ae60*/  VIADD R138, R138, UR5 ;  /* 0x000000058a8a7c36 */ /* 0x000fe20008000000 */
[----:B------:R4:W-:Y:S01]  /*1ae70*/  @P2 STG.E.U8 desc[UR26][R132.64], R141 ;  /* 0x0000008d84002986 */ /* 0x0009e2000c10111a */
[----:B------:R-:W-:-:S03]  /*1ae80*/  PRMT R140, R151, 0x9910, RZ ;  /* 0x00009910978c7816 */ /* 0x000fc600000000ff */
[CC--:B0-----:R-:W-:Y:S01]  /*1ae90*/  IADD3 R136, P2, PT, R138.reuse, R3.reuse, RZ ;  /* 0x000000038a887210 */ /* 0x0c1fe20007f5e0ff */
[C---:B------:R-:W-:Y:S01]  /*1aea0*/  VIADD R139, R138.reuse, UR5 ;  /* 0x000000058a8b7c36 */ /* 0x040fe20008000000 */
[----:B------:R0:W-:Y:S02]  /*1aeb0*/  @P5 STG.E.U8 desc[UR26][R134.64], R151 ;  /* 0x0000009786005986 */ /* 0x0001e4000c10111a */
[-C--:B------:R-:W-:Y:S02]  /*1aec0*/  LEA.HI.X.SX32 R137, R138, R2.reuse, 0x1, P2 ;  /* 0x000000028a897211 */ /* 0x080fe400010f0eff */
[----:B----4-:R-:W-:Y:S01]  /*1aed0*/  SHF.R.S32.HI R141, RZ, 0x8, R140 ;  /* 0x00000008ff8d7819 */ /* 0x010fe2000001148c */
[C---:B------:R-:W-:Y:S01]  /*1aee0*/  VIADD R133, R0.reuse, 0x58 ;  /* 0x0000005800857836 */ /* 0x040fe20000000000 */
[-C--:B------:R-:W-:Y:S01]  /*1aef0*/  IADD3 R132, P5, PT, R139, R3.reuse, RZ ;  /* 0x000000038b847210 */ /* 0x080fe20007fbe0ff */
[----:B0-----:R-:W-:Y:S02]  /*1af00*/  VIADD R134, R0, 0x59 ;  /* 0x0000005900867836 */ /* 0x001fe40000000000 */
[----:B------:R0:W-:Y:S01]  /*1af10*/  @P3 STG.E.U8 desc[UR26][R136.64], R141 ;  /* 0x0000008d88003986 */ /* 0x0001e2000c10111a */
[----:B---3--:R-:W-:Y:S01]  /*1af20*/  ISETP.LT.AND P3, PT, R133, UR7, !P1 ;  /* 0x0000000785007c0c */ /* 0x008fe2000cf61270 */
[----:B------:R-:W3:Y:S01]  /*1af30*/  LDCU UR7, c[0x0][0x39c] ;  /* 0x00007380ff0777ac */ /* 0x000ee20008000800 */
[C---:B------:R-:W-:Y:S01]  /*1af40*/  LEA.HI.X.SX32 R133, R139.reuse, R2, 0x1, P5 ;  /* 0x000000028b857211 */ /* 0x040fe200028f0eff */
[----:B------:R-:W-:Y:S01]  /*1af50*/  VIADD R139, R139, UR5 ;  /* 0x000000058b8b7c36 */ /* 0x000fe20008000000 */
[----:B--2---:R-:W-:Y:S01]  /*1af60*/  ISETP.LT.AND P5, PT, R134, UR4, !P1 ;  /* 0x0000000486007c0c */ /* 0x004fe2000cfa1270 */
[----:B------:R-:W2:Y:S01]  /*1af70*/  LDCU UR4, c[0x0][0x39c] ;  /* 0x00007380ff0477ac */ /* 0x000ea20008000800 */
[----:B------:R-:W-:Y:S01]  /*1af80*/  PRMT R135, R153, 0x9910, RZ ;  /* 0x0000991099877816 */ /* 0x000fe200000000ff */
[----:B------:R4:W-:Y:S01]  /*1af90*/  @P4 STG.E.U8 desc[UR26][R132.64], R153 ;  /* 0x0000009984004986 */ /* 0x0009e2000c10111a */
[----:B-1----:R-:W-:Y:S01]  /*1afa0*/  ISETP.LT.AND P2, PT, R142, UR6, !P1 ;  /* 0x000000068e007c0c */ /* 0x002fe2000cf41270 */
[----:B------:R-:W1:Y:S01]  /*1afb0*/  LDCU UR6, c[0x0][0x39c] ;  /* 0x00007380ff0677ac */ /* 0x000e620008000800 */
[C---:B------:R-:W-:Y:S01]  /*1afc0*/  IADD3 R134, P4, PT, R139.reuse, R3, RZ ;  /* 0x000000038b867210 */ /* 0x040fe20007f9e0ff */
[----:B------:R-:W-:-:S02]  /*1afd0*/  VIADD R138, R139, UR5 ;  /* 0x000000058b8a7c36 */ /* 0x000fc40008000000 */
[----:B0-----:R-:W-:Y:S01]  /*1afe0*/  IMAD.MOV.U32 R137, RZ, RZ, R135 ;  /* 0x000000ffff897224 */ /* 0x001fe200078e0087 */
[-C--:B------:R-:W-:Y:S02]  /*1aff0*/  LEA.HI.X.SX32 R135, R139, R2.reuse, 0x1, P4 ;  /* 0x000000028b877211 */ /* 0x080fe400020f0eff */
[----:B------:R-:W-:Y:S02]  /*1b000*/  IADD3 R136, P4, PT, R138, R3, RZ ;  /* 0x000000038a887210 */ /* 0x000fe40007f9e0ff */
[----:B------:R-:W-:Y:S01]  /*1b010*/  SHF.R.S32.HI R139, RZ, 0x8, R137 ;  /* 0x00000008ff8b7819 */ /* 0x000fe20000011489 */
[----:B----4-:R-:W-:Y:S01]  /*1b020*/  VIADD R132, R0, 0x5a ;  /* 0x0000005a00847836 */ /* 0x010fe20000000000 */
[C---:B------:R-:W-:Y:S01]  /*1b030*/  LEA.HI.X.SX32 R137, R138.reuse, R2, 0x1, P4 ;  /* 0x000000028a897211 */ /* 0x040fe200020f0eff */
[----:B------:R-:W-:Y:S02]  /*1b040*/  VIADD R138, R138, UR5 ;  /* 0x000000058a8a7c36 */ /* 0x000fe40008000000 */
[----:B------:R-:W-:Y:S01]  /*1b050*/  VIADD R133, R0, 0x5b ;  /* 0x0000005b00857836 */ /* 0x000fe20000000000 */
[----:B------:R0:W-:Y:S01]  /*1b060*/  @P6 STG.E.U8 desc[UR26][R134.64], R139 ;  /* 0x0000008b86006986 */ /* 0x0001e2000c10111a */
[----:B--2---:R-:W-:-:S02]  /*1b070*/  ISETP.LT.AND P4, PT, R132, UR4, !P1 ;  /* 0x0000000484007c0c */ /* 0x004fc4000cf81270 */
[----:B------:R-:W-:Y:S02]  /*1b080*/  F2FP.SATFINITE.E4M3.F32.PACK_AB_MERGE_C R157, R157, R156, RZ ;  /* 0x0000009c9d9d723e */ /* 0x000fe400048070ff */
[----:B------:R-:W-:Y:S01]  /*1b090*/  PRMT R141, R155, 0x9910, RZ ;  /* 0x000099109b8d7816 */ /* 0x000fe200000000ff */
[----:B------:R2:W-:Y:S01]  /*1b0a0*/  @P0 STG.E.U8 desc[UR26][R136.64], R155 ;  /* 0x0000009b88000986 */ /* 0x0005e2000c10111a */
[----:B------:R-:W-:Y:S01]  /*1b0b0*/  IADD3 R132, P6, PT, R138, R3, RZ ;  /* 0x000000038a847210 */ /* 0x000fe20007fde0ff */
[----:B------:R-:W-:Y:S01]  /*1b0c0*/  VIADD R140, R0, 0x5c ;  /* 0x0000005c008c7836 */ /* 0x000fe20000000000 */
[----:B-1----:R-:W-:Y:S01]  /*1b0d0*/  ISETP.LT.AND P0, PT, R133, UR6, !P1 ;  /* 0x0000000685007c0c */ /* 0x002fe2000cf01270 */
[----:B------:R-:W1:Y:S01]  /*1b0e0*/  LDCU UR6, c[0x0][0x39c] ;  /* 0x00007380ff0677ac */ /* 0x000e620008000800 */
[C---:B------:R-:W-:Y:S01]  /*1b0f0*/  LEA.HI.X.SX32 R133, R138.reuse, R2, 0x1, P6 ;  /* 0x000000028a857211 */ /* 0x040fe200030f0eff */
[----:B------:R-:W-:Y:S01]  /*1b100*/  VIADD R138, R138, UR5 ;  /* 0x000000058a8a7c36 */ /* 0x000fe20008000000 */
[----:B------:R-:W-:Y:S01]  /*1b110*/  SHF.R.S32.HI R141, RZ, 0x8, R141 ;  /* 0x00000008ff8d7819 */ /* 0x000fe2000001148d */
[----:B------:R-:W4:Y:S02]  /*1b120*/  LDCU UR4, c[0x0][0x39c] ;  /* 0x00007380ff0477ac */ /* 0x000f240008000800 */
[----:B0-----:R-:W-:-:S02]  /*1b130*/  VIADD R139, R138, UR5 ;  /* 0x000000058a8b7c36 */ /* 0x001fc40008000000 */
[----:B------:R0:W-:Y:S01]  /*1b140*/  @P2 STG.E.U8 desc[UR26][R132.64], R141 ;  /* 0x0000008d84002986 */ /* 0x0001e2000c10111a */
[CC--:B------:R-:W-:Y:S02]  /*1b150*/  IADD3 R134, P2, PT, R138.reuse, R3.reuse, RZ ;  /* 0x000000038a867210 */ /* 0x0c0fe40007f5e0ff */
[----:B--2---:R-:W-:Y:S02]  /*1b160*/  PRMT R137, R157, 0x9910, RZ ;  /* 0x000099109d897816 */ /* 0x004fe400000000ff */
[-C--:B------:R-:W-:Y:S02]  /*1b170*/  LEA.HI.X.SX32 R135, R138, R2.reuse, 0x1, P2 ;  /* 0x000000028a877211 */ /* 0x080fe400010f0eff */
[C---:B------:R-:W-:Y:S01]  /*1b180*/  IADD3 R136, P2, PT, R139.reuse, R3, RZ ;  /* 0x000000038b887210 */ /* 0x040fe20007f5e0ff */
[----:B------:R-:W-:Y:S01]  /*1b190*/  IMAD.MOV.U32 R138, RZ, RZ, R137 ;  /* 0x000000ffff8a7224 */ /* 0x000fe200078e0089 */
[----:B---3--:R-:W-:Y:S01]  /*1b1a0*/  ISETP.LT.AND P6, PT, R140, UR7, !P1 ;  /* 0x000000078c007c0c */ /* 0x008fe2000cfc1270 */
[----:B------:R-:W2:Y:S01]  /*1b1b0*/  LDCU UR7, c[0x0][0x39c] ;  /* 0x00007380ff0777ac */ /* 0x000ea20008000800 */
[C---:B------:R-:W-:Y:S01]  /*1b1c0*/  LEA.HI.X.SX32 R137, R139.reuse, R2, 0x1, P2 ;  /* 0x000000028b897211 */ /* 0x040fe200010f0eff */
[----:B------:R-:W-:Y:S01]  /*1b1d0*/  VIADD R139, R139, UR5 ;  /* 0x000000058b8b7c36 */ /* 0x000fe20008000000 */
[----:B0-----:R-:W-:Y:S01]  /*1b1e0*/  SHF.R.S32.HI R141, RZ, 0x8, R138 ;  /* 0x00000008ff8d7819 */ /* 0x001fe2000001148a */
[----:B------:R0:W-:Y:S01]  /*1b1f0*/  @P3 STG.E.U8 desc[UR26][R134.64], R157 ;  /* 0x0000009d86003986 */ /* 0x0001e2000c10111a */
[----:B------:R-:W-:-:S02]  /*1b200*/  VIADD R133, R0, 0x5e ;  /* 0x0000005e00857836 */ /* 0x000fc40000000000 */
[C---:B------:R-:W-:Y:S01]  /*1b210*/  VIADD R140, R0.reuse, 0x5d ;  /* 0x0000005d008c7836 */ /* 0x040fe20000000000 */
[----:B------:R3:W-:Y:S01]  /*1b220*/  @P5 STG.E.U8 desc[UR26][R136.64], R141 ;  /* 0x0000008d88005986 */ /* 0x0007e2000c10111a */
[-C--:B------:R-:W-:Y:S02]  /*1b230*/  IADD3 R132, P5, PT, R139, R3.reuse, RZ ;  /* 0x000000038b847210 */ /* 0x080fe40007fbe0ff */
[----:B------:R-:W-:Y:S02]  /*1b240*/  F2FP.SATFINITE.E4M3.F32.PACK_AB_MERGE_C R159, R159, R158, RZ ;  /* 0x0000009e9f9f723e */ /* 0x000fe400048070ff */
[----:B-1----:R-:W-:Y:S01]  /*1b250*/  ISETP.LT.AND P3, PT, R133, UR6, !P1 ;  /* 0x0000000685007c0c */ /* 0x002fe2000cf61270 */
[----:B------:R-:W-:Y:S01]  /*1b260*/  VIADD R138, R0, 0x5f ;  /* 0x0000005f008a7836 */ /* 0x000fe20000000000 */
[----:B----4-:R-:W-:Y:S01]  /*1b270*/  ISETP.LT.AND P2, PT, R140, UR4, !P1 ;  /* 0x000000048c007c0c */ /* 0x010fe2000cf41270 */
[----:B------:R-:W1:Y:S01]  /*1b280*/  LDCU UR4, c[0x0][0x39c] ;  /* 0x00007380ff0477ac */ /* 0x000e620008000800 */
[C---:B------:R-:W-:Y:S01]  /*1b290*/  LEA.HI.X.SX32 R133, R139.reuse, R2, 0x1, P5 ;  /* 0x000000028b857211 */ /* 0x040fe200028f0eff */
[----:B------:R-:W-:Y:S01]  /*1b2a0*/  VIADD R139, R139, UR5 ;  /* 0x000000058b8b7c36 */ /* 0x000fe20008000000 */
[----:B0-----:R-:W-:Y:S01]  /*1b2b0*/  PRMT R135, R159, 0x9910, RZ ;  /* 0x000099109f877816 */ /* 0x001fe200000000ff */
[----:B------:R-:W0:Y:S01]  /*1b2c0*/  LDCU UR6, c[0x0][0x39c] ;  /* 0x00007380ff0677ac */ /* 0x000e220008000800 */
[----:B--2---:R-:W-:Y:S01]  /*1b2d0*/  ISETP.LT.AND P5, PT, R138, UR7, !P1 ;  /* 0x000000078a007c0c */ /* 0x004fe2000cfa1270 */
[----:B------:R2:W-:Y:S01]  /*1b2e0*/  @P4 STG.E.U8 desc[UR26][R132.64], R159 ;  /* 0x0000009f84004986 */ /* 0x0005e2000c10111a */
[-C--:B------:R-:W-:Y:S01]  /*1b2f0*/  IADD3 R134, P4, PT, R139, R3.reuse, RZ ;  /* 0x000000038b867210 */ /* 0x080fe20007f9e0ff */
[----:B---3--:R-:W-:Y:S01]  /*1b300*/  IMAD.MOV.U32 R136, RZ, RZ, R135 ;  /* 0x000000ffff887224 */ /* 0x008fe200078e0087 */
[----:B------:R-:W-:Y:S01]  /*1b310*/  F2FP.SATFINITE.E4M3.F32.PACK_AB_MERGE_C R161, R161, R160, RZ ;  /* 0x000000a0a1a1723e */ /* 0x000fe200048070ff */
[C---:B------:R-:W-:Y:S01]  /*1b320*/  VIADD R138, R139.reuse, UR5 ;  /* 0x000000058b8a7c36 */ /* 0x040fe20008000000 */
[----:B------:R-:W-:Y:S01]  /*1b330*/  LEA.HI.X.SX32 R135, R139, R2, 0x1, P4 ;  /* 0x000000028b877211 */ /* 0x000fe200020f0eff */
[----:B------:R-:W-:Y:S01]  /*1b340*/  VIADD R140, R0, 0x60 ;  /* 0x00000060008c7836 */ /* 0x000fe20000000000 */
[----:B------:R-:W-:Y:S01]  /*1b350*/  SHF.R.S32.HI R139, RZ, 0x8, R136 ;  /* 0x00000008ff8b7819 */ /* 0x000fe20000011488 */
[----:B------:R-:W3:Y:S01]  /*1b360*/  LDCU UR7, c[0x0][0x39c] ;  /* 0x00007380ff0777ac */ /* 0x000ee20008000800 */
[----:B------:R-:W-:-:S04]  /*1b370*/  IADD3 R136, P4, PT, R138, R3, RZ ;  /* 0x000000038a887210 */ /* 0x000fc80007f9e0ff */
[CC--:B------:R-:W-:Y:S01]  /*1b380*/  LEA.HI.X.SX32 R137, R138.reuse, R2.reuse, 0x1, P4 ;  /* 0x000000028a897211 */ /* 0x0c0fe200020f0eff */
[----:B------:R-:W-:Y:S01]  /*1b390*/  VIADD R138, R138, UR5 ;  /* 0x000000058a8a7c36 */ /* 0x000fe20008000000 */
[----:B------:R4:W-:Y:S01]  /*1b3a0*/  @P0 STG.E.U8 desc[UR26][R134.64], R139 ;  /* 0x0000008b86000986 */ /* 0x0009e2000c10111a */
[----:B-1----:R-:W-:Y:S01]  /*1b3b0*/  ISETP.LT.AND P0, PT, R140, UR4, !P1 ;  /* 0x000000048c007c0c */ /* 0x002fe2000cf01270 */
[----:B------:R-:W1:Y:S01]  /*1b3c0*/  LDCU UR4, c[0x0][0x39c] ;  /* 0x00007380ff0477ac */ /* 0x000e620008000800 */
[----:B------:R-:W-:Y:S02]  /*1b3d0*/  PRMT R141, R161, 0x9910, RZ ;  /* 0x00009910a18d7816 */ /* 0x000fe400000000ff */
[C---:B--2---:R-:W-:Y:S02]  /*1b3e0*/  IADD3 R132, P4, PT, R138.reuse, R3, RZ ;  /* 0x000000038a847210 */ /* 0x044fe40007f9e0ff */
[----:B------:R-:W-:Y:S02]  /*1b3f0*/  SHF.R.S32.HI R141, RZ, 0x8, R141 ;  /* 0x00000008ff8d7819 */ /* 0x000fe4000001148d */
[C---:B------:R-:W-:Y:S01]  /*1b400*/  LEA.HI.X.SX32 R133, R138.reuse, R2, 0x1, P4 ;  /* 0x000000028a857211 */ /* 0x040fe200020f0eff */
[----:B------:R-:W-:-:S02]  /*1b410*/  VIADD R138, R138, UR5 ;  /* 0x000000058a8a7c36 */ /* 0x000fc40008000000 */
[----:B------:R-:W-:Y:S01]  /*1b420*/  VIADD R140, R0, 0x61 ;  /* 0x00000061008c7836 */ /* 0x000fe20000000000 */
[----:B------:R2:W-:Y:S01]  /*1b430*/  @P6 STG.E.U8 desc[UR26][R136.64], R161 ;  /* 0x000000a188006986 */ /* 0x0005e2000c10111a */
[----:B------:R-:W-:-:S03]  /*1b440*/  F2FP.SATFINITE.E4M3.F32.PACK_AB_MERGE_C R163, R163, R162, RZ ;  /* 0x000000a2a3a3723e */ /* 0x000fc600048070ff */
[----:B------:R5:W-:Y:S01]  /*1b450*/  @P2 STG.E.U8 desc[UR26][R132.64], R141 ;  /* 0x0000008d84002986 */ /* 0x000be2000c10111a */
[C---:B----4-:R-:W-:Y:S01]  /*1b460*/  IADD3 R134, P2, PT, R138.reuse, R3, RZ ;  /* 0x000000038a867210 */ /* 0x050fe20007f5e0ff */
[----:B------:R-:W-:Y:S01]  /*1b470*/  VIADD R139, R138, UR5 ;  /* 0x000000058a8b7c36 */ /* 0x000fe20008000000 */
[----:B0-----:R-:W-:Y:S01]  /*1b480*/  ISETP.LT.AND P4, PT, R140, UR6, !P1 ;  /* 0x000000068c007c0c */ /* 0x001fe2000cf81270 */
[----:B------:R-:W0:Y:S01]  /*1b490*/  LDCU UR6, c[0x0][0x39c] ;  /* 0x00007380ff0677ac */ /* 0x000e220008000800 */
[----:B------:R-:W-:Y:S01]  /*1b4a0*/  PRMT R140, R163, 0x9910, RZ ;  /* 0x00009910a38c7816 */ /* 0x000fe200000000ff */
[----:B--2---:R-:W-:Y:S01]  /*1b4b0*/  VIADD R136, R0, 0x62 ;  /* 0x0000006200887836 */ /* 0x004fe20000000000 */
[----:B------:R-:W-:Y:S01]  /*1b4c0*/  LEA.HI.X.SX32 R135, R138, R2, 0x1, P2 ;  /* 0x000000028a877211 */ /* 0x000fe200010f0eff */
[----:B------:R-:W-:-:S03]  /*1b4d0*/  VIADD R137, R0, 0x63 ;  /* 0x0000006300897836 */ /* 0x000fc60000000000 */
[----:B-1----:R-:W-:Y:S01]  /*1b4e0*/  ISETP.LT.AND P2, PT, R136, UR4, !P1 ;  /* 0x0000000488007c0c */ /* 0x002fe2000cf41270 */
[----:B------:R-:W-:Y:S01]  /*1b4f0*/  IMAD.MOV.U32 R138, RZ, RZ, R140 ;  /* 0x000000ffff8a7224 */ /* 0x000fe200078e008c */
[-C--:B------:R-:W-:Y:S01]  /*1b500*/  IADD3 R136, P6, PT, R139, R3.reuse, RZ ;  /* 0x000000038b887210 */ /* 0x080fe20007fde0ff */
[----:B------:R1:W-:Y:S01]  /*1b510*/  @P3 STG.E.U8 desc[UR26][R134.64], R163 ;  /* 0x000000a386003986 */ /* 0x0003e2000c10111a */
[----:B---3--:R-:W-:Y:S01]  /*1b520*/  ISETP.LT.AND P3, PT, R137, UR7, !P1 ;  /* 0x0000000789007c0c */ /* 0x008fe2000cf61270 */
[----:B------:R-:W2:Y:S01]  /*1b530*/  LDCU UR4, c[0x0][0x39c] ;  /* 0x00007380ff0477ac */ /* 0x000ea20008000800 */
[C---:B------:R-:W-:Y:S01]  /*1b540*/  LEA.HI.X.SX32 R137, R139.reuse, R2, 0x1, P6 ;  /* 0x000000028b897211 */ /* 0x040fe200030f0eff */
[----:B------:R-:W-:Y:S01]  /*1b550*/  VIADD R139, R139, UR5 ;  /* 0x000000058b8b7c36 */ /* 0x000fe20008000000 */
[----:B-----5:R-:W-:Y:S01]  /*1b560*/  SHF.R.S32.HI R141, RZ, 0x8, R138 ;  /* 0x00000008ff8d7819 */ /* 0x020fe2000001148a */
[C---:B------:R-:W-:Y:S01]  /*1b570*/  VIADD R133, R0.reuse, 0x64 ;  /* 0x0000006400857836 */ /* 0x040fe20000000000 */
[----:B------:R-:W-:Y:S01]  /*1b580*/  F2FP.SATFINITE.E4M3.F32.PACK_AB_MERGE_C R165, R165, R164, RZ ;  /* 0x000000a4a5a5723e */ /* 0x000fe200048070ff */
[----:B------:R-:W3:Y:S01]  /*1b590*/  LDCU UR7, c[0x0][0x39c] ;  /* 0x00007380ff0777ac */ /* 0x000ee20008000800 */
[-C--:B------:R-:W-:Y:S01]  /*1b5a0*/  IADD3 R132, P6, PT, R139, R3.reuse, RZ ;  /* 0x000000038b847210 */ /* 0x080fe20007fde0ff */
[----:B------:R4:W-:Y:S01]  /*1b5b0*/  @P5 STG.E.U8 desc[UR26][R136.64], R141 ;  /* 0x0000008d88005986 */ /* 0x0009e2000c10111a */
[----:B0-----:R-:W-:Y:S01]  /*1b5c0*/  ISETP.LT.AND P5, PT, R133, UR6, !P1 ;  /* 0x0000000685007c0c */ /* 0x001fe2000cfa1270 */
[C---:B-1----:R-:W-:Y:S01]  /*1b5d0*/  VIADD R135, R0.reuse, 0x65 ;  /* 0x0000006500877836 */ /* 0x042fe20000000000 */
[CC--:B------:R-:W-:Y:S01]  /*1b5e0*/  LEA.HI.X.SX32 R133, R139.reuse, R2.reuse, 0x1, P6 ;  /* 0x000000028b857211 */ /* 0x0c0fe200030f0eff */
[----:B------:R-:W-:Y:S01]  /*1b5f0*/  VIADD R139, R139, UR5 ;  /* 0x000000058b8b7c36 */ /* 0x000fe20008000000 */
[----:B------:R-:W-:Y:S01]  /*1b600*/  PRMT R138, R165, 0x9910, RZ ;  /* 0x00009910a58a7816 */ /* 0x000fe200000000ff */
[----:B------:R-:W0:Y:S03]  /*1b610*/  LDCU UR6, c[0x0][0x39c] ;  /* 0x00007380ff0677ac */ /* 0x000e260008000800 */
[-C--:B------:R-:W-:Y:S01]  /*1b620*/  IADD3 R134, P6, PT, R139, R3.reuse, RZ ;  /* 0x000000038b867210 */ /* 0x080fe20007fde0ff */
[----:B------:R1:W-:Y:S01]  /*1b630*/  @P0 STG.E.U8 desc[UR26][R132.64], R165 ;  /* 0x000000a584000986 */ /* 0x0003e2000c10111a */
[----:B----4-:R-:W-:Y:S01]  /*1b640*/  IMAD.MOV.U32 R136, RZ, RZ, R138 ;  /* 0x000000ffff887224 */ /* 0x010fe200078e008a */
[----:B--2---:R-:W-:Y:S01]  /*1b650*/  ISETP.LT.AND P0, PT, R135, UR4, !P1 ;  /* 0x0000000487007c0c */ /* 0x004fe2000cf01270 */
[C---:B------:R-:W-:Y:S01]  /*1b660*/  VIADD R138, R139.reuse, UR5 ;  /* 0x000000058b8a7c36 */ /* 0x040fe20008000000 */
[----:B------:R-:W-:Y:S01]  /*1b670*/  LEA.HI.X.SX32 R135, R139, R2, 0x1, P6 ;  /* 0x000000028b877211 */ /* 0x000fe200030f0eff */
[----:B------:R-:W-:Y:S01]  /*1b680*/  VIADD R137, R0, 0x66 ;  /* 0x0000006600897836 */ /* 0x000fe20000000000 */
[----:B------:R-:W-:Y:S01]  /*1b690*/  SHF.R.S32.HI R139, RZ, 0x8, R136 ;  /* 0x00000008ff8b7819 */ /* 0x000fe20000011488 */
[----:B------:R-:W2:Y:S01]  /*1b6a0*/  LDCU UR4, c[0x0][0x39c] ;  /* 0x00007380ff0477ac */ /* 0x000ea20008000800 */
[----:B------:R-:W-:-:S03]  /*1b6b0*/  IADD3 R136, P6, PT, R138, R3, RZ ;  /* 0x000000038a887210 */ /* 0x000fc60007fde0ff */
[----:B------:R4:W-:Y:S01]  /*1b6c0*/  @P4 STG.E.U8 desc[UR26][R134.64], R139 ;  /* 0x0000008b86004986 */ /* 0x0009e2000c10111a */
[----:B---3--:R-:W-:Y:S02]  /*1b6d0*/  ISETP.LT.AND P4, PT, R137, UR7, !P1 ;  /* 0x0000000789007c0c */ /* 0x008fe4000cf81270 */
[----:B------:R-:W-:Y:S01]  /*1b6e0*/  F2FP.SATFINITE.E4M3.F32.PACK_AB_MERGE_C R167, R167, R166, RZ ;  /* 0x000000a6a7a7723e */ /* 0x000fe200048070ff */
[----:B------:R-:W-:Y:S01]  /*1b6f0*/  VIADD R140, R0, 0x67 ;  /* 0x00000067008c7836 */ /* 0x000fe20000000000 */
[C---:B------:R-:W-:Y:S01]  /*1b700*/  LEA.HI.X.SX32 R137, R138.reuse, R2, 0x1, P6 ;  /* 0x000000028a897211 */ /* 0x040fe200030f0eff */
[----:B------:R-:W-:Y:S01]  /*1b710*/  VIADD R138, R138, UR5 ;  /* 0x000000058a8a7c36 */ /* 0x000fe20008000000 */
[----:B------:R-:W3:Y:S03]  /*1b720*/  LDCU UR7, c[0x0][0x39c] ;  /* 0x00007380ff0777ac */ /* 0x000ee60008000800 */
[----:B------:R5:W-:Y:S01]  /*1b730*/  @P2 STG.E.U8 desc[UR26][R136.64], R167 ;  /* 0x000000a788002986 */ /* 0x000be2000c10111a */
[C---:B-1----:R-:W-:Y:S01]  /*1b740*/  IADD3 R132, P2, PT, R138.reuse, R3, RZ ;  /* 0x000000038a847210 */ /* 0x042fe20007f5e0ff */
[----:B----4-:R-:W-:Y:S01]  /*1b750*/  VIADD R139, R138, UR5 ;  /* 0x000000058a8b7c36 */ /* 0x010fe20008000000 */
[----:B------:R-:W-:-:S02]  /*1b760*/  PRMT R141, R167, 0x9910, RZ ;  /* 0x00009910a78d7816 */ /* 0x000fc400000000ff */
[-C--:B------:R-:W-:Y:S01]  /*1b770*/  LEA.HI.X.SX32 R133, R138, R2.reuse, 0x1, P2 ;  /* 0x000000028a857211 */ /* 0x080fe200010f0eff */
[----:B------:R-:W-:Y:S01]  /*1b780*/  VIADD R138, R0, 0x68 ;  /* 0x00000068008a7836 */ /* 0x000fe20000000000 */
[CC--:B------:R-:W-:Y:S02]  /*1b790*/  IADD3 R134, P2, PT, R139.reuse, R3.reuse, RZ ;  /* 0x000000038b867210 */ /* 0x0c0fe40007f5e0ff */
[----:B------:R-:W-:Y:S02]  /*1b7a0*/  SHF.R.S32.HI R141, RZ, 0x8, R141 ;  /* 0x00000008ff8d7819 */ /* 0x000fe4000001148d */
[C---:B------:R-:W-:Y:S01]  /*1b7b0*/  LEA.HI.X.SX32 R135, R139.reuse, R2, 0x1, P2 ;  /* 0x000000028b877211 */ /* 0x040fe200010f0eff */
[----:B------:R-:W-:Y:S01]  /*1b7c0*/  VIADD R139, R139, UR5 ;  /* 0x000000058b8b7c36 */ /* 0x000fe20008000000 */
[----:B--2---:R-:W-:Y:S01]  /*1b7d0*/  ISETP.LT.AND P2, PT, R138, UR4, !P1 ;  /* 0x000000048a007c0c */ /* 0x004fe2000cf41270 */
[----:B------:R-:W1:Y:S01]  /*1b7e0*/  LDCU UR4, c[0x0][0x39c] ;  /* 0x00007380ff0477ac */ /* 0x000e620008000800 */
[----:B------:R-:W-:Y:S01]  /*1b7f0*/  F2FP.SATFINITE.E4M3.F32.PACK_AB_MERGE_C R169, R169, R168, RZ ;  /* 0x000000a8a9a9723e */ /* 0x000fe200048070ff */
[----:B------:R2:W-:Y:S01]  /*1b800*/  @P3 STG.E.U8 desc[UR26][R132.64], R141 ;  /* 0x0000008d84003986 */ /* 0x0005e2000c10111a */
[----:B0-----:R-:W-:Y:S01]  /*1b810*/  ISETP.LT.AND P6, PT, R140, UR6, !P1 ;  /* 0x000000068c007c0c */ /* 0x001fe2000cfc1270 */
[----:B------:R-:W0:Y:S01]  /*1b820*/  LDCU UR6, c[0x0][0x39c] ;  /* 0x00007380ff0677ac */ /* 0x000e220008000800 */
[----:B-----5:R-:W-:-:S02]  /*1b830*/  IADD3 R136, P3, PT, R139, R3, RZ ;  /* 0x000000038b887210 */ /* 0x020fc40007f7e0ff */
[----:B------:R-:W-:Y:S01]  /*1b840*/  PRMT R140, R169, 0x9910, RZ ;  /* 0x00009910a98c7816 */ /* 0x000fe200000000ff */
[C---:B------:R-:W-:Y:S01]  /*1b850*/  VIADD R138, R139.reuse, UR5 ;  /* 0x000000058b8a7c36 */ /* 0x040fe20008000000 */
[----:B------:R-:W-:Y:S02]  /*1b860*/  LEA.HI.X.SX32 R137, R139, R2, 0x1, P3 ;  /* 0x000000028b897211 */ /* 0x000fe400018f0eff */
[----:B------:R-:W-:Y:S01]  /*1b870*/  SHF.R.S32.HI R139, RZ, 0x8, R140 ;  /* 0x00000008ff8b7819 */ /* 0x000fe2000001148c */
[----:B------:R4:W-:Y:S01]  /*1b880*/  @P5 STG.E.U8 desc[UR26][R134.64], R169 ;  /* 0x000000a986005986 */ /* 0x0009e2000c10111a */
[----:B--2---:R-:W-:Y:S01]  /*1b890*/  VIADD R133, R0, 0x6a ;  /* 0x0000006a00857836 */ /* 0x004fe20000000000 */
[----:B------:R-:W-:Y:S02]  /*1b8a0*/  IADD3 R132, P5, PT, R138, R3, RZ ;  /* 0x000000038a847210 */ /* 0x000fe40007fbe0ff */
[----:B------:R2:W-:Y:S01]  /*1b8b0*/  @P0 STG.E.U8 desc[UR26][R136.64], R139 ;  /* 0x0000008b88000986 */ /* 0x0005e2000c10111a */
[----:B------:R-:W-:Y:S01]  /*1b8c0*/  VIADD R142, R0, 0x69 ;  /* 0x00000069008e7836 */ /* 0x000fe20000000000 */
[----:B------:R-:W-:-:S02]  /*1b8d0*/  F2FP.SATFINITE.E4M3.F32.PACK_AB_MERGE_C R171, R171, R170, RZ ;  /* 0x000000aaabab723e */ /* 0x000fc400048070ff */
[----:B---3--:R-:W-:Y:S01]  /*1b8e0*/  ISETP.LT.AND P0, PT, R133, UR7, !P1 ;  /* 0x0000000785007c0c */ /* 0x008fe2000cf01270 */
[----:B------:R-:W3:Y:S01]  /*1b8f0*/  LDCU UR7, c[0x0][0x39c] ;  /* 0x00007380ff0777ac */ /* 0x000ee20008000800 */
[----:B----4-:R-:W-:Y:S01]  /*1b900*/  VIADD R134, R0, 0x6b ;  /* 0x0000006b00867836 */ /* 0x010fe20000000000 */
[C---:B------:R-:W-:Y:S01]  /*1b910*/  LEA.HI.X.SX32 R133, R138.reuse, R2, 0x1, P5 ;  /* 0x000000028a857211 */ /* 0x040fe200028f0eff */
[----:B------:R-:W-:-:S03]  /*1b920*/  VIADD R138, R138, UR5 ;  /* 0x000000058a8a7c36 */ /* 0x000fc60008000000 */
[----:B-1----:R-:W-:Y:S01]  /*1b930*/  ISETP.LT.AND P5, PT, R134, UR4, !P1 ;  /* 0x0000000486007c0c */ /* 0x002fe2000cfa1270 */
[----:B------:R-:W1:Y:S01]  /*1b940*/  LDCU UR4, c[0x0][0x39c] ;  /* 0x00007380ff0477ac */ /* 0x000e620008000800 */
[----:B0-----:R-:W-:Y:S01]  /*1b950*/  ISETP.LT.AND P3, PT, R142, UR6, !P1 ;  /* 0x000000068e007c0c */ /* 0x001fe2000cf61270 */
[----:B------:R0:W-:Y:S01]  /*1b960*/  @P4 STG.E.U8 desc[UR26][R132.64], R171 ;  /* 0x000000ab84004986 */ /* 0x0001e2000c10111a */
[CC--:B------:R-:W-:Y:S01]  /*1b970*/  IADD3 R134, P4, PT, R138.reuse, R3.reuse, RZ ;  /* 0x000000038a867210 */ /* 0x0c0fe20007f9e0ff */
[----:B------:R-:W4:Y:S01]  /*1b980*/  LDCU UR6, c[0x0][0x39c] ;  /* 0x00007380ff0677ac */ /* 0x000f220008000800 */
[C---:B--2---:R-:W-:Y:S01]  /*1b990*/  VIADD R139, R138.reuse, UR5 ;  /* 0x000000058a8b7c36 */ /* 0x044fe20008000000 */
[----:B------:R-:W-:Y:S02]  /*1b9a0*/  PRMT R141, R171, 0x9910, RZ ;  /* 0x00009910ab8d7816 */ /* 0x000fe400000000ff */
[----:B------:R-:W-:Y:S02]  /*1b9b0*/  LEA.HI.X.SX32 R135, R138, R2, 0x1, P4 ;  /* 0x000000028a877211 */ /* 0x000fe400020f0eff */
[----:B------:R-:W-:-:S02]  /*1b9c0*/  IADD3 R136, P4, PT, R139, R3, RZ ;  /* 0x000000038b887210 */ /* 0x000fc40007f9e0ff */
[----:B------:R-:W-:Y:S01]  /*1b9d0*/  SHF.R.S32.HI R141, RZ, 0x8, R141 ;  /* 0x00000008ff8d7819 */ /* 0x000fe2000001148d */
[C---:B0-----:R-:W-:Y:S01]  /*1b9e0*/  VIADD R132, R0.reuse, 0x6c ;  /* 0x0000006c00847836 */ /* 0x041fe20000000000 */
[C---:B------:R-:W-:Y:S01]  /*1b9f0*/  LEA.HI.X.SX32 R137, R139.reuse, R2, 0x1, P4 ;  /* 0x000000028b897211 */ /* 0x040fe200020f0eff */
[----:B------:R-:W-:Y:S01]  /*1ba00*/  VIADD R139, R139, UR5 ;  /* 0x000000058b8b7c36 */ /* 0x000fe20008000000 */
[----:B------:R-:W-:Y:S01]  /*1ba10*/  F2FP.SATFINITE.E4M3.F32.PACK_AB_MERGE_C R173, R173, R172, RZ ;  /* 0x000000acadad723e */ /* 0x000fe200048070ff */
[----:B------:R-:W-:Y:S01]  /*1ba20*/  VIADD R133, R0, 0x6d ;  /* 0x0000006d00857836 */ /* 0x000fe20000000000 */
[----:B------:R0:W-:Y:S01]  /*1ba30*/  @P6 STG.E.U8 desc[UR26][R134.64], R141 ;  /* 0x0000008d86006986 */ /* 0x0001e2000c10111a */
[----:B-1----:R-:W-:Y:S01]  /*1ba40*/  ISETP.LT.AND P4, PT, R132, UR4, !P1 ;  /* 0x0000000484007c0c */ /* 0x002fe2000cf81270 */
[----:B------:R-:W1:Y:S01]  /*1ba50*/  LDCU UR4, c[0x0][0x39c] ;  /* 0x00007380ff0477ac */ /* 0x000e620008000800 */
[----:B------:R-:W-:Y:S02]  /*1ba60*/  PRMT R138, R173, 0x9910, RZ ;  /* 0x00009910ad8a7816 */ /* 0x000fe400000000ff */
[----:B------:R-:W-:Y:S01]  /*1ba70*/  IADD3 R132, P6, PT, R139, R3, RZ ;  /* 0x000000038b847210 */ /* 0x000fe20007fde0ff */
[----:B------:R2:W-:Y:S01]  /*1ba80*/  @P2 STG.E.U8 desc[UR26][R136.64], R173 ;  /* 0x000000ad88002986 */ /* 0x0005e2000c10111a */
[----:B----4-:R-:W-:Y:S01]  /*1ba90*/  ISETP.LT.AND P2, PT, R133, UR6, !P1 ;  /* 0x0000000685007c0c */ /* 0x010fe2000cf41270 */
[----:B------:R-:W4:Y:S01]  /*1baa0*/  LDCU UR6, c[0x0][0x39c] ;  /* 0x00007380ff0677ac */ /* 0x000f220008000800 */
[C---:B------:R-:W-:Y:S01]  /*1bab0*/  LEA.HI.X.SX32 R133, R139.reuse, R2, 0x1, P6 ;  /* 0x000000028b857211 */ /* 0x040fe200030f0eff */
[----:B------:R-:W-:Y:S01]  /*1bac0*/  VIADD R139, R139, UR5 ;  /* 0x000000058b8b7c36 */ /* 0x000fe20008000000 */
[----:B0-----:R-:W-:-:S02]  /*1bad0*/  SHF.R.S32.HI R141, RZ, 0x8, R138 ;  /* 0x00000008ff8d7819 */ /* 0x001fc4000001148a */
[----:B------:R-:W-:Y:S01]  /*1bae0*/  F2FP.SATFINITE.E4M3.F32.PACK_AB_MERGE_C R175, R175, R174, RZ ;  /* 0x000000aeafaf723e */ /* 0x000fe200048070ff */
[C---:B------:R-:W-:Y:S02]  /*1baf0*/  VIADD R138, R139.reuse, UR5 ;  /* 0x000000058b8a7c36 */ /* 0x040fe40008000000 */
[----:B------:R0:W-:Y:S01]  /*1bb00*/  @P3 STG.E.U8 desc[UR26][R132.64], R141 ;  /* 0x0000008d84003986 */ /* 0x0001e2000c10111a */
[-C--:B------:R-:W-:Y:S02]  /*1bb10*/  IADD3 R134, P3, PT, R139, R3.reuse, RZ ;  /* 0x000000038b867210 */ /* 0x080fe40007f7e0ff */
[----:B--2---:R-:W-:Y:S02]  /*1bb20*/  PRMT R137, R175, 0x9910, RZ ;  /* 0x00009910af897816 */ /* 0x004fe400000000ff */
[----:B------:R-:W-:Y:S02]  /*1bb30*/  LEA.HI.X.SX32 R135, R139, R2, 0x1, P3 ;  /* 0x000000028b877211 */ /* 0x000fe400018f0eff */
[----:B------:R-:W-:Y:S01]  /*1bb40*/  IADD3 R136, P3, PT, R138, R3, RZ ;  /* 0x000000038a887210 */ /* 0x000fe20007f7e0ff */
[----:B------:R-:W-:-:S02]  /*1bb50*/  IMAD.MOV.U32 R139, RZ, RZ, R137 ;  /* 0x000000ffff8b7224 */ /* 0x000fc400078e0089 */
[----:B------:R-:W-:Y:S01]  /*1bb60*/  VIADD R140, R0, 0x6e ;  /* 0x0000006e008c7836 */ /* 0x000fe20000000000 */
[C---:B------:R-:W-:Y:S01]  /*1bb70*/  LEA.HI.X.SX32 R137, R138.reuse, R2, 0x1, P3 ;  /* 0x000000028a897211 */ /* 0x040fe200018f0eff */
[----:B------:R-:W-:Y:S01]  /*1bb80*/  VIADD R138, R138, UR5 ;  /* 0x000000058a8a7c36 */ /* 0x000fe20008000000 */
[----:B------:R-:W-:Y:S01]  /*1bb90*/  SHF.R.S32.HI R139, RZ, 0x8, R139 ;  /* 0x00000008ff8b7819 */ /* 0x000fe2000001148b */
[----:B------:R2:W-:Y:S01]  /*1bba0*/  @P0 STG.E.U8 desc[UR26][R134.64], R175 ;  /* 0x000000af86000986 */ /* 0x0005e2000c10111a */
[----:B---3--:R-:W-:Y:S01]  /*1bbb0*/  ISETP.LT.AND P6, PT, R140, UR7, !P1 ;  /* 0x000000078c007c0c */ /* 0x008fe2000cfc1270 */
[C---:B------:R-:W-:Y:S01]  /*1bbc0*/  VIADD R140, R0.reuse, 0x6f ;  /* 0x0000006f008c7836 */ /* 0x040fe20000000000 */
[----:B------:R-:W-:Y:S01]  /*1bbd0*/  F2FP.SATFINITE.E4M3.F32.PACK_AB_MERGE_C R177, R177, R176, RZ ;  /* 0x000000b0b1b1723e */ /* 0x000fe200048070ff */
[----:B0-----:R-:W-:Y:S01]  /*1bbe0*/  VIADD R133, R0, 0x70 ;  /* 0x0000007000857836 */ /* 0x001fe20000000000 */
[----:B------:R0:W-:Y:S01]  /*1bbf0*/  @P5 STG.E.U8 desc[UR26][R136.64], R139 ;  /* 0x0000008b88005986 */ /* 0x0001e2000c10111a */
[----:B------:R-:W-:Y:S01]  /*1bc00*/  IADD3 R132, P5, PT, R138, R3, RZ ;  /* 0x000000038a847210 */ /* 0x000fe20007fbe0ff */
[----:B------:R-:W3:Y:S01]  /*1bc10*/  LDCU UR7, c[0x0][0x39c] ;  /* 0x00007380ff0777ac */ /* 0x000ee20008000800 */
[----:B-1----:R-:W-:-:S02]  /*1bc20*/  ISETP.LT.AND P0, PT, R140, UR4, !P1 ;  /* 0x000000048c007c0c */ /* 0x002fc4000cf01270 */
[----:B----4-:R-:W-:Y:S01]  /*1bc30*/  ISETP.LT.AND P3, PT, R133, UR6, !P1 ;  /* 0x0000000685007c0c */ /* 0x010fe2000cf61270 */
[----:B------:R-:W1:Y:S01]  /*1bc40*/  LDCU UR4, c[0x0][0x39c] ;  /* 0x00007380ff0477ac */ /* 0x000e620008000800 */
[C---:B------:R-:W-:Y:S01]  /*1bc50*/  LEA.HI.X.SX32 R133, R138.reuse, R2, 0x1, P5 ;  /* 0x000000028a857211 */ /* 0x040fe200028f0eff */
[----:B------:R-:W-:Y:S01]  /*1bc60*/  VIADD R138, R138, UR5 ;  /* 0x000000058a8a7c36 */ /* 0x000fe20008000000 */
[----:B------:R-:W-:Y:S01]  /*1bc70*/  PRMT R141, R177, 0x9910, RZ ;  /* 0x00009910b18d7816 */ /* 0x000fe200000000ff */
[----:B------:R-:W4:Y:S02]  /*1bc80*/  LDCU UR6, c[0x0][0x39c] ;  /* 0x00007380ff0677ac */ /* 0x000f240008000800 */
[----:B------:R5:W-:Y:S01]  /*1bc90*/  @P4 STG.E.U8 desc[UR26][R132.64], R177 ;  /* 0x000000b184004986 */ /* 0x000be2000c10111a */
[C---:B--2---:R-:W-:Y:S01]  /*1bca0*/  IADD3 R134, P4, PT, R138.reuse, R3, RZ ;  /* 0x000000038a867210 */ /* 0x044fe20007f9e0ff */
[----:B0-----:R-:W-:Y:S01]  /*1bcb0*/  VIADD R139, R138, UR5 ;  /* 0x000000058a8b7c36 */ /* 0x001fe20008000000 */
[----:B------:R-:W-:-:S02]  /*1bcc0*/  SHF.R.S32.HI R141, RZ, 0x8, R141 ;  /* 0x00000008ff8d7819 */ /* 0x000fc4000001148d */
[----:B------:R-:W-:Y:S02]  /*1bcd0*/  LEA.HI.X.SX32 R135, R138, R2, 0x1, P4 ;  /* 0x000000028a877211 */ /* 0x000fe400020f0eff */
[----:B------:R-:W-:Y:S01]  /*1bce0*/  IADD3 R136, P4, PT, R139, R3, RZ ;  /* 0x000000038b887210 */ /* 0x000fe20007f9e0ff */
[C---:B------:R-:W-:Y:S01]  /*1bcf0*/  VIADD R138, R0.reuse, 0x72 ;  /* 0x00000072008a7836 */ /* 0x040fe20000000000 */
[----:B------:R-:W-:Y:S02]  /*1bd00*/  F2FP.SATFINITE.E4M3.F32.PACK_AB_MERGE_C R179, R179, R178, RZ ;  /* 0x000000b2b3b3723e */ /* 0x000fe400048070ff */
[C---:B------:R-:W-:Y:S01]  /*1bd10*/  LEA.HI.X.SX32 R137, R139.reuse, R2, 0x1, P4 ;  /* 0x000000028b897211 */ /* 0x040fe200020f0eff */
[----:B------:R-:W-:Y:S01]  /*1bd20*/  VIADD R139, R139, UR5 ;  /* 0x000000058b8b7c36 */ /* 0x000fe20008000000 */
[----:B------:R0:W-:Y:S01]  /*1bd30*/  @P2 STG.E.U8 desc[UR26][R134.64], R141 ;  /* 0x0000008d86002986 */ /* 0x0001e2000c10111a */
[----:B------:R-:W-:Y:S01]  /*1bd40*/  VIADD R140, R0, 0x71 ;  /* 0x00000071008c7836 */ /* 0x000fe20000000000 */
[----:B-1----:R-:W-:Y:S01]  /*1bd50*/  ISETP.LT.AND P2, PT, R138, UR4, !P1 ;  /* 0x000000048a007c0c */ /* 0x002fe2000cf41270 */
[----:B------:R-:W1:Y:S01]  /*1bd60*/  LDCU UR4, c[0x0][0x39c] ;  /* 0x00007380ff0477ac */ /* 0x000e620008000800 */
[----:B------:R-:W-:-:S02]  /*1bd70*/  PRMT R138, R179, 0x9910, RZ ;  /* 0x00009910b38a7816 */ /* 0x000fc400000000ff */
[C---:B-----5:R-:W-:Y:S02]  /*1bd80*/  IADD3 R132, P4, PT, R139.reuse, R3, RZ ;  /* 0x000000038b847210 */ /* 0x060fe40007f9e0ff */
[----:B---3--:R-:W-:Y:S01]  /*1bd90*/  ISETP.LT.AND P5, PT, R140, UR7, !P1 ;  /* 0x000000078c007c0c */ /* 0x008fe2000cfa1270 */
[----:B------:R-:W2:Y:S01]  /*1bda0*/  LDCU UR7, c[0x0][0x39c] ;  /* 0x00007380ff0777ac */ /* 0x000ea20008000800 */
[C---:B------:R-:W-:Y:S01]  /*1bdb0*/  LEA.HI.X.SX32 R133, R139.reuse, R2, 0x1, P4 ;  /* 0x000000028b857211 */ /* 0x040fe200020f0eff */
[----:B------:R-:W-:Y:S01]  /*1bdc0*/  VIADD R139, R139, UR5 ;  /* 0x000000058b8b7c36 */ /* 0x000fe20008000000 */
[----:B0-----:R-:W-:Y:S01]  /*1bdd0*/  SHF.R.S32.HI R141, RZ, 0x8, R138 ;  /* 0x00000008ff8d7819 */ /* 0x001fe2000001148a */
[----:B------:R-:W-:Y:S01]  /*1bde0*/  VIADD R140, R0, 0x73 ;  /* 0x00000073008c7836 */ /* 0x000fe20000000000 */
[----:B------:R0:W-:Y:S01]  /*1bdf0*/  @P6 STG.E.U8 desc[UR26][R136.64], R179 ;  /* 0x000000b388006986 */ /* 0x0001e2000c10111a */
[----:B------:R-:W-:-:S03]  /*1be00*/  F2FP.SATFINITE.E4M3.F32.PACK_AB_MERGE_C R181, R181, R180, RZ ;  /* 0x000000b4b5b5723e */ /* 0x000fc600048070ff */
[----:B------:R3:W-:Y:S01]  /*1be10*/  @P0 STG.E.U8 desc[UR26][R132.64], R141 ;  /* 0x0000008d84000986 */ /* 0x0007e2000c10111a */
[C---:B------:R-:W-:Y:S01]  /*1be20*/  IADD3 R134, P0, PT, R139.reuse, R3, RZ ;  /* 0x000000038b867210 */ /* 0x040fe20007f1e0ff */
[----:B------:R-:W-:Y:S01]  /*1be30*/  VIADD R138, R139, UR5 ;  /* 0x000000058b8a7c36 */ /* 0x000fe20008000000 */
[----:B----4-:R-:W-:Y:S01]  /*1be40*/  ISETP.LT.AND P4, PT, R140, UR6, !P1 ;  /* 0x000000068c007c0c */ /* 0x010fe2000cf81270 */
[----:B------:R-:W4:Y:S01]  /*1be50*/  LDCU UR6, c[0x0][0x39c] ;  /* 0x00007380ff0677ac */ /* 0x000f220008000800 */
[----:B------:R-:W-:Y:S01]  /*1be60*/  PRMT R140, R181, 0x9910, RZ ;  /* 0x00009910b58c7816 */ /* 0x000fe200000000ff */
[C---:B0-----:R-:W-:Y:S01]  /*1be70*/  VIADD R136, R0.reuse, 0x74 ;  /* 0x0000007400887836 */ /* 0x041fe20000000000 */
[----:B------:R-:W-:Y:S01]  /*1be80*/  LEA.HI.X.SX32 R135, R139, R2, 0x1, P0 ;  /* 0x000000028b877211 */ /* 0x000fe200000f0eff */
[----:B------:R-:W-:-:S03]  /*1be90*/  VIADD R137, R0, 0x75 ;  /* 0x0000007500897836 */ /* 0x000fc60000000000 */
[----:B-1----:R-:W-:Y:S01]  /*1bea0*/  ISETP.LT.AND P0, PT, R136, UR4, !P1 ;  /* 0x0000000488007c0c */ /* 0x002fe2000cf01270 */
[----:B------:R-:W-:Y:S01]  /*1beb0*/  IMAD.MOV.U32 R139, RZ, RZ, R140 ;  /* 0x000000ffff8b7224 */ /* 0x000fe200078e008c */
[CC--:B------:R-:W-:Y:S01]  /*1bec0*/  IADD3 R136, P6, PT, R138.reuse, R3.reuse, RZ ;  /* 0x000000038a887210 */ /* 0x0c0fe20007fde0ff */
[----:B------:R0:W-:Y:S01]  /*1bed0*/  @P3 STG.E.U8 desc[UR26][R134.64], R181 ;  /* 0x000000b586003986 */ /* 0x0001e2000c10111a */
[----:B--2---:R-:W-:Y:S01]  /*1bee0*/  ISETP.LT.AND P3, PT, R137, UR7, !P1 ;  /* 0x0000000789007c0c */ /* 0x004fe2000cf61270 */
[----:B------:R-:W1:Y:S01]  /*1bef0*/  LDCU UR4, c[0x0][0x39c] ;  /* 0x00007380ff0477ac */ /* 0x000e620008000800 */
[CC--:B------:R-:W-:Y:S01]  /*1bf00*/  LEA.HI.X.SX32 R137, R138.reuse, R2.reuse, 0x1, P6 ;  /* 0x000000028a897211 */ /* 0x0c0fe200030f0eff */
[----:B------:R-:W-:Y:S01]  /*1bf10*/  VIADD R138, R138, UR5 ;  /* 0x000000058a8a7c36 */ /* 0x000fe20008000000 */
[----:B------:R-:W-:Y:S01]  /*1bf20*/  SHF.R.S32.HI R139, RZ, 0x8, R139 ;  /* 0x00000008ff8b7819 */ /* 0x000fe2000001148b */
[----:B---3--:R-:W-:Y:S01]  /*1bf30*/  VIADD R133, R0, 0x76 ;  /* 0x0000007600857836 */ /* 0x008fe20000000000 */
[----:B------:R-:W2:Y:S02]  /*1bf40*/  LDCU UR7, c[0x0][0x39c] ;  /* 0x00007380ff0777ac */ /* 0x000ea40008000800 */
[C---:B------:R-:W-:Y:S01]  /*1bf50*/  IADD3 R132, P6, PT, R138.reuse, R3, RZ ;  /* 0x000000038a847210 */ /* 0x040fe20007fde0ff */
[----:B------:R3:W-:Y:S01]  /*1bf60*/  @P5 STG.E.U8 desc[UR26][R136.64], R139 ;  /* 0x0000008b88005986 */ /* 0x0007e2000c10111a */
[----:B----4-:R-:W-:Y:S01]  /*1bf70*/  ISETP.LT.AND P5, PT, R133, UR6, !P1 ;  /* 0x0000000685007c0c */ /* 0x010fe2000cfa1270 */
[----:B------:R-:W4:Y:S01]  /*1bf80*/  LDCU UR6, c[0x0][0x39c] ;  /* 0x00007380ff0677ac */ /* 0x000f220008000800 */
[C---:B------:R-:W-:Y:S01]  /*1bf90*/  LEA.HI.X.SX32 R133, R138.reuse, R2, 0x1, P6 ;  /* 0x000000028a857211 */ /* 0x040fe200030f0eff */
[----:B------:R-:W-:Y:S01]  /*1bfa0*/  VIADD R138, R138, UR5 ;  /* 0x000000058a8a7c36 */ /* 0x000fe20008000000 */
[----:B------:R-:W-:Y:S01]  /*1bfb0*/  F2FP.SATFINITE.E4M3.F32.PACK_AB_MERGE_C R183, R183, R182, RZ ;  /* 0x000000b6b7b7723e */ /* 0x000fe200048070ff */
[----:B0-----:R-:W-:-:S03]  /*1bfc0*/  VIADD R135, R0, 0x77 ;  /* 0x0000007700877836 */ /* 0x001fc60000000000 */
[----:B------:R-:W-:Y:S02]  /*1bfd0*/  PRMT R141, R183, 0x9910, RZ ;  /* 0x00009910b78d7816 */ /* 0x000fe400000000ff */
[CC--:B------:R-:W-:Y:S01]  /*1bfe0*/  IADD3 R134, P6, PT, R138.reuse, R3.reuse, RZ ;  /* 0x000000038a867210 */ /* 0x0c0fe20007fde0ff */
[----:B------:R0:W-:Y:S01]  /*1bff0*/  @P2 STG.E.U8 desc[UR26][R132.64], R183 ;  /* 0x000000b784002986 */ /* 0x0001e2000c10111a */
[----:B---3--:R-:W-:Y:S01]  /*1c000*/  VIADD R139, R138, UR5 ;  /* 0x000000058a8b7c36 */ /* 0x008fe20008000000 */
[----:B-1----:R-:W-:Y:S01]  /*1c010*/  ISETP.LT.AND P2, PT, R135, UR4, !P1 ;  /* 0x0000000487007c0c */ /* 0x002fe2000cf41270 */
[----:B------:R-:W-:Y:S01]  /*1c020*/  VIADD R137, R0, 0x78 ;  /* 0x0000007800897836 */ /* 0x000fe20000000000 */
[----:B------:R-:W-:Y:S01]  /*1c030*/  LEA.HI.X.SX32 R135, R138, R2, 0x1, P6 ;  /* 0x000000028a877211 */ /* 0x000fe200030f0eff */
[----:B------:R-:W1:Y:S01]  /*1c040*/  LDCU UR4, c[0x0][0x39c] ;  /* 0x00007380ff0477ac */ /* 0x000e620008000800 */
[----:B------:R-:W-:Y:S02]  /*1c050*/  SHF.R.S32.HI R141, RZ, 0x8, R141 ;  /* 0x00000008ff8d7819 */ /* 0x000fe4000001148d */
[----:B------:R-:W-:Y:S01]  /*1c060*/  IADD3 R136, P6, PT, R139, R3, RZ ;  /* 0x000000038b887210 */ /* 0x000fe20007fde0ff */
[----:B------:R-:W-:-:S02]  /*1c070*/  VIADD R138, R0, 0x79 ;  /* 0x00000079008a7836 */ /* 0x000fc40000000000 */
[----:B------:R3:W-:Y:S01]  /*1c080*/  @P4 STG.E.U8 desc[UR26][R134.64], R141 ;  /* 0x0000008d86004986 */ /* 0x0007e2000c10111a */
[----:B--2---:R-:W-:Y:S01]  /*1c090*/  ISETP.LT.AND P4, PT, R137, UR7, !P1 ;  /* 0x0000000789007c0c */ /* 0x004fe2000cf81270 */
[----:B------:R-:W2:Y:S01]  /*1c0a0*/  LDCU UR7, c[0x0][0x39c] ;  /* 0x00007380ff0777ac */ /* 0x000ea20008000800 */
[C---:B------:R-:W-:Y:S01]  /*1c0b0*/  LEA.HI.X.SX32 R137, R139.reuse, R2, 0x1, P6 ;  /* 0x000000028b897211 */ /* 0x040fe200030f0eff */
[----:B------:R-:W-:Y:S01]  /*1c0c0*/  VIADD R139, R139, UR5 ;  /* 0x000000058b8b7c36 */ /* 0x000fe20008000000 */
[----:B------:R-:W-:Y:S02]  /*1c0d0*/  F2FP.SATFINITE.E4M3.F32.PACK_AB_MERGE_C R185, R185, R184, RZ ;  /* 0x000000b8b9b9723e */ /* 0x000fe400048070ff */
[----:B----4-:R-:W-:Y:S02]  /*1c0e0*/  ISETP.LT.AND P6, PT, R138, UR6, !P1 ;  /* 0x000000068a007c0c */ /* 0x010fe4000cfc1270 */
[----:B0-----:R-:W-:Y:S01]  /*1c0f0*/  PRMT R133, R185, 0x9910, RZ ;  /* 0x00009910b9857816 */ /* 0x001fe200000000ff */
[----:B------:R0:W-:Y:S01]  /*1c100*/  @P0 STG.E.U8 desc[UR26][R136.64], R185 ;  /* 0x000000b988000986 */ /* 0x0001e2000c10111a */
[CC--:B------:R-:W-:Y:S01]  /*1c110*/  IADD3 R132, P0, PT, R139.reuse, R3.reuse, RZ ;  /* 0x000000038b847210 */ /* 0x0c0fe20007f1e0ff */
[----:B------:R-:W-:Y:S01]  /*1c120*/  VIADD R138, R139, UR5 ;  /* 0x000000058b8a7c36 */ /* 0x000fe20008000000 */
[----:B------:R-:W-:Y:S01]  /*1c130*/  F2FP.SATFINITE.E4M3.F32.PACK_AB_MERGE_C R187, R187, R186, RZ ;  /* 0x000000babbbb723e */ /* 0x000fe200048070ff */
[----:B---3--:R-:W-:Y:S01]  /*1c140*/  IMAD.MOV.U32 R141, RZ, RZ, R133 ;  /* 0x000000ffff8d7224 */ /* 0x008fe200078e0085 */
[----:B------:R-:W-:Y:S01]  /*1c150*/  LEA.HI.X.SX32 R133, R139, R2, 0x1, P0 ;  /* 0x000000028b857211 */ /* 0x000fe200000f0eff */
[----:B------:R-:W-:Y:S01]  /*1c160*/  VIADD R139, R0, 0x7a ;  /* 0x0000007a008b7836 */ /* 0x000fe20000000000 */
[----:B------:R-:W-:Y:S01]  /*1c170*/  IADD3 R134, P0, PT, R138, R3, RZ ;  /* 0x000000038a867210 */ /* 0x000fe20007f1e0ff */
[----:B------:R-:W3:Y:S01]  /*1c180*/  LDCU UR6, c[0x0][0x39c] ;  /* 0x00007380ff0677ac */ /* 0x000ee20008000800 */
[----:B------:R-:W-:-:S02]  /*1c190*/  SHF.R.S32.HI R141, RZ, 0x8, R141 ;  /* 0x00000008ff8d7819 */ /* 0x000fc4000001148d */
[C---:B------:R-:W-:Y:S02]  /*1c1a0*/  LEA.HI.X.SX32 R135, R138.reuse, R2, 0x1, P0 ;  /* 0x000000028a877211 */ /* 0x040fe400000f0eff */
[----:B-1----:R-:W-:Y:S01]  /*1c1b0*/  ISETP.LT.AND P0, PT, R139, UR4, !P1 ;  /* 0x000000048b007c0c */ /* 0x002fe2000cf01270 */
[----:B------:R-:W1:Y:S01]  /*1c1c0*/  LDCU UR4, c[0x0][0x39c] ;  /* 0x00007380ff0477ac */ /* 0x000e620008000800 */
        /* <DEDUP_REMOVED lines=10> */
[C---:B0-----:R-:W-:Y:S02]  /*1c270*/  VIADD R134, R0.reuse, 0x7d ;  /* 0x0000007d00867836 */ /* 0x041fe40000000000 */
[----:B------:R0:W-:Y:S01]  /*1c280*/  @P2 STG.E.U8 desc[UR26][R136.64], R141 ;  /* 0x0000008d88002986 */ /* 0x0001e2000c10111a */
[----:B--2---:R-:W-:Y:S01]  /*1c290*/  ISETP.LT.AND P2, PT, R133, UR7, !P1 ;  /* 0x0000000785007c0c */ /* 0x004fe2000cf41270 */
[----:B------:R-:W-:Y:S01]  /*1c2a0*/  VIADD R142, R0, 0x7b ;  /* 0x0000007b008e7836 */ /* 0x000fe20000000000 */
[C---:B------:R-:W-:Y:S01]  /*1c2b0*/  LEA.HI.X.SX32 R133, R139.reuse, R2, 0x1, P5 ;  /* 0x000000028b857211 */ /* 0x040fe200028f0eff */
[----:B------:R-:W-:Y:S01]  /*1c2c0*/  VIADD R139, R139, UR5 ;  /* 0x000000058b8b7c36 */ /* 0x000fe20008000000 */
[----:B------:R-:W-:Y:S01]  /*1c2d0*/  F2FP.SATFINITE.E4M3.F32.PACK_AB_MERGE_C R189, R189, R188, RZ ;  /* 0x000000bcbdbd723e */ /* 0x000fe200048070ff */
[----:B------:R-:W2:Y:S01]  /*1c2e0*/  LDCU UR7, c[0x0][0x39c] ;  /* 0x00007380ff0777ac */ /* 0x000ea20008000800 */
[----:B-1----:R-:W-:Y:S01]  /*1c2f0*/  ISETP.LT.AND P5, PT, R134, UR4, !P1 ;  /* 0x0000000486007c0c */ /* 0x002fe2000cfa1270 */
[----:B------:R-:W1:Y:S01]  /*1c300*/  LDCU UR4, c[0x0][0x39c] ;  /* 0x00007380ff0477ac */ /* 0x000e620008000800 */
[----:B------:R-:W-:Y:S01]  /*1c310*/  PRMT R135, R189, 0x9910, RZ ;  /* 0x00009910bd877816 */ /* 0x000fe200000000ff */
[----:B------:R4:W-:Y:S01]  /*1c320*/  @P4 STG.E.U8 desc[UR26][R132.64], R189 ;  /* 0x000000bd84004986 */ /* 0x0009e2000c10111a */
[----:B---3--:R-:W-:Y:S01]  /*1c330*/  ISETP.LT.AND P3, PT, R142, UR6, !P1 ;  /* 0x000000068e007c0c */ /* 0x008fe2000cf61270 */
[----:B------:R-:W3:Y:S01]  /*1c340*/  LDCU UR6, c[0x0][0x39c] ;  /* 0x00007380ff0677ac */ /* 0x000ee20008000800 */
        /* <DEDUP_REMOVED lines=8> */
[----:B------:R-:W-:Y:S01]  /*1c3d0*/  VIADD R138, R138, UR5 ;  /* 0x000000058a8a7c36 */ /* 0x000fe20008000000 */
[----:B------:R-:W-:Y:S01]  /*1c3e0*/  F2FP.SATFINITE.E4M3.F32.PACK_AB_MERGE_C R191, R191, R190, RZ ;  /* 0x000000bebfbf723e */ /* 0x000fe200048070ff */
[----:B------:R-:W-:Y:S01]  /*1c3f0*/  VIADD R133, R0, 0x7f ;  /* 0x0000007f00857836 */ /* 0x000fe20000000000 */
[----:B------:R0:W-:Y:S01]  /*1c400*/  @P6 STG.E.U8 desc[UR26][R134.64], R139 ;  /* 0x0000008b86006986 */ /* 0x0001e2000c10111a */
[----:B-1----:R-:W-:-:S02]  /*1c410*/  ISETP.LT.AND P4, PT, R132, UR4, !P1 ;  /* 0x0000000484007c0c */ /* 0x002fc4000cf81270 */
[----:B------:R-:W-:Y:S02]  /*1c420*/  F2FP.SATFINITE.E4M3.F32.PACK_AB_MERGE_C R193, R193, R192, RZ ;  /* 0x000000c0c1c1723e */ /* 0x000fe400048070ff */
[----:B------:R-:W-:Y:S01]  /*1c430*/  PRMT R141, R191, 0x9910, RZ ;  /* 0x00009910bf8d7816 */ /* 0x000fe200000000ff */
[----:B------:R1:W-:Y:S01]  /*1c440*/  @P0 STG.E.U8 desc[UR26][R136.64], R191 ;  /* 0x000000bf88000986 */ /* 0x0003e2000c10111a */
[----:B------:R-:W-:Y:S01]  /*1c450*/  IADD3 R132, P6, PT, R138, R3, RZ ;  /* 0x000000038a847210 */ /* 0x000fe20007fde0ff */
[----:B------:R-:W-:Y:S01]  /*1c460*/  VIADD R140, R0, 0x80 ;  /* 0x00000080008c7836 */ /* 0x000fe20000000000 */
[----:B---3--:R-:W-:Y:S01]  /*1c470*/  ISETP.LT.AND P0, PT, R133, UR6, !P1 ;  /* 0x0000000685007c0c */ /* 0x008fe2000cf01270 */
[----:B------:R-:W3:Y:S01]  /*1c480*/  LDCU UR6, c[0x0][0x39c] ;  /* 0x00007380ff0677ac */ /* 0x000ee20008000800 */
[C---:B------:R-:W-:Y:S01]  /*1c490*/  LEA.HI.X.SX32 R133, R138.reuse, R2, 0x1, P6 ;  /* 0x000000028a857211 */ /* 0x040fe200030f0eff */
[----:B------:R-:W-:Y:S01]  /*1c4a0*/  VIADD R138, R138, UR5 ;  /* 0x000000058a8a7c36 */ /* 0x000fe20008000000 */
[----:B------:R-:W-:Y:S01]  /*1c4b0*/  SHF.R.S32.HI R141, RZ, 0x8, R141 ;  /* 0x00000008ff8d7819 */ /* 0x000fe2000001148d */
[----:B------:R-:W4:Y:S02]  /*1c4c0*/  LDCU UR4, c[0x0][0x39c] ;  /* 0x00007380ff0477ac */ /* 0x000f240008000800 */
[----:B0-----:R-:W-:-:S02]  /*1c4d0*/  VIADD R139, R138, UR5 ;  /* 0x000000058a8b7c36 */ /* 0x001fc40008000000 */
[----:B------:R0:W-:Y:S01]  /*1c4e0*/  @P3 STG.E.U8 desc[UR26][R132.64], R141 ;  /* 0x0000008d84003986 */ /* 0x0001e2000c10111a */
[CC--:B------:R-:W-:Y:S02]  /*1c4f0*/  IADD3 R134, P3, PT, R138.reuse, R3.reuse, RZ ;  /* 0x000000038a867210 */ /* 0x0c0fe40007f7e0ff */
[----:B-1----:R-:W-:Y:S02]  /*1c500*/  PRMT R137, R193, 0x9910, RZ ;  /* 0x00009910c1897816 */ /* 0x002fe400000000ff */
[-C--:B------:R-:W-:Y:S02]  /*1c510*/  LEA.HI.X.SX32 R135, R138, R2.reuse, 0x1, P3 ;  /* 0x000000028a877211 */ /* 0x080fe400018f0eff */
[C---:B------:R-:W-:Y:S01]  /*1c520*/  IADD3 R136, P3, PT, R139.reuse, R3, RZ ;  /* 0x000000038b887210 */ /* 0x040fe20007f7e0ff */
[----:B------:R-:W-:Y:S01]  /*1c530*/  IMAD.MOV.U32 R138, RZ, RZ, R137 ;  /* 0x000000ffff8a7224 */ /* 0x000fe200078e0089 */
[----:B--2---:R-:W-:Y:S01]  /*1c540*/  ISETP.LT.AND P6, PT, R140, UR7, !P1 ;  /* 0x000000078c007c0c */ /* 0x004fe2000cfc1270 */
[----:B------:R-:W1:Y:S01]  /*1c550*/  LDCU UR7, c[0x0][0x39c] ;  /* 0x00007380ff0777ac */ /* 0x000e620008000800 */
        /* <DEDUP_REMOVED lines=9> */
[----:B---3--:R-:W-:Y:S01]  /*1c5f0*/  ISETP.LT.AND P3, PT, R133, UR6, !P1 ;  /* 0x0000000685007c0c */ /* 0x008fe2000cf61270 */
[----:B------:R-:W-:Y:S01]  /*1c600*/  VIADD R138, R0, 0x83 ;  /* 0x00000083008a7836 */ /* 0x000fe20000000000 */
[----:B----4-:R-:W-:Y:S01]  /*1c610*/  ISETP.LT.AND P2, PT, R140, UR4, !P1 ;  /* 0x000000048c007c0c */ /* 0x010fe2000cf41270 */
[----:B------:R-:W3:Y:S01]  /*1c620*/  LDCU UR4, c[0x0][0x39c] ;  /* 0x00007380ff0477ac */ /* 0x000ee20008000800 */
[C---:B------:R-:W-:Y:S01]  /*1c630*/  LEA.HI.X.SX32 R133, R139.reuse, R2, 0x1, P5 ;  /* 0x000000028b857211 */ /* 0x040fe200028f0eff */
[----:B------:R-:W-:Y:S01]  /*1c640*/  VIADD R139, R139, UR5 ;  /* 0x000000058b8b7c36 */ /* 0x000fe20008000000 */
[----:B0-----:R-:W-:Y:S01]  /*1c650*/  PRMT R135, R195, 0x9910, RZ ;  /* 0x00009910c3877816 */ /* 0x001fe200000000ff */
[----:B------:R-:W0:Y:S01]  /*1c660*/  LDCU UR6, c[0x0][0x39c] ;  /* 0x00007380ff0677ac */ /* 0x000e220008000800 */
[----:B-1----:R-:W-:Y:S01]  /*1c670*/  ISETP.LT.AND P5, PT, R138, UR7, !P1 ;  /* 0x000000078a007c0c */ /* 0x002fe2000cfa1270 */
[----:B------:R1:W-:Y:S01]  /*1c680*/  @P4 STG.E.U8 desc[UR26][R132.64], R195 ;  /* 0x000000c384004986 */ /* 0x0003e2000c10111a */
[----:B------:R-:W-:Y:S01]  /*1c690*/  IADD3 R134, P4, PT, R139, R3, RZ ;  /* 0x000000038b867210 */ /* 0x000fe20007f9e0ff */
[----:B--2---:R-:W-:Y:S01]  /*1c6a0*/  IMAD.MOV.U32 R136, RZ, RZ, R135 ;  /* 0x000000ffff887224 */ /* 0x004fe200078e0087 */
[----:B------:R-:W-:Y:S01]  /*1c6b0*/  F2FP.SATFINITE.E4M3.F32.PACK_AB_MERGE_C R141, R69, R68, RZ ;  /* 0x00000044458d723e */ /* 0x000fe200048070ff */
[C---:B------:R-:W-:Y:S01]  /*1c6c0*/  VIADD R138, R139.reuse, UR5 ;  /* 0x000000058b8a7c36 */ /* 0x040fe20008000000 */
[----:B------:R-:W-:Y:S01]  /*1c6d0*/  LEA.HI.X.SX32 R135, R139, R2, 0x1, P4 ;  /* 0x000000028b877211 */ /* 0x000fe200020f0eff */
[----:B------:R-:W2:Y:S01]  /*1c6e0*/  LDCU UR7, c[0x0][0x39c] ;  /* 0x00007380ff0777ac */ /* 0x000ea20008000800 */
[----:B------:R-:W-:-:S02]  /*1c6f0*/  SHF.R.S32.HI R139, RZ, 0x8, R136 ;  /* 0x00000008ff8b7819 */ /* 0x000fc40000011488 */
[----:B------:R-:W-:Y:S01]  /*1c700*/  IADD3 R136, P4, PT, R138, R3, RZ ;  /* 0x000000038a887210 */ /* 0x000fe20007f9e0ff */
[----:B------:R-:W-:-:S03]  /*1c710*/  VIADD R68, R0, 0x84 ;  /* 0x0000008400447836 */ /* 0x000fc60000000000 */
[C---:B------:R-:W-:Y:S01]  /*1c720*/  LEA.HI.X.SX32 R137, R138.reuse, R2, 0x1, P4 ;  /* 0x000000028a897211 */ /* 0x040fe200020f0eff */
[----:B------:R-:W-:Y:S01]  /*1c730*/  VIADD R138, R138, UR5 ;  /* 0x000000058a8a7c36 */ /* 0x000fe20008000000 */
[----:B------:R4:W-:Y:S01]  /*1c740*/  @P0 STG.E.U8 desc[UR26][R134.64], R139 ;  /* 0x0000008b86000986 */ /* 0x0009e2000c10111a */
[----:B---3--:R-:W-:Y:S01]  /*1c750*/  ISETP.LT.AND P0, PT, R68, UR4, !P1 ;  /* 0x0000000444007c0c */ /* 0x008fe2000cf01270 */
[----:B------:R-:W3:Y:S01]  /*1c760*/  LDCU UR4, c[0x0][0x39c] ;  /* 0x00007380ff0477ac */ /* 0x000ee20008000800 */
[----:B-1----:R-:W-:Y:S02]  /*1c770*/  PRMT R132, R141, 0x9910, RZ ;  /* 0x000099108d847816 */ /* 0x002fe400000000ff */
[----:B------:R-:W-:Y:S01]  /*1c780*/  IADD3 R68, P4, PT, R138, R3, RZ ;  /* 0x000000038a447210 */ /* 0x000fe20007f9e0ff */
[----:B------:R-:W-:-:S03]  /*1c790*/  VIADD R133, R0, 0x85 ;  /* 0x0000008500857836 */ /* 0x000fc60000000000 */
[C---:B------:R-:W-:Y:S01]  /*1c7a0*/  LEA.HI.X.SX32 R69, R138.reuse, R2, 0x1, P4 ;  /* 0x000000028a457211 */ /* 0x040fe200020f0eff */
[----:B------:R-:W-:Y:S01]  /*1c7b0*/  VIADD R138, R138, UR5 ;  /* 0x000000058a8a7c36 */ /* 0x000fe20008000000 */
[----:B----4-:R-:W-:Y:S01]  /*1c7c0*/  SHF.R.S32.HI R135, RZ, 0x8, R132 ;  /* 0x00000008ff877819 */ /* 0x010fe20000011484 */
[----:B------:R1:W-:Y:S01]  /*1c7d0*/  @P6 STG.E.U8 desc[UR26][R136.64], R141 ;  /* 0x0000008d88006986 */ /* 0x0003e2000c10111a */
[----:B------:R-:W-:Y:S01]  /*1c7e0*/  F2FP.SATFINITE.E4M3.F32.PACK_AB_MERGE_C R139, R71, R70, RZ ;  /* 0x00000046478b723e */ /* 0x000fe200048070ff */
[----:B------:R-:W-:Y:S02]  /*1c7f0*/  VIADD R132, R0, 0x86 ;  /* 0x0000008600847836 */ /* 0x000fe40000000000 */
[----:B------:R4:W-:Y:S01]  /*1c800*/  @P2 STG.E.U8 desc[UR26][R68.64], R135 ;  /* 0x0000008744002986 */ /* 0x0009e2000c10111a */
[CC--:B------:R-:W-:Y:S01]  /*1c810*/  IADD3 R70, P2, PT, R138.reuse, R3.reuse, RZ ;  /* 0x000000038a467210 */ /* 0x0c0fe20007f5e0ff */
[C---:B------:R-:W-:Y:S01]  /*1c820*/  VIADD R134, R138.reuse, UR5 ;  /* 0x000000058a867c36 */ /* 0x040fe20008000000 */
[----:B0-----:R-:W-:Y:S01]  /*1c830*/  ISETP.LT.AND P4, PT, R133, UR6, !P1 ;  /* 0x0000000685007c0c */ /* 0x001fe2000cf81270 */
[----:B------:R-:W0:Y:S01]  /*1c840*/  LDCU UR6, c[0x0][0x39c] ;  /* 0x00007380ff0677ac */ /* 0x000e220008000800 */
[----:B------:R-:W-:Y:S01]  /*1c850*/  LEA.HI.X.SX32 R71, R138, R2, 0x1, P2 ;  /* 0x000000028a477211 */ /* 0x000fe200010f0eff */
[----:B------:R-:W-:Y:S01]  /*1c860*/  VIADD R133, R0, 0x87 ;  /* 0x0000008700857836 */ /* 0x000fe20000000000 */
[----:B---3--:R-:W-:Y:S01]  /*1c870*/  ISETP.LT.AND P2, PT, R132, UR4, !P1 ;  /* 0x0000000484007c0c */ /* 0x008fe2000cf41270 */
[----:B------:R-:W3:Y:S01]  /*1c880*/  LDCU UR4, c[0x0][0x39c] ;  /* 0x00007380ff0477ac */ /* 0x000ee20008000800 */
[----:B------:R-:W-:Y:S01]  /*1c890*/  IADD3 R132, P6, PT, R134, R3, RZ ;  /* 0x0000000386847210 */ /* 0x000fe20007fde0ff */
[----:B------:R5:W-:Y:S01]  /*1c8a0*/  @P3 STG.E.U8 desc[UR26][R70.64], R139 ;  /* 0x0000008b46003986 */ /* 0x000be2000c10111a */
[----:B-1----:R-:W-:-:S02]  /*1c8b0*/  PRMT R136, R139, 0x9910, RZ ;  /* 0x000099108b887816 */ /* 0x002fc400000000ff */
[----:B--2---:R-:W-:Y:S01]  /*1c8c0*/  ISETP.LT.AND P3, PT, R133, UR7, !P1 ;  /* 0x0000000785007c0c */ /* 0x004fe2000cf61270 */
[----:B----4-:R-:W-:Y:S01]  /*1c8d0*/  VIADD R69, R0, 0x88 ;  /* 0x0000008800457836 */ /* 0x010fe20000000000 */
[C---:B------:R-:W-:Y:S01]  /*1c8e0*/  LEA.HI.X.SX32 R133, R134.reuse, R2, 0x1, P6 ;  /* 0x0000000286857211 */ /* 0x040fe200030f0eff */
[----:B------:R-:W-:Y:S01]  /*1c8f0*/  VIADD R134, R134, UR5 ;  /* 0x0000000586867c36 */ /* 0x000fe20008000000 */
[----:B------:R-:W-:Y:S01]  /*1c900*/  SHF.R.S32.HI R135, RZ, 0x8, R136 ;  /* 0x00000008ff877819 */ /* 0x000fe20000011488 */
[----:B------:R-:W1:Y:S01]  /*1c910*/  LDCU UR7, c[0x0][0x39c] ;  /* 0x00007380ff0777ac */ /* 0x000e620008000800 */
[----:B------:R-:W-:Y:S02]  /*1c920*/  F2FP.SATFINITE.E4M3.F32.PACK_AB_MERGE_C R137, R73, R72, RZ ;  /* 0x000000484989723e */ /* 0x000fe400048070ff */
[-C--:B------:R-:W-:Y:S01]  /*1c930*/  IADD3 R68, P6, PT, R134, R3.reuse, RZ ;  /* 0x0000000386447210 */ /* 0x080fe20007fde0ff */
[----:B------:R2:W-:Y:S01]  /*1c940*/  @P5 STG.E.U8 desc[UR26][R132.64], R135 ;  /* 0x0000008784005986 */ /* 0x0005e2000c10111a */
[----:B0-----:R-:W-:Y:S01]  /*1c950*/  ISETP.LT.AND P5, PT, R69, UR6, !P1 ;  /* 0x0000000645007c0c */ /* 0x001fe2000cfa1270 */
[----:B-----5:R-:W-:Y:S01]  /*1c960*/  VIADD R71, R0, 0x89 ;  /* 0x0000008900477836 */ /* 0x020fe20000000000 */
[C---:B------:R-:W-:Y:S01]  /*1c970*/  LEA.HI.X.SX32 R69, R134.reuse, R2, 0x1, P6 ;  /* 0x0000000286457211 */ /* 0x040fe200030f0eff */
[----:B------:R-:W-:Y:S01]  /*1c980*/  VIADD R134, R134, UR5 ;  /* 0x0000000586867c36 */ /* 0x000fe20008000000 */
[----:B------:R-:W-:Y:S01]  /*1c990*/  PRMT R72, R137, 0x9910, RZ ;  /* 0x0000991089487816 */ /* 0x000fe200000000ff */
[----:B------:R-:W-:Y:S01]  /*1c9a0*/  VIADD R73, R0, 0x8a ;  /* 0x0000008a00497836 */ /* 0x000fe20000000000 */
[----:B------:R-:W-:Y:S01]  /*1c9b0*/  F2FP.SATFINITE.E4M3.F32.PACK_AB_MERGE_C R75, R75, R74, RZ ;  /* 0x0000004a4b4b723e */ /* 0x000fe200048070ff */
[----:B------:R-:W0:Y:S01]  /*1c9c0*/  LDCU UR6, c[0x0][0x39c] ;  /* 0x00007380ff0677ac */ /* 0x000e220008000800 */
[C---:B------:R-:W-:Y:S01]  /*1c9d0*/  IADD3 R70, P6, PT, R134.reuse, R3, RZ ;  /* 0x0000000386467210 */ /* 0x040fe20007fde0ff */
[----:B--2---:R-:W-:Y:S01]  /*1c9e0*/  IMAD.MOV.U32 R133, RZ, RZ, R72 ;  /* 0x000000ffff857224 */ /* 0x004fe200078e0048 */
[----:B------:R2:W-:Y:S01]  /*1c9f0*/  @P0 STG.E.U8 desc[UR26][R68.64], R137 ;  /* 0x0000008944000986 */ /* 0x0005e2000c10111a */
[C---:B------:R-:W-:Y:S01]  /*1ca00*/  VIADD R132, R134.reuse, UR5 ;  /* 0x0000000586847c36 */ /* 0x040fe20008000000 */
[----:B---3--:R-:W-:Y:S01]  /*1ca10*/  ISETP.LT.AND P0, PT, R71, UR4, !P1 ;  /* 0x0000000447007c0c */ /* 0x008fe2000cf01270 */
[----:B------:R-:W3:Y:S01]  /*1ca20*/  LDCU UR4, c[0x0][0x39c] ;  /* 0x00007380ff0477ac */ /* 0x000ee20008000800 */
[----:B------:R-:W-:-:S02]  /*1ca30*/  LEA.HI.X.SX32 R71, R134, R2, 0x1, P6 ;  /* 0x0000000286477211 */ /* 0x000fc400030f0eff */
[----:B------:R-:W-:Y:S02]  /*1ca40*/  SHF.R.S32.HI R133, RZ, 0x8, R133 ;  /* 0x00000008ff857819 */ /* 0x000fe40000011485 */
[----:B------:R-:W-:-:S03]  /*1ca50*/  IADD3 R72, P6, PT, R132, R3, RZ ;  /* 0x0000000384487210 */ /* 0x000fc60007fde0ff */
[----:B------:R4:W-:Y:S01]  /*1ca60*/  @P4 STG.E.U8 desc[UR26][R70.64], R133 ;  /* 0x0000008546004986 */ /* 0x0009e2000c10111a */
[----:B-1----:R-:W-:Y:S02]  /*1ca70*/  ISETP.LT.AND P4, PT, R73, UR7, !P1 ;  /* 0x0000000749007c0c */ /* 0x002fe4000cf81270 */
[----:B------:R-:W-:Y:S02]  /*1ca80*/  F2FP.SATFINITE.E4M3.F32.PACK_AB_MERGE_C R135, R77, R76, RZ ;  /* 0x0000004c4d87723e */ /* 0x000fe400048070ff */
[C---:B------:R-:W-:Y:S01]  /*1ca90*/  LEA.HI.X.SX32 R73, R132.reuse, R2, 0x1, P6 ;  /* 0x0000000284497211 */ /* 0x040fe200030f0eff */
[----:B------:R-:W-:Y:S01]  /*1caa0*/  VIADD R132, R132, UR5 ;  /* 0x0000000584847c36 */ /* 0x000fe20008000000 */
[----:B------:R-:W1:Y:S03]  /*1cab0*/  LDCU UR7, c[0x0][0x39c] ;  /* 0x00007380ff0777ac */ /* 0x000e660008000800 */
[----:B------:R5:W-:Y:S01]  /*1cac0*/  @P2 STG.E.U8 desc[UR26][R72.64], R75 ;  /* 0x0000004b48002986 */ /* 0x000be2000c10111a */
[C---:B--2---:R-:W-:Y:S01]  /*1cad0*/  IADD3 R68, P2, PT, R132.reuse, R3, RZ ;  /* 0x0000000384447210 */ /* 0x044fe20007f5e0ff */
[----:B------:R-:W-:-:S02]  /*1cae0*/  VIADD R74, R132, UR5 ;  /* 0x00000005844a7c36 */ /* 0x000fc40008000000 */
[----:B------:R-:W-:Y:S01]  /*1caf0*/  VIADD R76, R0, 0x8c ;  /* 0x0000008c004c7836 */ /* 0x000fe20000000000 */
[-C--:B------:R-:W-:Y:S02]  /*1cb00*/  LEA.HI.X.SX32 R69, R132, R2.reuse, 0x1, P2 ;  /* 0x0000000284457211 */ /* 0x080fe400010f0eff */
[-C--:B----4-:R-:W-:Y:S02]  /*1cb10*/  IADD3 R70, P2, PT, R74, R3.reuse, RZ ;  /* 0x000000034a467210 */ /* 0x090fe40007f5e0ff */
[----:B------:R-:W-:Y:S01]  /*1cb20*/  PRMT R77, R75, 0x9910, RZ ;  /* 0x000099104b4d7816 */ /* 0x000fe200000000ff */
[----:B------:R-:W-:Y:S01]  /*1cb30*/  VIADD R134, R0, 0x8b ;  /* 0x0000008b00867836 */ /* 0x000fe20000000000 */
[----:B------:R-:W-:Y:S02]  /*1cb40*/  LEA.HI.X.SX32 R71, R74, R2, 0x1, P2 ;  /* 0x000000024a477211 */ /* 0x000fe400010f0eff */
[----:B---3--:R-:W-:Y:S01]  /*1cb50*/  ISETP.LT.AND P2, PT, R76, UR4, !P1 ;  /* 0x000000044c007c0c */ /* 0x008fe2000cf41270 */
[----:B------:R-:W2:Y:S01]  /*1cb60*/  LDCU UR4, c[0x0][0x39c] ;  /* 0x00007380ff0477ac */ /* 0x000ea20008000800 */
[----:B------:R-:W-:Y:S01]  /*1cb70*/  SHF.R.S32.HI R77, RZ, 0x8, R77 ;  /* 0x00000008ff4d7819 */ /* 0x000fe2000001144d */
[----:B------:R-:W-:Y:S01]  /*1cb80*/  VIADD R74, R74, UR5 ;  /* 0x000000054a4a7c36 */ /* 0x000fe20008000000 */
[----:B0-----:R-:W-:Y:S01]  /*1cb90*/  ISETP.LT.AND P6, PT, R134, UR6, !P1 ;  /* 0x0000000686007c0c */ /* 0x001fe2000cfc1270 */
[----:B------:R-:W0:Y:S01]  /*1cba0*/  LDCU UR6, c[0x0][0x39c] ;  /* 0x00007380ff0677ac */ /* 0x000e220008000800 */
[----:B------:R-:W-:Y:S01]  /*1cbb0*/  PRMT R76, R135, 0x9910, RZ ;  /* 0x00009910874c7816 */ /* 0x000fe200000000ff */
[----:B------:R3:W-:Y:S01]  /*1cbc0*/  @P3 STG.E.U8 desc[UR26][R68.64], R77 ;  /* 0x0000004d44003986 */ /* 0x0007e2000c10111a */
[C---:B-----5:R-:W-:Y:S01]  /*1cbd0*/  IADD3 R72, P3, PT, R74.reuse, R3, RZ ;  /* 0x000000034a487210 */ /* 0x060fe20007f7e0ff */
[----:B------:R-:W-:-:S03]  /*1cbe0*/  VIADD R75, R74, UR5 ;  /* 0x000000054a4b7c36 */ /* 0x000fc60008000000 */
[-C--:B------:R-:W-:Y:S01]  /*1cbf0*/  LEA.HI.X.SX32 R73, R74, R2.reuse, 0x1, P3 ;  /* 0x000000024a497211 */ /* 0x080fe200018f0eff */
[----:B------:R4:W-:Y:S01]  /*1cc00*/  @P5 STG.E.U8 desc[UR26][R70.64], R135 ;  /* 0x0000008746005986 */ /* 0x0009e2000c10111a */
[----:B---3--:R-:W-:Y:S01]  /*1cc10*/  SHF.R.S32.HI R77, RZ, 0x8, R76 ;  /* 0x00000008ff4d7819 */ /* 0x008fe2000001144c */
[C---:B------:R-:W-:Y:S01]  /*1cc20*/  VIADD R69, R0.reuse, 0x8e ;  /* 0x0000008e00457836 */ /* 0x040fe20000000000 */
[-C--:B------:R-:W-:Y:S01]  /*1cc30*/  IADD3 R68, P5, PT, R75, R3.reuse, RZ ;  /* 0x000000034b447210 */ /* 0x080fe20007fbe0ff */
[C---:B----4-:R-:W-:Y:S02]  /*1cc40*/  VIADD R70, R0.reuse, 0x8f ;  /* 0x0000008f00467836 */ /* 0x050fe40000000000 */
[----:B------:R3:W-:Y:S01]  /*1cc50*/  @P0 STG.E.U8 desc[UR26][R72.64], R77 ;  /* 0x0000004d48000986 */ /* 0x0007e2000c10111a */
[----:B-1----:R-:W-:Y:S01]  /*1cc60*/  ISETP.LT.AND P0, PT, R69, UR7, !P1 ;  /* 0x0000000745007c0c */ /* 0x002fe2000cf01270 */
[----:B------:R-:W-:Y:S01]  /*1cc70*/  VIADD R132, R0, 0x8d ;  /* 0x0000008d00847836 */ /* 0x000fe20000000000 */
[C---:B------:R-:W-:Y:S01]  /*1cc80*/  LEA.HI.X.SX32 R69, R75.reuse, R2, 0x1, P5 ;  /* 0x000000024b457211 */ /* 0x040fe200028f0eff */
[----:B------:R-:W-:Y:S01]  /*1cc90*/  VIADD R75, R75, UR5 ;  /* 0x000000054b4b7c36 */ /* 0x000fe20008000000 */
[----:B------:R-:W-:Y:S01]  /*1cca0*/  F2FP.SATFINITE.E4M3.F32.PACK_AB_MERGE_C R79, R79, R78, RZ ;  /* 0x0000004e4f4f723e */ /* 0x000fe200048070ff */
[----:B------:R-:W1:Y:S01]  /*1ccb0*/  LDCU UR7, c[0x0][0x39c] ;  /* 0x00007380ff0777ac */ /* 0x000e620008000800 */
[----:B--2---:R-:W-:Y:S01]  /*1ccc0*/  ISETP.LT.AND P5, PT, R70, UR4, !P1 ;  /* 0x0000000446007c0c */ /* 0x004fe2000cfa1270 */
[----:B------:R-:W2:Y:S01]  /*1ccd0*/  LDCU UR4, c[0x0][0x39c] ;  /* 0x00007380ff0477ac */ /* 0x000ea20008000800 */
[----:B------:R-:W-:Y:S01]  /*1cce0*/  PRMT R71, R79, 0x9910, RZ ;  /* 0x000099104f477816 */ /* 0x000fe200000000ff */
[----:B------:R4:W-:Y:S01]  /*1ccf0*/  @P4 STG.E.U8 desc[UR26][R68.64], R79 ;  /* 0x0000004f44004986 */ /* 0x0009e2000c10111a */
[----:B0-----:R-:W-:Y:S01]  /*1cd00*/  ISETP.LT.AND P3, PT, R132, UR6, !P1 ;  /* 0x0000000684007c0c */ /* 0x001fe2000cf61270 */
[----:B------:R-:W0:Y:S01]  /*1cd10*/  LDCU UR6, c[0x0][0x39c] ;  /* 0x00007380ff0677ac */ /* 0x000e220008000800 */
[C---:B------:R-:W-:Y:S01]  /*1cd20*/  IADD3 R70, P4, PT, R75.reuse, R3, RZ ;  /* 0x000000034b467210 */ /* 0x040fe20007f9e0ff */
[----:B------:R-:W-:-:S02]  /*1cd30*/  VIADD R74, R75, UR5 ;  /* 0x000000054b4a7c36 */ /* 0x000fc40008000000 */
[----:B---3--:R-:W-:Y:S01]  /*1cd40*/  IMAD.MOV.U32 R73, RZ, RZ, R71 ;  /* 0x000000ffff497224 */ /* 0x008fe200078e0047 */
        /* <DEDUP_REMOVED lines=15> */
[----:B0-----:R-:W-:Y:S01]  /*1ce40*/  ISETP.LT.AND P2, PT, R69, UR6, !P1 ;  /* 0x0000000645007c0c */ /* 0x001fe2000cf41270 */
[----:B------:R-:W0:Y:S01]  /*1ce50*/  LDCU UR6, c[0x0][0x39c] ;  /* 0x00007380ff0677ac */ /* 0x000e220008000800 */
[C---:B------:R-:W-:Y:S01]  /*1ce60*/  LEA.HI.X.SX32 R69, R74.reuse, R2, 0x1, P6 ;  /* 0x000000024a457211 */ /* 0x040fe200030f0eff */
[----:B------:R-:W-:Y:S01]  /*1ce70*/  VIADD R74, R74, UR5 ;  /* 0x000000054a4a7c36 */ /* 0x000fe20008000000 */
[----:B------:R-:W-:Y:S01]  /*1ce80*/  SHF.R.S32.HI R77, RZ, 0x8, R77 ;  /* 0x00000008ff4d7819 */ /* 0x000fe2000001144d */
[----:B------:R-:W4:Y:S02]  /*1ce90*/  LDCU UR4, c[0x0][0x39c] ;  /* 0x00007380ff0477ac */ /* 0x000f240008000800 */
[----:B---3--:R-:W-:-:S02]  /*1cea0*/  VIADD R75, R74, UR5 ;  /* 0x000000054a4b7c36 */ /* 0x008fc40008000000 */
[----:B------:R3:W-:Y:S01]  /*1ceb0*/  @P3 STG.E.U8 desc[UR26][R68.64], R77 ;  /* 0x0000004d44003986 */ /* 0x0007e2000c10111a */
[CC--:B------:R-:W-:Y:S02]  /*1cec0*/  IADD3 R70, P3, PT, R74.reuse, R3.reuse, RZ ;  /* 0x000000034a467210 */ /* 0x0c0fe40007f7e0ff */
[----:B--2---:R-:W-:Y:S02]  /*1ced0*/  PRMT R73, R83, 0x9910, RZ ;  /* 0x0000991053497816 */ /* 0x004fe400000000ff */
[-C--:B------:R-:W-:Y:S02]  /*1cee0*/  LEA.HI.X.SX32 R71, R74, R2.reuse, 0x1, P3 ;  /* 0x000000024a477211 */ /* 0x080fe400018f0eff */
[C---:B------:R-:W-:Y:S01]  /*1cef0*/  IADD3 R72, P3, PT, R75.reuse, R3, RZ ;  /* 0x000000034b487210 */ /* 0x040fe20007f7e0ff */
[----:B------:R-:W-:Y:S01]  /*1cf00*/  IMAD.MOV.U32 R74, RZ, RZ, R73 ;  /* 0x000000ffff4a7224 */ /* 0x000fe200078e0049 */
[----:B-1----:R-:W-:Y:S01]  /*1cf10*/  ISETP.LT.AND P6, PT, R76, UR7, !P1 ;  /* 0x000000074c007c0c */ /* 0x002fe2000cfc1270 */
[----:B------:R-:W1:Y:S01]  /*1cf20*/  LDCU UR7, c[0x0][0x39c] ;  /* 0x00007380ff0777ac */ /* 0x000e620008000800 */
[C---:B------:R-:W-:Y:S01]  /*1cf30*/  LEA.HI.X.SX32 R73, R75.reuse, R2, 0x1, P3 ;  /* 0x000000024b497211 */ /* 0x040fe200018f0eff */
[----:B------:R-:W-:Y:S01]  /*1cf40*/  VIADD R75, R75, UR5 ;  /* 0x000000054b4b7c36 */ /* 0x000fe20008000000 */
[----:B---3--:R-:W-:Y:S01]  /*1cf50*/  SHF.R.S32.HI R77, RZ, 0x8, R74 ;  /* 0x00000008ff4d7819 */ /* 0x008fe2000001144a */
[----:B------:R2:W-:Y:S01]  /*1cf60*/  @P0 STG.E.U8 desc[UR26][R70.64], R83 ;  /* 0x0000005346000986 */ /* 0x0005e2000c10111a */
[----:B------:R-:W-:-:S02]  /*1cf70*/  VIADD R69, R0, 0x94 ;  /* 0x0000009400457836 */ /* 0x000fc40000000000 */
[C---:B------:R-:W-:Y:S01]  /*1cf80*/  VIADD R76, R0.reuse, 0x93 ;  /* 0x00000093004c7836 */ /* 0x040fe20000000000 */
[----:B------:R3:W-:Y:S01]  /*1cf90*/  @P5 STG.E.U8 desc[UR26][R72.64], R77 ;  /* 0x0000004d48005986 */ /* 0x0007e2000c10111a */
[-C--:B------:R-:W-:Y:S02]  /*1cfa0*/  IADD3 R68, P5, PT, R75, R3.reuse, RZ ;  /* 0x000000034b447210 */ /* 0x080fe40007fbe0ff */
[----:B------:R-:W-:Y:S02]  /*1cfb0*/  F2FP.SATFINITE.E4M3.F32.PACK_AB_MERGE_C R85, R85, R84, RZ ;  /* 0x000000545555723e */ /* 0x000fe400048070ff */
[----:B0-----:R-:W-:Y:S01]  /*1cfc0*/  ISETP.LT.AND P3, PT, R69, UR6, !P1 ;  /* 0x0000000645007c0c */ /* 0x001fe2000cf61270 */
[----:B------:R-:W-:Y:S01]  /*1cfd0*/  VIADD R74, R0, 0x95 ;  /* 0x00000095004a7836 */ /* 0x000fe20000000000 */
[----:B----4-:R-:W-:Y:S01]  /*1cfe0*/  ISETP.LT.AND P0, PT, R76, UR4, !P1 ;  /* 0x000000044c007c0c */ /* 0x010fe2000cf01270 */
[----:B------:R-:W0:Y:S01]  /*1cff0*/  LDCU UR4, c[0x0][0x39c] ;  /* 0x00007380ff0477ac */ /* 0x000e220008000800 */
[C---:B------:R-:W-:Y:S01]  /*1d000*/  LEA.HI.X.SX32 R69, R75.reuse, R2, 0x1, P5 ;  /* 0x000000024b457211 */ /* 0x040fe200028f0eff */
[----:B------:R-:W-:Y:S01]  /*1d010*/  VIADD R75, R75, UR5 ;  /* 0x000000054b4b7c36 */ /* 0x000fe20008000000 */
[----:B--2---:R-:W-:Y:S01]  /*1d020*/  PRMT R71, R85, 0x9910, RZ ;  /* 0x0000991055477816 */ /* 0x004fe200000000ff */
[----:B------:R-:W2:Y:S01]  /*1d030*/  LDCU UR6, c[0x0][0x39c] ;  /* 0x00007380ff0677ac */ /* 0x000ea20008000800 */
[----:B-1----:R-:W-:Y:S01]  /*1d040*/  ISETP.LT.AND P5, PT, R74, UR7, !P1 ;  /* 0x000000074a007c0c */ /* 0x002fe2000cfa1270 */
        /* <DEDUP_REMOVED lines=13> */
[----:B0-----:R-:W-:Y:S01]  /*1d120*/  ISETP.LT.AND P2, PT, R76, UR4, !P1 ;  /* 0x000000044c007c0c */ /* 0x001fe2000cf41270 */
[----:B------:R-:W0:Y:S01]  /*1d130*/  LDCU UR4, c[0x0][0x39c] ;  /* 0x00007380ff0477ac */ /* 0x000e220008000800 */
[----:B------:R-:W-:Y:S02]  /*1d140*/  PRMT R77, R87, 0x9910, RZ ;  /* 0x00009910574d7816 */ /* 0x000fe400000000ff */
[C---:B-1----:R-:W-:Y:S02]  /*1d150*/  IADD3 R68, P4, PT, R74.reuse, R3, RZ ;  /* 0x000000034a447210 */ /* 0x042fe40007f9e0ff */
        /* <DEDUP_REMOVED lines=9> */
[----:B--2---:R-:W-:Y:S01]  /*1d1f0*/  ISETP.LT.AND P4, PT, R76, UR6, !P1 ;  /* 0x000000064c007c0c */ /* 0x004fe2000cf81270 */
[----:B------:R-:W2:Y:S01]  /*1d200*/  LDCU UR6, c[0x0][0x39c] ;  /* 0x00007380ff0677ac */ /* 0x000ea20008000800 */
[----:B------:R-:W-:Y:S01]  /*1d210*/  PRMT R76, R89, 0x9910, RZ ;  /* 0x00009910594c7816 */ /* 0x000fe200000000ff */
[----:B-1----:R-:W-:Y:S01]  /*1d220*/  VIADD R72, R0, 0x98 ;  /* 0x0000009800487836 */ /* 0x002fe20000000000 */
[----:B------:R-:W-:Y:S01]  /*1d230*/  LEA.HI.X.SX32 R71, R74, R2, 0x1, P0 ;  /* 0x000000024a477211 */ /* 0x000fe200000f0eff */
[----:B------:R-:W-:-:S03]  /*1d240*/  VIADD R73, R0, 0x99 ;  /* 0x0000009900497836 */ /* 0x000fc60000000000 */
[----:B0-----:R-:W-:Y:S01]  /*1d250*/  ISETP.LT.AND P0, PT, R72, UR4, !P1 ;  /* 0x0000000448007c0c */ /* 0x001fe2000cf01270 */
[----:B------:R-:W-:Y:S01]  /*1d260*/  IMAD.MOV.U32 R74, RZ, RZ, R76 ;  /* 0x000000ffff4a7224 */ /* 0x000fe200078e004c */
[-C--:B------:R-:W-:Y:S01]  /*1d270*/  IADD3 R72, P6, PT, R75, R3.reuse, RZ ;  /* 0x000000034b487210 */ /* 0x080fe20007fde0ff */
[----:B------:R0:W-:Y:S01]  /*1d280*/  @P3 STG.E.U8 desc[UR26][R70.64], R89 ;  /* 0x0000005946003986 */ /* 0x0001e2000c10111a */
[----:B---3--:R-:W-:Y:S01]  /*1d290*/  ISETP.LT.AND P3, PT, R73, UR7, !P1 ;  /* 0x0000000749007c0c */ /* 0x008fe2000cf61270 */
[----:B------:R-:W1:Y:S01]  /*1d2a0*/  LDCU UR4, c[0x0][0x39c] ;  /* 0x00007380ff0477ac */ /* 0x000e620008000800 */
        /* <DEDUP_REMOVED lines=8> */
[----:B--2---:R-:W-:Y:S01]  /*1d330*/  ISETP.LT.AND P5, PT, R69, UR6, !P1 ;  /* 0x0000000645007c0c */ /* 0x004fe2000cfa1270 */
[C---:B0-----:R-:W-:Y:S01]  /*1d340*/  VIADD R71, R0.reuse, 0x9b ;  /* 0x0000009b00477836 */ /* 0x041fe20000000000 */
[CC--:B------:R-:W-:Y:S01]  /*1d350*/  LEA.HI.X.SX32 R69, R75.reuse, R2.reuse, 0x1, P6 ;  /* 0x000000024b457211 */ /* 0x0c0fe200030f0eff */
[----:B------:R-:W-:Y:S01]  /*1d360*/  VIADD R75, R75, UR5 ;  /* 0x000000054b4b7c36 */ /* 0x000fe20008000000 */
[----:B------:R-:W-:Y:S01]  /*1d370*/  PRMT R74, R91, 0x9910, RZ ;  /* 0x000099105b4a7816 */ /* 0x000fe200000000ff */
[----:B------:R-:W0:Y:S03]  /*1d380*/  LDCU UR6, c[0x0][0x39c] ;  /* 0x00007380ff0677ac */ /* 0x000e260008000800 */
[-C--:B------:R-:W-:Y:S01]  /*1d390*/  IADD3 R70, P6, PT, R75, R3.reuse, RZ ;  /* 0x000000034b467210 */ /* 0x080fe20007fde0ff */
[----:B------:R2:W-:Y:S01]  /*1d3a0*/  @P2 STG.E.U8 desc[UR26][R68.64], R91 ;  /* 0x0000005b44002986 */ /* 0x0005e2000c10111a */
[----:B----4-:R-:W-:Y:S01]  /*1d3b0*/  IMAD.MOV.U32 R72, RZ, RZ, R74 ;  /* 0x000000ffff487224 */ /* 0x010fe200078e004a */
[----:B-1----:R-:W-:Y:S01]  /*1d3c0*/  ISETP.LT.AND P2, PT, R71, UR4, !P1 ;  /* 0x0000000447007c0c */ /* 0x002fe2000cf41270 */
[C---:B------:R-:W-:Y:S01]  /*1d3d0*/  VIADD R74, R75.reuse, UR5 ;  /* 0x000000054b4a7c36 */ /* 0x040fe20008000000 */
[----:B------:R-:W-:Y:S01]  /*1d3e0*/  LEA.HI.X.SX32 R71, R75, R2, 0x1, P6 ;  /* 0x000000024b477211 */ /* 0x000fe200030f0eff */
[----:B------:R-:W-:Y:S01]  /*1d3f0*/  VIADD R73, R0, 0x9c ;  /* 0x0000009c00497836 */ /* 0x000fe20000000000 */
[----:B------:R-:W-:Y:S01]  /*1d400*/  SHF.R.S32.HI R75, RZ, 0x8, R72 ;  /* 0x00000008ff4b7819 */ /* 0x000fe20000011448 */
[----:B------:R-:W1:Y:S01]  /*1d410*/  LDCU UR4, c[0x0][0x39c] ;  /* 0x00007380ff0477ac */ /* 0x000e620008000800 */
        /* <DEDUP_REMOVED lines=9> */
[C---:B--2---:R-:W-:Y:S01]  /*1d4b0*/  IADD3 R68, P0, PT, R74.reuse, R3, RZ ;  /* 0x000000034a447210 */ /* 0x044fe20007f1e0ff */
        /* <DEDUP_REMOVED lines=8> */
[----:B-1----:R-:W-:Y:S01]  /*1d540*/  ISETP.LT.AND P0, PT, R74, UR4, !P1 ;  /* 0x000000044a007c0c */ /* 0x002fe2000cf01270 */
        /* <DEDUP_REMOVED lines=235> */
[-C--:B------:R-:W-:Y:S01]  /*1e400*/  IADD3 R70, P4, PT, R75, R3.reuse, RZ ;  /* 0x000000034b467210 */ /* 0x080fe20007f9e0ff */
[----:B--2---:R-:W-:Y:S01]  /*1e410*/  IMAD.MOV.U32 R72, RZ, RZ, R71 ;  /* 0x000000ffff487224 */ /* 0x004fe200078e0047 */
[----:B------:R-:W-:Y:S01]  /*1e420*/  F2FP.SATFINITE.E4M3.F32.PACK_AB_MERGE_C R123, R123, R122, RZ ;  /* 0x0000007a7b7b723e */ /* 0x000fe200048070ff */
[C---:B------:R-:W-:Y:S01]  /*1e430*/  VIADD R74, R75.reuse, UR5 ;  /* 0x000000054b4a7c36 */ /* 0x040fe20008000000 */
[----:B------:R-:W-:Y:S01]  /*1e440*/  LEA.HI.X.SX32 R71, R75, R2, 0x1, P4 ;  /* 0x000000024b477211 */ /* 0x000fe200020f0eff */
[----:B------:R-:W-:Y:S01]  /*1e450*/  VIADD R76, R0, 0xba ;  /* 0x000000ba004c7836 */ /* 0x000fe20000000000 */
[----:B------:R-:W-:Y:S01]  /*1e460*/  SHF.R.S32.HI R75, RZ, 0x8, R72 ;  /* 0x00000008ff4b7819 */ /* 0x000fe20000011448 */
[----:B------:R-:W2:Y:S01]  /*1e470*/  LDCU UR7, c[0x0][0x39c] ;  /* 0x00007380ff0777ac */ /* 0x000ea20008000800 */
[----:B------:R-:W-:-:S04]  /*1e480*/  IADD3 R72, P4, PT, R74, R3, RZ ;  /* 0x000000034a487210 */ /* 0x000fc80007f9e0ff */
[CC--:B------:R-:W-:Y:S01]  /*1e490*/  LEA.HI.X.SX32 R73, R74.reuse, R2.reuse, 0x1, P4 ;  /* 0x000000024a497211 */ /* 0x0c0fe200020f0eff */
[----:B------:R-:W-:Y:S01]  /*1e4a0*/  VIADD R74, R74, UR5 ;  /* 0x000000054a4a7c36 */ /* 0x000fe20008000000 */
[----:B------:R4:W-:Y:S01]  /*1e4b0*/  @P2 STG.E.U8 desc[UR26][R70.64], R75 ;  /* 0x0000004b46002986 */ /* 0x0009e2000c10111a */
[----:B---3--:R-:W-:Y:S01]  /*1e4c0*/  ISETP.LT.AND P2, PT, R76, UR4, !P1 ;  /* 0x000000044c007c0c */ /* 0x008fe2000cf41270 */
[----:B------:R-:W3:Y:S01]  /*1e4d0*/  LDCU UR4, c[0x0][0x39c] ;  /* 0x00007380ff0477ac */ /* 0x000ee20008000800 */
        /* <DEDUP_REMOVED lines=14> */
[----:B-1----:R-:W-:Y:S01]  /*1e5c0*/  VIADD R72, R0, 0xbc ;  /* 0x000000bc00487836 */ /* 0x002fe20000000000 */
[----:B------:R-:W-:Y:S01]  /*1e5d0*/  LEA.HI.X.SX32 R71, R74, R2, 0x1, P0 ;  /* 0x000000024a477211 */ /* 0x000fe200000f0eff */
[----:B------:R-:W-:-:S03]  /*1e5e0*/  VIADD R73, R0, 0xbd ;  /* 0x000000bd00497836 */ /* 0x000fc60000000000 */
[----:B---3--:R-:W-:Y:S01]  /*1e5f0*/  ISETP.LT.AND P0, PT, R72, UR4, !P1 ;  /* 0x0000000448007c0c */ /* 0x008fe2000cf01270 */
[----:B------:R-:W-:Y:S01]  /*1e600*/  IMAD.MOV.U32 R74, RZ, RZ, R76 ;  /* 0x000000ffff4a7224 */ /* 0x000fe200078e004c */
[-C--:B------:R-:W-:Y:S01]  /*1e610*/  IADD3 R72, P6, PT, R75, R3.reuse, RZ ;  /* 0x000000034b487210 */ /* 0x080fe20007fde0ff */
[----:B------:R1:W-:Y:S01]  /*1e620*/  @P3 STG.E.U8 desc[UR26][R70.64], R125 ;  /* 0x0000007d46003986 */ /* 0x0003e2000c10111a */
[----:B--2---:R-:W-:Y:S01]  /*1e630*/  ISETP.LT.AND P3, PT, R73, UR7, !P1 ;  /* 0x0000000749007c0c */ /* 0x004fe2000cf61270 */
        /* <DEDUP_REMOVED lines=66> */
[----:B------:R-:W-:Y:S01]  /*1ea60*/  PRMT R5, R77, 0x9910, RZ ;  /* 0x000099104d057816 */ /* 0x000fe200000000ff */
[----:B------:R4:W-:Y:S01]  /*1ea70*/  @P4 STG.E.U8 desc[UR26][R68.64], R77 ;  /* 0x0000004d44004986 */ /* 0x0009e2000c10111a */
[----:B0-----:R-:W-:Y:S01]  /*1ea80*/  ISETP.LT.AND P3, PT, R78, UR6, !P1 ;  /* 0x000000064e007c0c */ /* 0x001fe2000cf61270 */
[----:B------:R-:W0:Y:S01]  /*1ea90*/  LDCU UR6, c[0x0][0x39c] ;  /* 0x00007380ff0677ac */ /* 0x000e220008000800 */
[C---:B------:R-:W-:Y:S01]  /*1eaa0*/  IADD3 R4, P4, PT, R74.reuse, R3, RZ ;  /* 0x000000034a047210 */ /* 0x040fe20007f9e0ff */
[C---:B--2---:R-:W-:Y:S02]  /*1eab0*/  VIADD R72, R74.reuse, UR5 ;  /* 0x000000054a487c36 */ /* 0x044fe40008000000 */
[----:B------:R-:W-:Y:S01]  /*1eac0*/  IMAD.MOV.U32 R73, RZ, RZ, R5 ;  /* 0x000000ffff497224 */ /* 0x000fe200078e0005 */
[----:B------:R-:W-:-:S02]  /*1ead0*/  LEA.HI.X.SX32 R5, R74, R2, 0x1, P4 ;  /* 0x000000024a057211 */ /* 0x000fc400020f0eff */
[-C--:B------:R-:W-:Y:S02]  /*1eae0*/  IADD3 R70, P4, PT, R72, R3.reuse, RZ ;  /* 0x0000000348467210 */ /* 0x080fe40007f9e0ff */
[----:B------:R-:W-:Y:S01]  /*1eaf0*/  F2FP.SATFINITE.E4M3.F32.PACK_AB_MERGE_C R75, R7, R6, RZ ;  /* 0x00000006074b723e */ /* 0x000fe200048070ff */
[----:B------:R-:W-:Y:S01]  /*1eb00*/  VIADD R6, R0, 0xc6 ;  /* 0x000000c600067836 */ /* 0x000fe20000000000 */
[----:B------:R-:W-:Y:S02]  /*1eb10*/  SHF.R.S32.HI R73, RZ, 0x8, R73 ;  /* 0x00000008ff497819 */ /* 0x000fe40000011449 */
[CC--:B------:R-:W-:Y:S01]  /*1eb20*/  LEA.HI.X.SX32 R71, R72.reuse, R2.reuse, 0x1, P4 ;  /* 0x0000000248477211 */ /* 0x0c0fe200020f0eff */
[----:B------:R-:W-:Y:S01]  /*1eb30*/  VIADD R72, R72, UR5 ;  /* 0x0000000548487c36 */ /* 0x000fe20008000000 */
[----:B-1----:R-:W-:Y:S01]  /*1eb40*/  ISETP.LT.AND P4, PT, R6, UR4, !P1 ;  /* 0x0000000406007c0c */ /* 0x002fe2000cf81270 */
[C---:B------:R-:W-:Y:S01]  /*1eb50*/  VIADD R7, R0.reuse, 0xc7 ;  /* 0x000000c700077836 */ /* 0x040fe20000000000 */
[----:B------:R1:W-:Y:S01]  /*1eb60*/  @P6 STG.E.U8 desc[UR26][R4.64], R73 ;  /* 0x0000004904006986 */ /* 0x0003e2000c10111a */
[----:B----4-:R-:W-:Y:S01]  /*1eb70*/  PRMT R69, R75, 0x9910, RZ ;  /* 0x000099104b457816 */ /* 0x010fe200000000ff */
[----:B------:R-:W-:Y:S01]  /*1eb80*/  VIADD R68, R0, 0xc8 ;  /* 0x000000c800447836 */ /* 0x000fe20000000000 */
[C---:B------:R-:W-:Y:S01]  /*1eb90*/  IADD3 R6, P6, PT, R72.reuse, R3, RZ ;  /* 0x0000000348067210 */ /* 0x040fe20007fde0ff */
[----:B------:R2:W-:Y:S01]  /*1eba0*/  @P0 STG.E.U8 desc[UR26][R70.64], R75 ;  /* 0x0000004b46000986 */ /* 0x0005e2000c10111a */
[----:B0-----:R-:W-:Y:S01]  /*1ebb0*/  ISETP.LT.AND P0, PT, R7, UR6, !P1 ;  /* 0x0000000607007c0c */ /* 0x001fe2000cf01270 */
[----:B------:R-:W0:Y:S01]  /*1ebc0*/  LDCU UR4, c[0x0][0x39c] ;  /* 0x00007380ff0477ac */ /* 0x000e220008000800 */
[C---:B------:R-:W-:Y:S01]  /*1ebd0*/  LEA.HI.X.SX32 R7, R72.reuse, R2, 0x1, P6 ;  /* 0x0000000248077211 */ /* 0x040fe200030f0eff */
[----:B------:R-:W-:Y:S01]  /*1ebe0*/  VIADD R72, R72, UR5 ;  /* 0x0000000548487c36 */ /* 0x000fe20008000000 */
[----:B------:R-:W-:Y:S01]  /*1ebf0*/  SHF.R.S32.HI R69, RZ, 0x8, R69 ;  /* 0x00000008ff457819 */ /* 0x000fe20000011445 */
[----:B------:R-:W4:Y:S01]  /*1ec00*/  LDCU UR6, c[0x0][0x39c] ;  /* 0x00007380ff0677ac */ /* 0x000f220008000800 */
[----:B---3--:R-:W-:Y:S01]  /*1ec10*/  ISETP.LT.AND P6, PT, R68, UR7, !P1 ;  /* 0x0000000744007c0c */ /* 0x008fe2000cfc1270 */
[----:B------:R-:W-:-:S02]  /*1ec20*/  VIADD R68, R72, UR5 ;  /* 0x0000000548447c36 */ /* 0x000fc40008000000 */
[----:B------:R3:W-:Y:S01]  /*1ec30*/  @P3 STG.E.U8 desc[UR26][R6.64], R69 ;  /* 0x0000004506003986 */ /* 0x0007e2000c10111a */
[CC--:B-1----:R-:W-:Y:S01]  /*1ec40*/  IADD3 R4, P3, PT, R72.reuse, R3.reuse, RZ ;  /* 0x0000000348047210 */ /* 0x0c2fe20007f7e0ff */
[----:B------:R-:W1:Y:S01]  /*1ec50*/  LDCU UR7, c[0x0][0x39c] ;  /* 0x00007380ff0777ac */ /* 0x000e620008000800 */
[----:B--2---:R-:W-:Y:S02]  /*1ec60*/  F2FP.SATFINITE.E4M3.F32.PACK_AB_MERGE_C R71, R9, R8, RZ ;  /* 0x000000080947723e */ /* 0x004fe400048070ff */
[----:B------:R-:W-:Y:S02]  /*1ec70*/  LEA.HI.X.SX32 R5, R72, R2, 0x1, P3 ;  /* 0x0000000248057211 */ /* 0x000fe400018f0eff */
[----:B------:R-:W-:Y:S02]  /*1ec80*/  PRMT R70, R71, 0x9910, RZ ;  /* 0x0000991047467816 */ /* 0x000fe400000000ff */
[----:B------:R-:W-:Y:S02]  /*1ec90*/  IADD3 R8, P3, PT, R68, R3, RZ ;  /* 0x0000000344087210 */ /* 0x000fe40007f7e0ff */
[----:B---3--:R-:W-:-:S02]  /*1eca0*/  SHF.R.S32.HI R69, RZ, 0x8, R70 ;  /* 0x00000008ff457819 */ /* 0x008fc40000011446 */
[C---:B------:R-:W-:Y:S01]  /*1ecb0*/  LEA.HI.X.SX32 R9, R68.reuse, R2, 0x1, P3 ;  /* 0x0000000244097211 */ /* 0x040fe200018f0eff */
[----:B------:R-:W-:Y:S01]  /*1ecc0*/  VIADD R68, R68, UR5 ;  /* 0x0000000544447c36 */ /* 0x000fe20008000000 */
[----:B------:R2:W-:Y:S01]  /*1ecd0*/  @P2 STG.E.U8 desc[UR26][R4.64], R71 ;  /* 0x0000004704002986 */ /* 0x0005e2000c10111a */
[C---:B------:R-:W-:Y:S02]  /*1ece0*/  VIADD R72, R0.reuse, 0xc9 ;  /* 0x000000c900487836 */ /* 0x040fe40000000000 */
[----:B------:R-:W-:Y:S01]  /*1ecf0*/  VIADD R7, R0, 0xca ;  /* 0x000000ca00077836 */ /* 0x000fe20000000000 */
[----:B------:R3:W-:Y:S01]  /*1ed00*/  @P5 STG.E.U8 desc[UR26][R8.64], R69 ;  /* 0x0000004508005986 */ /* 0x0007e2000c10111a */
[----:B------:R-:W-:Y:S02]  /*1ed10*/  IADD3 R6, P5, PT, R68, R3, RZ ;  /* 0x0000000344067210 */ /* 0x000fe40007fbe0ff */
[----:B0-----:R-:W-:Y:S01]  /*1ed20*/  ISETP.LT.AND P2, PT, R72, UR4, !P1 ;  /* 0x0000000448007c0c */ /* 0x001fe2000cf41270 */
[----:B------:R-:W0:Y:S01]  /*1ed30*/  LDCU UR4, c[0x0][0x39c] ;  /* 0x00007380ff0477ac */ /* 0x000e220008000800 */
[----:B----4-:R-:W-:-:S02]  /*1ed40*/  ISETP.LT.AND P3, PT, R7, UR6, !P1 ;  /* 0x0000000607007c0c */ /* 0x010fc4000cf61270 */
[----:B------:R-:W-:Y:S01]  /*1ed50*/  F2FP.SATFINITE.E4M3.F32.PACK_AB_MERGE_C R73, R11, R10, RZ ;  /* 0x0000000a0b49723e */ /* 0x000fe200048070ff */
[----:B------:R-:W4:Y:S01]  /*1ed60*/  LDCU UR6, c[0x0][0x39c] ;  /* 0x00007380ff0677ac */ /* 0x000f220008000800 */
[C---:B------:R-:W-:Y:S01]  /*1ed70*/  LEA.HI.X.SX32 R7, R68.reuse, R2, 0x1, P5 ;  /* 0x0000000244077211 */ /* 0x040fe200028f0eff */
[----:B------:R-:W-:Y:S01]  /*1ed80*/  VIADD R68, R68, UR5 ;  /* 0x0000000544447c36 */ /* 0x000fe20008000000 */
[----:B------:R-:W-:-:S03]  /*1ed90*/  PRMT R11, R73, 0x9910, RZ ;  /* 0x00009910490b7816 */ /* 0x000fc600000000ff */
[----:B------:R5:W-:Y:S01]  /*1eda0*/  @P4 STG.E.U8 desc[UR26][R6.64], R73 ;  /* 0x0000004906004986 */ /* 0x000be2000c10111a */
[CC--:B--2---:R-:W-:Y:S01]  /*1edb0*/  IADD3 R4, P4, PT, R68.reuse, R3.reuse, RZ ;  /* 0x0000000344047210 */ /* 0x0c4fe20007f9e0ff */
[C---:B------:R-:W-:Y:S01]  /*1edc0*/  VIADD R10, R68.reuse, UR5 ;  /* 0x00000005440a7c36 */ /* 0x040fe20008000000 */
[----:B------:R-:W-:Y:S02]  /*1edd0*/  SHF.R.S32.HI R11, RZ, 0x8, R11 ;  /* 0x00000008ff0b7819 */ /* 0x000fe4000001140b */
[----:B------:R-:W-:Y:S02]  /*1ede0*/  LEA.HI.X.SX32 R5, R68, R2, 0x1, P4 ;  /* 0x0000000244057211 */ /* 0x000fe400020f0eff */
[----:B---3--:R-:W-:Y:S02]  /*1edf0*/  IADD3 R8, P4, PT, R10, R3, RZ ;  /* 0x000000030a087210 */ /* 0x008fe40007f9e0ff */
[----:B------:R-:W-:Y:S01]  /*1ee00*/  F2FP.SATFINITE.E4M3.F32.PACK_AB_MERGE_C R69, R13, R12, RZ ;  /* 0x0000000c0d45723e */ /* 0x000fe200048070ff */
[----:B------:R-:W-:Y:S01]  /*1ee10*/  VIADD R12, R0, 0xcc ;  /* 0x000000cc000c7836 */ /* 0x000fe20000000000 */
[C---:B------:R-:W-:Y:S01]  /*1ee20*/  LEA.HI.X.SX32 R9, R10.reuse, R2, 0x1, P4 ;  /* 0x000000020a097211 */ /* 0x040fe200020f0eff */
[----:B------:R-:W-:Y:S01]  /*1ee30*/  VIADD R10, R10, UR5 ;  /* 0x000000050a0a7c36 */ /* 0x000fe20008000000 */
[----:B------:R2:W-:Y:S01]  /*1ee40*/  @P0 STG.E.U8 desc[UR26][R4.64], R11 ;  /* 0x0000000b04000986 */ /* 0x0005e2000c10111a */
[----:B------:R-:W-:Y:S01]  /*1ee50*/  VIADD R70, R0, 0xcb ;  /* 0x000000cb00467836 */ /* 0x000fe20000000000 */
[----:B0-----:R-:W-:Y:S01]  /*1ee60*/  ISETP.LT.AND P0, PT, R12, UR4, !P1 ;  /* 0x000000040c007c0c */ /* 0x001fe2000cf01270 */
[----:B------:R-:W0:Y:S01]  /*1ee70*/  LDCU UR4, c[0x0][0x39c] ;  /* 0x00007380ff0477ac */ /* 0x000e220008000800 */
[----:B------:R-:W-:-:S02]  /*1ee80*/  PRMT R13, R69, 0x9910, RZ ;  /* 0x00009910450d7816 */ /* 0x000fc400000000ff */
[----:B-----5:R-:W-:Y:S02]  /*1ee90*/  IADD3 R6, P4, PT, R10, R3, RZ ;  /* 0x000000030a067210 */ /* 0x020fe40007f9e0ff */
[----:B-1----:R-:W-:Y:S01]  /*1eea0*/  ISETP.LT.AND P5, PT, R70, UR7, !P1 ;  /* 0x0000000746007c0c */ /* 0x002fe2000cfa1270 */
[----:B------:R-:W1:Y:S01]  /*1eeb0*/  LDCU UR7, c[0x0][0x39c] ;  /* 0x00007380ff0777ac */ /* 0x000e620008000800 */
[C---:B------:R-:W-:Y:S01]  /*1eec0*/  LEA.HI.X.SX32 R7, R10.reuse, R2, 0x1, P4 ;  /* 0x000000020a077211 */ /* 0x040fe200020f0eff */
[----:B------:R-:W-:Y:S01]  /*1eed0*/  VIADD R10, R10, UR5 ;  /* 0x000000050a0a7c36 */ /* 0x000fe20008000000 */
[----:B------:R-:W-:Y:S01]  /*1eee0*/  SHF.R.S32.HI R13, RZ, 0x8, R13 ;  /* 0x00000008ff0d7819 */ /* 0x000fe2000001140d */
[----:B------:R-:W-:Y:S01]  /*1eef0*/  VIADD R12, R0, 0xcd ;  /* 0x000000cd000c7836 */ /* 0x000fe20000000000 */
[----:B------:R3:W-:Y:S01]  /*1ef00*/  @P6 STG.E.U8 desc[UR26][R8.64], R69 ;  /* 0x0000004508006986 */ /* 0x0007e2000c10111a */
[----:B------:R-:W-:-:S03]  /*1ef10*/  F2FP.SATFINITE.E4M3.F32.PACK_AB_MERGE_C R15, R15, R14, RZ ;  /* 0x0000000e0f0f723e */ /* 0x000fc600048070ff */
[----:B------:R5:W-:Y:S01]  /*1ef20*/  @P2 STG.E.U8 desc[UR26][R6.64], R13 ;  /* 0x0000000d06002986 */ /* 0x000be2000c10111a */
[C---:B--2---:R-:W-:Y:S01]  /*1ef30*/  IADD3 R4, P2, PT, R10.reuse, R3, RZ ;  /* 0x000000030a047210 */ /* 0x044fe20007f5e0ff */
[----:B------:R-:W-:Y:S01]  /*1ef40*/  VIADD R11, R10, UR5 ;  /* 0x000000050a0b7c36 */ /* 0x000fe20008000000 */
[----:B----4-:R-:W-:Y:S01]  /*1ef50*/  ISETP.LT.AND P4, PT, R12, UR6, !P1 ;  /* 0x000000060c007c0c */ /* 0x010fe2000cf81270 */
[----:B------:R-:W2:Y:S01]  /*1ef60*/  LDCU UR6, c[0x0][0x39c] ;  /* 0x00007380ff0677ac */ /* 0x000ea20008000800 */
[----:B------:R-:W-:Y:S01]  /*1ef70*/  PRMT R12, R15, 0x9910, RZ ;  /* 0x000099100f0c7816 */ /* 0x000fe200000000ff */
[----:B---3--:R-:W-:Y:S01]  /*1ef80*/  VIADD R8, R0, 0xce ;  /* 0x000000ce00087836 */ /* 0x008fe20000000000 */
[----:B------:R-:W-:Y:S01]  /*1ef90*/  LEA.HI.X.SX32 R5, R10, R2, 0x1, P2 ;  /* 0x000000020a057211 */ /* 0x000fe200010f0eff */
[----:B------:R-:W-:-:S03]  /*1efa0*/  VIADD R9, R0, 0xcf ;  /* 0x000000cf00097836 */ /* 0x000fc60000000000 */
[----:B0-----:R-:W-:Y:S01]  /*1efb0*/  ISETP.LT.AND P2, PT, R8, UR4, !P1 ;  /* 0x0000000408007c0c */ /* 0x001fe2000cf41270 */
[----:B------:R-:W-:Y:S01]  /*1efc0*/  IMAD.MOV.U32 R10, RZ, RZ, R12 ;  /* 0x000000ffff0a7224 */ /* 0x000fe200078e000c */
[-C--:B------:R-:W-:Y:S01]  /*1efd0*/  IADD3 R8, P6, PT, R11, R3.reuse, RZ ;  /* 0x000000030b087210 */ /* 0x080fe20007fde0ff */
[----:B------:R0:W-:Y:S01]  /*1efe0*/  @P3 STG.E.U8 desc[UR26][R4.64], R15 ;  /* 0x0000000f04003986 */ /* 0x0001e2000c10111a */
[----:B-1----:R-:W-:Y:S01]  /*1eff0*/  ISETP.LT.AND P3, PT, R9, UR7, !P1 ;  /* 0x0000000709007c0c */ /* 0x002fe2000cf61270 */
        /* <DEDUP_REMOVED lines=341> */
[----:B------:R-:W-:Y:S02]  /*20550*/  F2FP.SATFINITE.E4M3.F32.PACK_AB_MERGE_C R55, R55, R54, RZ ;  /* 0x000000363737723e */ /* 0x000fe400048070ff */
[----:B------:R-:W-:Y:S01]  /*20560*/  F2FP.SATFINITE.E4M3.F32.PACK_AB_MERGE_C R57, R57, R56, RZ ;  /* 0x000000383939723e */ /* 0x000fe200048070ff */
[----:B------:R-:W-:Y:S01]  /*20570*/  VIADD R12, R0, 0xf7 ;  /* 0x000000f7000c7836 */ /* 0x000fe20000000000 */
[C---:B------:R-:W-:Y:S01]  /*20580*/  LEA.HI.X.SX32 R9, R10.reuse, R2, 0x1, P6 ;  /* 0x000000020a097211 */ /* 0x040fe200030f0eff */
[----:B------:R-:W-:Y:S01]  /*20590*/  VIADD R10, R10, UR5 ;  /* 0x000000050a0a7c36 */ /* 0x000fe20008000000 */
[----:B------:R-:W-:Y:S01]  /*205a0*/  F2FP.SATFINITE.E4M3.F32.PACK_AB_MERGE_C R59, R59, R58, RZ ;  /* 0x0000003a3b3b723e */ /* 0x000fe200048070ff */
[----:B------:R-:W3:Y:S02]  /*205b0*/  LDCU UR7, c[0x0][0x39c] ;  /* 0x00007380ff0777ac */ /* 0x000ee40008000800 */
[----:B------:R5:W-:Y:S01]  /*205c0*/  @P2 STG.E.U8 desc[UR26][R8.64], R55 ;  /* 0x0000003708002986 */ /* 0x000be2000c10111a */
[C---:B-1----:R-:W-:Y:S01]  /*205d0*/  IADD3 R6, P2, PT, R10.reuse, R3, RZ ;  /* 0x000000030a067210 */ /* 0x042fe20007f5e0ff */
[----:B----4-:R-:W-:Y:S01]  /*205e0*/  VIADD R11, R10, UR5 ;  /* 0x000000050a0b7c36 */ /* 0x010fe20008000000 */
[----:B------:R-:W-:-:S02]  /*205f0*/  PRMT R13, R55, 0x9910, RZ ;  /* 0x00009910370d7816 */ /* 0x000fc400000000ff */
[-C--:B------:R-:W-:Y:S02]  /*20600*/  LEA.HI.X.SX32 R7, R10, R2.reuse, 0x1, P2 ;  /* 0x000000020a077211 */ /* 0x080fe400010f0eff */
[C---:B------:R-:W-:Y:S01]  /*20610*/  IADD3 R4, P2, PT, R11.reuse, R3, RZ ;  /* 0x000000030b047210 */ /* 0x040fe20007f5e0ff */
[----:B------:R-:W-:Y:S01]  /*20620*/  VIADD R10, R0, 0xf8 ;  /* 0x000000f8000a7836 */ /* 0x000fe20000000000 */
[----:B------:R-:W-:Y:S02]  /*20630*/  SHF.R.S32.HI R13, RZ, 0x8, R13 ;  /* 0x00000008ff0d7819 */ /* 0x000fe4000001140d */
[C---:B------:R-:W-:Y:S01]  /*20640*/  LEA.HI.X.SX32 R5, R11.reuse, R2, 0x1, P2 ;  /* 0x000000020b057211 */ /* 0x040fe200010f0eff */
[----:B------:R-:W-:Y:S01]  /*20650*/  VIADD R11, R11, UR5 ;  /* 0x000000050b0b7c36 */ /* 0x000fe20008000000 */
[----:B--2---:R-:W-:Y:S01]  /*20660*/  ISETP.LT.AND P2, PT, R10, UR4, !P1 ;  /* 0x000000040a007c0c */ /* 0x004fe2000cf41270 */
[----:B------:R-:W1:Y:S01]  /*20670*/  LDCU UR4, c[0x0][0x39c] ;  /* 0x00007380ff0477ac */ /* 0x000e620008000800 */
[----:B------:R2:W-:Y:S01]  /*20680*/  @P3 STG.E.U8 desc[UR26][R6.64], R13 ;  /* 0x0000000d06003986 */ /* 0x0005e2000c10111a */
[----:B------:R-:W-:-:S02]  /*20690*/  PRMT R10, R57, 0x9910, RZ ;  /* 0x00009910390a7816 */ /* 0x000fc400000000ff */
[C---:B-----5:R-:W-:Y:S02]  /*206a0*/  IADD3 R8, P3, PT, R11.reuse, R3, RZ ;  /* 0x000000030b087210 */ /* 0x060fe40007f7e0ff */
[----:B0-----:R-:W-:Y:S01]  /*206b0*/  ISETP.LT.AND P6, PT, R12, UR6, !P1 ;  /* 0x000000060c007c0c */ /* 0x001fe2000cfc1270 */
[----:B------:R-:W0:Y:S01]  /*206c0*/  LDCU UR6, c[0x0][0x39c] ;  /* 0x00007380ff0677ac */ /* 0x000e220008000800 */
[C---:B------:R-:W-:Y:S01]  /*206d0*/  LEA.HI.X.SX32 R9, R11.reuse, R2, 0x1, P3 ;  /* 0x000000020b097211 */ /* 0x040fe200018f0eff */
[----:B------:R-:W-:Y:S01]  /*206e0*/  VIADD R11, R11, UR5 ;  /* 0x000000050b0b7c36 */ /* 0x000fe20008000000 */
[----:B--2---:R-:W-:Y:S01]  /*206f0*/  SHF.R.S32.HI R7, RZ, 0x8, R10 ;  /* 0x00000008ff077819 */ /* 0x004fe2000001140a */
[----:B------:R2:W-:Y:S01]  /*20700*/  @P5 STG.E.U8 desc[UR26][R4.64], R57 ;  /* 0x0000003904005986 */ /* 0x0005e2000c10111a */
[----:B------:R-:W-:-:S03]  /*20710*/  VIADD R6, R0, 0xfb ;  /* 0x000000fb00067836 */ /* 0x000fc60000000000 */
[----:B------:R4:W-:Y:S01]  /*20720*/  @P0 STG.E.U8 desc[UR26][R8.64], R7 ;  /* 0x0000000708000986 */ /* 0x0009e2000c10111a */
[----:B--2---:R-:W-:-:S04]  /*20730*/  IADD3 R4, P0, PT, R11, R3, RZ ;  /* 0x000000030b047210 */ /* 0x004fc80007f1e0ff */
[CC--:B------:R-:W-:Y:S01]  /*20740*/  LEA.HI.X.SX32 R5, R11.reuse, R2.reuse, 0x1, P0 ;  /* 0x000000020b057211 */ /* 0x0c0fe200000f0eff */
[----:B------:R-:W-:Y:S01]  /*20750*/  VIADD R11, R11, UR5 ;  /* 0x000000050b0b7c36 */ /* 0x000fe20008000000 */
[----:B-1----:R-:W-:Y:S01]  /*20760*/  ISETP.LT.AND P0, PT, R6, UR4, !P1 ;  /* 0x0000000406007c0c */ /* 0x002fe2000cf01270 */
[----:B------:R-:W1:Y:S01]  /*20770*/  LDCU UR4, c[0x0][0x39c] ;  /* 0x00007380ff0477ac */ /* 0x000e620008000800 */
[----:B------:R-:W-:Y:S01]  /*20780*/  VIADD R14, R0, 0xf9 ;  /* 0x000000f9000e7836 */ /* 0x000fe20000000000 */
[----:B------:R2:W-:Y:S01]  /*20790*/  @P4 STG.E.U8 desc[UR26][R4.64], R59 ;  /* 0x0000003b04004986 */ /* 0x0005e2000c10111a */
[C---:B------:R-:W-:Y:S01]  /*207a0*/  IADD3 R6, P4, PT, R11.reuse, R3, RZ ;  /* 0x000000030b067210 */ /* 0x040fe20007f9e0ff */
[----:B------:R-:W-:Y:S01]  /*207b0*/  VIADD R10, R11, UR5 ;  /* 0x000000050b0a7c36 */ /* 0x000fe20008000000 */
[----:B------:R-:W-:Y:S02]  /*207c0*/  PRMT R13, R59, 0x9910, RZ ;  /* 0x000099103b0d7816 */ /* 0x000fe400000000ff */
[----:B0-----:R-:W-:Y:S01]  /*207d0*/  ISETP.LT.AND P5, PT, R14, UR6, !P1 ;  /* 0x000000060e007c0c */ /* 0x001fe2000cfa1270 */
[----:B------:R-:W0:Y:S01]  /*207e0*/  LDCU UR6, c[0x0][0x39c] ;  /* 0x00007380ff0677ac */ /* 0x000e220008000800 */
[----:B----4-:R-:W-:-:S02]  /*207f0*/  LEA.HI.X.SX32 R7, R11, R2, 0x1, P4 ;  /* 0x000000020b077211 */ /* 0x010fc400020f0eff */
[-C--:B------:R-:W-:Y:S02]  /*20800*/  IADD3 R8, P4, PT, R10, R3.reuse, RZ ;  /* 0x000000030a087210 */ /* 0x080fe40007f9e0ff */
[----:B------:R-:W-:Y:S01]  /*20810*/  SHF.R.S32.HI R13, RZ, 0x8, R13 ;  /* 0x00000008ff0d7819 */ /* 0x000fe2000001140d */
[----:B------:R-:W-:Y:S01]  /*20820*/  VIADD R11, R0, 0xfd ;  /* 0x000000fd000b7836 */ /* 0x000fe20000000000 */
[----:B------:R-:W-:Y:S02]  /*20830*/  F2FP.SATFINITE.E4M3.F32.PACK_AB_MERGE_C R61, R61, R60, RZ ;  /* 0x0000003c3d3d723e */ /* 0x000fe400048070ff */
[CC--:B------:R-:W-:Y:S01]  /*20840*/  LEA.HI.X.SX32 R9, R10.reuse, R2.reuse, 0x1, P4 ;  /* 0x000000020a097211 */ /* 0x0c0fe200020f0eff */
[----:B------:R-:W-:Y:S02]  /*20850*/  VIADD R10, R10, UR5 ;  /* 0x000000050a0a7c36 */ /* 0x000fe40008000000 */
[----:B------:R-:W-:Y:S01]  /*20860*/  VIADD R12, R0, 0xfa ;  /* 0x000000fa000c7836 */ /* 0x000fe20000000000 */
[----:B------:R4:W-:Y:S01]  /*20870*/  @P6 STG.E.U8 desc[UR26][R6.64], R13 ;  /* 0x0000000d06006986 */ /* 0x0009e2000c10111a */
[----:B-1----:R-:W-:Y:S01]  /*20880*/  ISETP.LT.AND P4, PT, R11, UR4, !P1 ;  /* 0x000000040b007c0c */ /* 0x002fe2000cf81270 */
[C---:B------:R-:W-:Y:S01]  /*20890*/  VIADD R11, R10.reuse, UR5 ;  /* 0x000000050a0b7c36 */ /* 0x040fe20008000000 */
[----:B------:R-:W-:Y:S01]  /*208a0*/  PRMT R17, R61, 0x9910, RZ ;  /* 0x000099103d117816 */ /* 0x000fe200000000ff */
[----:B------:R1:W-:Y:S01]  /*208b0*/  @P2 STG.E.U8 desc[UR26][R8.64], R61 ;  /* 0x0000003d08002986 */ /* 0x0003e2000c10111a */
[----:B--2---:R-:W-:Y:S01]  /*208c0*/  IADD3 R4, P2, PT, R10, R3, RZ ;  /* 0x000000030a047210 */ /* 0x004fe20007f5e0ff */
[----:B------:R-:W2:Y:S01]  /*208d0*/  LDCU UR4, c[0x0][0x39c] ;  /* 0x00007380ff0477ac */ /* 0x000ea20008000800 */
[----:B---3--:R-:W-:Y:S01]  /*208e0*/  ISETP.LT.AND P3, PT, R12, UR7, !P1 ;  /* 0x000000070c007c0c */ /* 0x008fe2000cf61270 */
[----:B------:R-:W-:Y:S01]  /*208f0*/  VIADD R12, R0, 0xfc ;  /* 0x000000fc000c7836 */ /* 0x000fe20000000000 */
[----:B------:R-:W-:Y:S01]  /*20900*/  LEA.HI.X.SX32 R5, R10, R2, 0x1, P2 ;  /* 0x000000020a057211 */ /* 0x000fe200010f0eff */
[----:B------:R-:W-:Y:S01]  /*20910*/  VIADD R10, R11, UR5 ;  /* 0x000000050b0a7c36 */ /* 0x000fe20008000000 */
[----:B------:R-:W-:-:S02]  /*20920*/  SHF.R.S32.HI R17, RZ, 0x8, R17 ;  /* 0x00000008ff117819 */ /* 0x000fc40000011411 */
[----:B0-----:R-:W-:Y:S01]  /*20930*/  ISETP.LT.AND P6, PT, R12, UR6, !P1 ;  /* 0x000000060c007c0c */ /* 0x001fe2000cfc1270 */
[----:B------:R-:W0:Y:S01]  /*20940*/  LDCU UR6, c[0x0][0x39c] ;  /* 0x00007380ff0677ac */ /* 0x000e220008000800 */
[C---:B----4-:R-:W-:Y:S01]  /*20950*/  VIADD R13, R10.reuse, UR5 ;  /* 0x000000050a0d7c36 */ /* 0x050fe20008000000 */
[----:B------:R3:W-:Y:S01]  /*20960*/  @P5 STG.E.U8 desc[UR26][R4.64], R17 ;  /* 0x0000001104005986 */ /* 0x0007e2000c10111a */
[-C--:B------:R-:W-:Y:S02]  /*20970*/  IADD3 R6, P2, PT, R11, R3.reuse, RZ ;  /* 0x000000030b067210 */ /* 0x080fe40007f5e0ff */
[----:B------:R-:W-:Y:S01]  /*20980*/  VIADD R14, R13, UR5 ;  /* 0x000000050d0e7c36 */ /* 0x000fe20008000000 */
[----:B-1----:R-:W-:-:S03]  /*20990*/  IADD3 R8, P5, PT, R10, R3, RZ ;  /* 0x000000030a087210 */ /* 0x002fc60007fbe0ff */
[----:B------:R-:W-:Y:S01]  /*209a0*/  VIADD R16, R14, UR5 ;  /* 0x000000050e107c36 */ /* 0x000fe20008000000 */
[-C--:B------:R-:W-:Y:S01]  /*209b0*/  LEA.HI.X.SX32 R7, R11, R2.reuse, 0x1, P2 ;  /* 0x000000020b077211 */ /* 0x080fe200010f0eff */
[----:B------:R-:W-:Y:S01]  /*209c0*/  VIADD R18, R0, 0xfe ;  /* 0x000000fe00127836 */ /* 0x000fe20000000000 */
[----:B------:R-:W-:Y:S01]  /*209d0*/  LEA.HI.X.SX32 R9, R10, R2, 0x1, P5 ;  /* 0x000000020a097211 */ /* 0x000fe200028f0eff */
[----:B------:R-:W-:Y:S01]  /*209e0*/  VIADD R15, R16, UR5 ;  /* 0x00000005100f7c36 */ /* 0x000fe20008000000 */
[-C--:B------:R-:W-:Y:S01]  /*209f0*/  IADD3 R10, P2, PT, R13, R3.reuse, RZ ;  /* 0x000000030d0a7210 */ /* 0x080fe20007f5e0ff */
[----:B------:R-:W-:Y:S01]  /*20a00*/  VIADD R0, R0, 0xff ;  /* 0x000000ff00007836 */ /* 0x000fe20000000000 */
[----:B------:R-:W-:Y:S02]  /*20a10*/  IADD3 R12, P5, PT, R14, R3, RZ ;  /* 0x000000030e0c7210 */ /* 0x000fe40007fbe0ff */
[----:B------:R-:W-:Y:S02]  /*20a20*/  F2FP.SATFINITE.E4M3.F32.PACK_AB_MERGE_C R63, R63, R62, RZ ;  /* 0x0000003e3f3f723e */ /* 0x000fe400048070ff */
[----:B------:R-:W-:-:S02]  /*20a30*/  LEA.HI.X.SX32 R11, R13, R2, 0x1, P2 ;  /* 0x000000020d0b7211 */ /* 0x000fc400010f0eff */
[-C--:B------:R-:W-:Y:S02]  /*20a40*/  LEA.HI.X.SX32 R13, R14, R2.reuse, 0x1, P5 ;  /* 0x000000020e0d7211 */ /* 0x080fe400028f0eff */
[----:B--2---:R-:W-:Y:S02]  /*20a50*/  ISETP.LT.AND P2, PT, R18, UR4, !P1 ;  /* 0x0000000412007c0c */ /* 0x004fe4000cf41270 */
[----:B------:R-:W-:Y:S02]  /*20a60*/  IADD3 R14, P5, PT, R15, R3, RZ ;  /* 0x000000030f0e7210 */ /* 0x000fe40007fbe0ff */
[----:B0-----:R-:W-:Y:S02]  /*20a70*/  ISETP.LT.AND P1, PT, R0, UR6, !P1 ;  /* 0x0000000600007c0c */ /* 0x001fe4000cf21270 */
[----:B------:R-:W-:Y:S02]  /*20a80*/  PRMT R0, R63, 0x9910, RZ ;  /* 0x000099103f007816 */ /* 0x000fe400000000ff */
[----:B------:R-:W-:-:S02]  /*20a90*/  LEA.HI.X.SX32 R15, R15, R2, 0x1, P5 ;  /* 0x000000020f0f7211 */ /* 0x000fc400028f0eff */
[----:B---3--:R-:W-:Y:S01]  /*20aa0*/  IADD3 R4, P5, PT, R16, R3, RZ ;  /* 0x0000000310047210 */ /* 0x008fe20007fbe0ff */
[----:B------:R-:W-:Y:S01]  /*20ab0*/  IMAD.MOV.U32 R3, RZ, RZ, R0 ;  /* 0x000000ffff037224 */ /* 0x000fe200078e0000 */
[----:B------:R-:W-:Y:S02]  /*20ac0*/  F2FP.SATFINITE.E4M3.F32.PACK_AB_MERGE_C R65, R65, R64, RZ ;  /* 0x000000404141723e */ /* 0x000fe400048070ff */
[----:B------:R-:W-:Y:S02]  /*20ad0*/  F2FP.SATFINITE.E4M3.F32.PACK_AB_MERGE_C R67, R67, R66, RZ ;  /* 0x000000424343723e */ /* 0x000fe400048070ff */
[----:B------:R-:W-:Y:S02]  /*20ae0*/  PRMT R17, R65, 0x9910, RZ ;  /* 0x0000991041117816 */ /* 0x000fe400000000ff */
[----:B------:R-:W-:Y:S02]  /*20af0*/  SHF.R.S32.HI R3, RZ, 0x8, R3 ;  /* 0x00000008ff037819 */ /* 0x000fe40000011403 */
[----:B------:R-:W-:-:S02]  /*20b00*/  PRMT R19, R67, 0x9910, RZ ;  /* 0x0000991043137816 */ /* 0x000fc400000000ff */
[----:B------:R-:W-:Y:S01]  /*20b10*/  SHF.R.S32.HI R17, RZ, 0x8, R17 ;  /* 0x00000008ff117819 */ /* 0x000fe20000011411 */
[----:B------:R0:W-:Y:S01]  /*20b20*/  @P3 STG.E.U8 desc[UR26][R6.64], R63 ;  /* 0x0000003f06003986 */ /* 0x0001e2000c10111a */
[----:B------:R-:W-:Y:S02]  /*20b30*/  LEA.HI.X.SX32 R5, R16, R2, 0x1, P5 ;  /* 0x0000000210057211 */ /* 0x000fe400028f0eff */
[----:B------:R-:W-:Y:S01]  /*20b40*/  SHF.R.S32.HI R19, RZ, 0x8, R19 ;  /* 0x00000008ff137819 */ /* 0x000fe20000011413 */
[----:B------:R0:W-:Y:S04]  /*20b50*/  @P0 STG.E.U8 desc[UR26][R8.64], R3 ;  /* 0x0000000308000986 */ /* 0x0001e8000c10111a */
[----:B------:R0:W-:Y:S04]  /*20b60*/  @P6 STG.E.U8 desc[UR26][R10.64], R65 ;  /* 0x000000410a006986 */ /* 0x0001e8000c10111a */
[----:B------:R0:W-:Y:S04]  /*20b70*/  @P4 STG.E.U8 desc[UR26][R12.64], R17 ;  /* 0x000000110c004986 */ /* 0x0001e8000c10111a */
[----:B------:R0:W-:Y:S04]  /*20b80*/  @P2 STG.E.U8 desc[UR26][R4.64], R67 ;  /* 0x0000004304002986 */ /* 0x0001e8000c10111a */
[----:B------:R0:W-:Y:S01]  /*20b90*/  @P1 STG.E.U8 desc[UR26][R14.64], R19 ;  /* 0x000000130e001986 */ /* 0x0001e2000c10111a */
[----:B------:R-:W-:Y:S06]  /*20ba0*/  BAR.SYNC.DEFER_BLOCKING 0x0 ;  /* 0x0000000000007b1d */ /* 0x000fec0000010000 */
[----:B------:R-:W-:Y:S05]  /*20bb0*/  BRA.U UP0, `(.L_x_13) ;  /* 0x0000000100a07547 */ /* 0x000fea000b800000 */
[----:B------:R-:W1:Y:S01]  /*20bc0*/  S2UR UR5, SR_CgaCtaId ;  /* 0x00000000000579c3 */ /* 0x000e620000008800 */
[----:B------:R-:W-:Y:S01]  /*20bd0*/  NOP ;  /* 0x0000000000007918 */ /* 0x000fe20000000000 */
[----:B------:R-:W-:Y:S01]  /*20be0*/  UMOV UR4, 0x50 ;  /* 0x0000005000047882 */ /* 0x000fe20000000000 */
[----:B------:R-:W-:Y:S02]  /*20bf0*/  IMAD.U32 R0, RZ, RZ, UR12 ;  /* 0x0000000cff007e24 */ /* 0x000fe4000f8e00ff */
[----:B0-----:R-:W-:Y:S02]  /*20c00*/  IMAD.MOV.U32 R3, RZ, RZ, 0xff ;  /* 0x000000ffff037424 */ /* 0x001fe400078e00ff */
[----:B------:R-:W-:Y:S01]  /*20c10*/  IMAD.MOV.U32 R7, RZ, RZ, 0x1 ;  /* 0x00000001ff077424 */ /* 0x000fe200078e00ff */
[----:B------:R-:W-:-:S04]  /*20c20*/  LOP3.LUT R0, R0, 0xffff, RZ, 0xc0, !PT ;  /* 0x0000ffff00007812 */ /* 0x000fc800078ec0ff */
[----:B------:R-:W-:-:S05]  /*20c30*/  SHF.R.U32.HI R0, RZ, 0x5, R0 ;  /* 0x00000005ff007819 */ /* 0x000fca0000011600 */
[----:B------:R-:W-:Y:S01]  /*20c40*/  VIADD R2, R0, 0x10 ;  /* 0x0000001000027836 */ /* 0x000fe20000000000 */
[----:B------:R-:W-:Y:S01]  /*20c50*/  SHF.L.U32 R0, R3, R0, RZ ;  /* 0x0000000003007219 */ /* 0x000fe200000006ff */
[----:B-1----:R-:W-:-:S03]  /*20c60*/  ULEA UR6, UR5, UR4, 0x18 ;  /* 0x0000000405067291 */ /* 0x002fc6000f8ec0ff */
[----:B------:R-:W-:-:S04]  /*20c70*/  SHF.L.U32 R3, R7, R2, RZ ;  /* 0x0000000207037219 */ /* 0x000fc800000006ff */
[----:B------:R-:W-:Y:S02]  /*20c80*/  LOP3.LUT R0, R3, R0, RZ, 0xfc, !PT ;  /* 0x0000000003007212 */ /* 0x000fe400078efcff */
[----:B------:R-:W0:Y:S02]  /*20c90*/  LDS R5, [UR6] ;  /* 0x00000006ff057984 */ /* 0x000e240008000800 */
[C---:B------:R-:W-:Y:S02]  /*20ca0*/  LOP3.LUT R2, R0.reuse, 0xffff, RZ, 0xc0, !PT ;  /* 0x0000ffff00027812 */ /* 0x040fe400078ec0ff */
[----:B0-----:R-:W-:-:S04]  /*20cb0*/  LOP3.LUT R3, R0, 0xffff, R5, 0x80, !PT ;  /* 0x0000ffff00037812 */ /* 0x001fc800078e8005 */
[----:B------:R-:W-:-:S13]  /*20cc0*/  ISETP.NE.AND P0, PT, R3, R2, PT ;  /* 0x000000020300720c */ /* 0x000fda0003f05270 */
[----:B------:R-:W-:Y:S05]  /*20cd0*/  @P0 BRA `(.L_x_14) ;  /* 0x0000000000500947 */ /* 0x000fea0003800000 */
[----:B------:R-:W-:Y:S02]  /*20ce0*/  SHF.R.U32.HI R5, RZ, 0x10, R5 ;  /* 0x00000010ff057819 */ /* 0x000fe40000011605 */
[----:B------:R-:W-:-:S04]  /*20cf0*/  SHF.R.U32.HI R2, RZ, 0x10, R0 ;  /* 0x00000010ff027819 */ /* 0x000fc80000011600 */
[----:B------:R-:W-:-:S04]  /*20d00*/  LOP3.LUT R5, R5, R2, RZ, 0xc0, !PT ;  /* 0x0000000205057212 */ /* 0x000fc800078ec0ff */
[----:B------:R-:W-:-:S13]  /*20d10*/  ISETP.NE.AND P0, PT, R5, R2, PT ;  /* 0x000000020500720c */ /* 0x000fda0003f05270 */
[----:B------:R-:W-:Y:S05]  /*20d20*/  @P0 BRA `(.L_x_15) ;  /* 0x0000000000300947 */ /* 0x000fea0003800000 */
[----:B------:R-:W-:Y:S01]  /*20d30*/  R2UR UR4, R0 ;  /* 0x00000000000472ca */ /* 0x000fe200000e0000 */
[----:B------:R-:W-:Y:S01]  /*20d40*/  VOTEU.ANY UR5, UPT, PT ;  /* 0x0000000000057886 */ /* 0x000fe200038e0100 */
[----:B------:R-:W0:Y:S01]  /*20d50*/  S2R R0, SR_LANEID ;  /* 0x0000000000007919 */ /* 0x000e220000000000 */
[----:B------:R-:W-:-:S10]  /*20d60*/  UFLO.U32 UR5, UR5 ;  /* 0x00000005000572bd */ /* 0x000fd400080e0000 */
[----:B------:R-:W-:-:S06]  /*20d70*/  ULOP3.LUT UR4, URZ, UR4, URZ, 0x33, !UPT ;  /* 0x00000004ff047292 */ /* 0x000fcc000f8e33ff */
[----:B------:R-:W-:-:S04]  /*20d80*/  IMAD.U32 R2, RZ, RZ, UR4 ;  /* 0x00000004ff027e24 */ /* 0x000fc8000f8e00ff */
[----:B------:R-:W1:Y:S02]  /*20d90*/  REDUX UR7, R2 ;  /* 0x00000000020773c4 */ /* 0x000e640000000000 */
[----:B------:R2:W-:Y:S01]  /*20da0*/  UTCATOMSWS.AND URZ, UR4 ;  /* 0x0000000400ff79e3 */ /* 0x0005e20008000000 */
[----:B0-----:R-:W-:Y:S01]  /*20db0*/  ISETP.EQ.U32.AND P0, PT, R0, UR5, PT ;  /* 0x0000000500007c0c */ /* 0x001fe2000bf02070 */
[----:B-1----:R-:W-:-:S12]  /*20dc0*/  IMAD.U32 R0, RZ, RZ, UR7 ;  /* 0x00000007ff007e24 */ /* 0x002fd8000f8e00ff */
[----:B------:R2:W-:Y:S01]  /*20dd0*/  @P0 ATOMS.AND RZ, [UR6], R0 ;  /* 0x00000000ffff098c */ /* 0x0005e2000a800006 */
[----:B------:R-:W-:Y:S05]  /*20de0*/  BRA `(.L_x_13) ;  /* 0x0000000000147947 */ /* 0x000fea0003800000 */
.L_x_15:
[----:B------:R-:W-:-:S07]  /*20df0*/  MOV R2, 0x20e10 ;  /* 0x00020e1000027802 */ /* 0x000fce0000000f00 */
[----:B------:R-:W-:Y:S05]  /*20e00*/  CALL.REL.NOINC `($__internal_0_$__cuda_sm10x_tcgen05_guardrail_trap_col_being_dealloced_not_returned_by_alloc) ;  /* 0x00000000002c7944 */ /* 0x000fea0003c00000 */
[----:B------:R-:W-:Y:S05]  /*20e10*/  BRA `(.L_x_13) ;  /* 0x0000000000087947 */ /* 0x000fea0003800000 */
.L_x_14:
[----:B------:R-:W-:-:S07]  /*20e20*/  MOV R2, 0x20e40 ;  /* 0x00020e4000027802 */ /* 0x000fce0000000f00 */
[----:B------:R-:W-:Y:S05]  /*20e30*/  CALL.REL.NOINC `($__internal_2_$__cuda_sm10x_tcgen05_guardrail_trap_unallocated_columns_being_dealloced) ;  /* 0x0000000000387944 */ /* 0x000fea0003c00000 */
.L_x_13:
[----:B------:R-:W-:Y:S01]  /*20e40*/  NOP ;  /* 0x0000000000007918 */ /* 0x000fe20000000000 */
[----:B--2---:R-:W-:Y:S05]  /*20e50*/  EXIT ;  /* 0x000000000000794d */ /* 0x004fea0003800000 */
.L_x_8:
[----:B------:R-:W2:Y:S02]  /*20e60*/  SYNCS.PHASECHK.TRANS64.TRYWAIT P6, [UR10], R84 ;  /* 0x00000054ff0075a7 */ /* 0x000ea400080c110a */
[----:B--2---:R-:W-:Y:S05]  /*20e70*/  @!P6 BRA `(.L_x_8) ;  /* 0xfffffffc00f8e947 */ /* 0x004fea000383ffff */
[----:B------:R-:W-:Y:S05]  /*20e80*/  BRA `(.L_x_16) ;  /* 0xfffffeec00b47947 */ /* 0x000fea000383ffff */
.L_x_12:
[----:B------:R-:W0:Y:S02]  /*20e90*/  SYNCS.PHASECHK.TRANS64.TRYWAIT P4, [UR10], R10 ;  /* 0x0000000aff0075a7 */ /* 0x000e24000808110a */
[----:B0-----:R-:W-:Y:S05]  /*20ea0*/  @!P4 BRA `(.L_x_12) ;  /* 0xfffffffc00f8c947 */ /* 0x001fea000383ffff */
[----:B------:R-:W-:Y:S05]  /*20eb0*/  BRA `(.L_x_11) ;  /* 0xffffff6800c07947 */ /* 0x000fea000383ffff */
        .weak           $__internal_0_$__cuda_sm10x_tcgen05_guardrail_trap_col_being_dealloced_not_returned_by_alloc
        .type           $__internal_0_$__cuda_sm10x_tcgen05_guardrail_trap_col_being_dealloced_not_returned_by_alloc,@function
        .size           $__internal_0_$__cuda_sm10x_tcgen05_guardrail_trap_col_being_dealloced_not_returned_by_alloc,($__internal_1_$__cuda_sm10x_tcgen05_guardrail_trap_phase_invalid_during_alloc - $__internal_0_$__cuda_sm10x_tcgen05_guardrail_trap_col_being_dealloced_not_returned_by_alloc)
$__internal_0_$__cuda_sm10x_tcgen05_guardrail_trap_col_being_dealloced_not_returned_by_alloc:
[----:B------:R-:W-:Y:S05]  /*20ec0*/  BPT.TRAP 0x1 ;  /* 0x000000040000795c */ /* 0x000fea0000300000 */
[----:B------:R-:W-:-:S04]  /*20ed0*/  IMAD.MOV.U32 R3, RZ, RZ, 0x0 ;  /* 0x00000000ff037424 */ /* 0x000fc800078e00ff */
[----:B------:R-:W-:Y:S05]  /*20ee0*/  RET.REL.NODEC R2 `(matmul_kernel) ;  /* 0xfffffdf002447950 */ /* 0x000fea0003c3ffff */
        .weak           $__internal_1_$__cuda_sm10x_tcgen05_guardrail_trap_phase_invalid_during_alloc
        .type           $__internal_1_$__cuda_sm10x_tcgen05_guardrail_trap_phase_invalid_during_alloc,@function
        .size           $__internal_1_$__cuda_sm10x_tcgen05_guardrail_trap_phase_invalid_during_alloc,($__internal_2_$__cuda_sm10x_tcgen05_guardrail_trap_unallocated_columns_being_dealloced - $__internal_1_$__cuda_sm10x_tcgen05_guardrail_trap_phase_invalid_during_alloc)
$__internal_1_$__cuda_sm10x_tcgen05_guardrail_trap_phase_invalid_during_alloc:
[----:B------:R-:W-:Y:S05]  /*20ef0*/  BPT.TRAP 0x1 ;  /* 0x000000040000795c */ /* 0x000fea0000300000 */
[----:B------:R-:W-:-:S04]  /*20f00*/  IMAD.MOV.U32 R3, RZ, RZ, 0x0 ;  /* 0x00000000ff037424 */ /* 0x000fc800078e00ff */
[----:B------:R-:W-:Y:S05]  /*20f10*/  RET.REL.NODEC R2 `(matmul_kernel) ;  /* 0xfffffdf002387950 */ /* 0x000fea0003c3ffff */
        .weak           $__internal_2_$__cuda_sm10x_tcgen05_guardrail_trap_unallocated_columns_being_dealloced
        .type           $__internal_2_$__cuda_sm10x_tcgen05_guardrail_trap_unallocated_columns_being_dealloced,@function
        .size           $__internal_2_$__cuda_sm10x_tcgen05_guardrail_trap_unallocated_columns_being_dealloced,(.L_x_20 - $__internal_2_$__cuda_sm10x_tcgen05_guardrail_trap_unallocated_columns_being_dealloced)
$__internal_2_$__cuda_sm10x_tcgen05_guardrail_trap_unallocated_columns_being_dealloced:
[----:B------:R-:W-:Y:S05]  /*20f20*/  BPT.TRAP 0x1 ;  /* 0x000000040000795c */ /* 0x000fea0000300000 */
[----:B------:R-:W-:-:S04]  /*20f30*/  IMAD.MOV.U32 R3, RZ, RZ, 0x0 ;  /* 0x00000000ff037424 */ /* 0x000fc800078e00ff */
[----:B------:R-:W-:Y:S05]  /*20f40*/  RET.REL.NODEC R2 `(matmul_kernel) ;  /* 0xfffffdf0022c7950 */ /* 0x000fea0003c3ffff */
.L_x_17:
[----:B------:R-:W-:-:S00]  /*20f50*/  BRA `(.L_x_17) ;  /* 0xfffffffc00fc7947 */ /* 0x000fc0000383ffff */
[----:B------:R-:W-:-:S00]  /*20f60*/  NOP ;  /* 0x0000000000007918 */ /* 0x000fc00000000000 */
        /* <DEDUP_REMOVED lines=9> */
.L_x_20:


//--------------------- .nv.shared.matmul_kernel  --------------------------
	.section	.nv.shared.matmul_kernel,"aw",@nobits
	.sectionflags	@""
	.align	16
	.zero		1024


//--------------------- .nv.shared.reserved.0     --------------------------
	.section	.nv.shared.reserved.0,"aw",@nobits
	.align	8
	.weak		__nv_reservedSMEM_offset_0_alias
	.size		__nv_reservedSMEM_offset_0_alias, 0, 64
	.other		__nv_reservedSMEM_offset_0_alias,@"STO_CUDA_RESERVED_SHARED STV_DEFAULT"
__nv_reservedSMEM_offset_0_alias:
	.zero		0
.nv.shared.reserved.0:
	.zero		64
	.weak		__nv_reservedSMEM_allocation_phase
	.type		__nv_reservedSMEM_allocation_phase,@object
	.size		__nv_reservedSMEM_allocation_phase,(.L_0 - __nv_reservedSMEM_allocation_phase)
__nv_reservedSMEM_allocation_phase:
	.zero		1
.L_0:
	.zero		7
	.weak		__nv_reservedSMEM_devtool_atexit_pc
	.type		__nv_reservedSMEM_devtool_atexit_pc,@object
	.size		__nv_reservedSMEM_devtool_atexit_pc,(__nv_reservedSMEM_allocation_mask - __nv_reservedSMEM_devtool_atexit_pc)
__nv_reservedSMEM_devtool_atexit_pc:
	.zero		8
	.weak		__nv_reservedSMEM_allocation_mask
	.type		__nv_reservedSMEM_allocation_mask,@object
	.size		__nv_reservedSMEM_allocation_mask,(.L_2 - __nv_reservedSMEM_allocation_mask)
__nv_reservedSMEM_allocation_mask:
	.zero		4
.L_2:


//--------------------- .nv.constant0.matmul_kernel --------------------------
	.section	.nv.constant0.matmul_kernel,"a",@progbits
	.sectionflags	@""
	.align	4
.nv.constant0.matmul_kernel:
	.zero		976


//--------------------- SYMBOLS --------------------------

	.type		.nv.reservedSmem.offset0,@object
	.size		.nv.reservedSmem.offset0,0x4
	.type		.nv.reservedSmem.cap,@object
	.size		.nv.reservedSmem.cap,0x4
